	.target	sm_80

	.elftype	@"ET_EXEC"


//--------------------- .note.nv.tkinfo           --------------------------
	.section	.note.nv.tkinfo,"",@"SHT_NOTE"
	.sectionflags	@"SHF_NOTE_NV_TKINFO"
	.tkinfo
        /*0018*/ 	.word	0x00000002
        /*0030*/ 	.string	""
        /*0030*/ 	.string	"ptxas"
        /*0030*/ 	.string	"Cuda compilation tools, release 13.0, V13.0.88"
        /*0030*/ 	.string	"Build cuda_13.0.r13.0/compiler.36424714_0"
        /*0030*/ 	.string	"-v  -suppress-debug-info  -lineinfo  -arch sm_80 "



//--------------------- .note.nv.cuinfo           --------------------------
	.section	.note.nv.cuinfo,"",@"SHT_NOTE"
	.sectionflags	@"SHF_NOTE_NV_CUINFO"
        /*0018*/ 	.short	0x0002
        /*001a*/ 	.short	0x0050
        /*001c*/ 	.short	0x0082
	.zero		2


//--------------------- .nv.info                  --------------------------
	.section	.nv.info,"",@"SHT_CUDA_INFO"
	.align	4


	//----- nvinfo : EIATTR_REGCOUNT
	.align		4
        /*0000*/ 	.byte	0x04, 0x2f
        /*0002*/ 	.short	(.L_1 - .L_0)
	.align		4
.L_0:
        /*0004*/ 	.word	index@(matmul_kernel)
        /*0008*/ 	.word	0x00000020


	//----- nvinfo : EIATTR_FRAME_SIZE
	.align		4
.L_1:
        /*000c*/ 	.byte	0x04, 0x11
        /*000e*/ 	.short	(.L_3 - .L_2)
	.align		4
.L_2:
        /*0010*/ 	.word	index@(matmul_kernel)
        /*0014*/ 	.word	0x00003c08


	//----- nvinfo : EIATTR_MIN_STACK_SIZE
	.align		4
.L_3:
        /*0018*/ 	.byte	0x04, 0x12
        /*001a*/ 	.short	(.L_5 - .L_4)
	.align		4
.L_4:
        /*001c*/ 	.word	index@(matmul_kernel)
        /*0020*/ 	.word	0x00003c08
.L_5:


//--------------------- .nv.info.matmul_kernel    --------------------------
	.section	.nv.info.matmul_kernel,"",@"SHT_CUDA_INFO"
	.sectionflags	@""
	.align	4


	//----- nvinfo : EIATTR_CUDA_API_VERSION
	.align		4
        /*0000*/ 	.byte	0x04, 0x37
        /*0002*/ 	.short	(.L_7 - .L_6)
.L_6:
        /*0004*/ 	.word	0x00000082


	//----- nvinfo : EIATTR_SW2861232_WAR
	.align		4
.L_7:
        /*0008*/ 	.byte	0x01, 0x35
	.zero		2


	//----- nvinfo : EIATTR_PARAM_CBANK
	.align		4
        /*000c*/ 	.byte	0x04, 0x0a
        /*000e*/ 	.short	(.L_9 - .L_8)
	.align		4
.L_8:
        /*0010*/ 	.word	index@(.nv.constant0.matmul_kernel)
        /*0014*/ 	.short	0x0160
        /*0016*/ 	.short	0x0050


	//----- nvinfo : EIATTR_CBANK_PARAM_SIZE
	.align		4
.L_9:
        /*0018*/ 	.byte	0x03, 0x19
        /*001a*/ 	.short	0x0050


	//----- nvinfo : EIATTR_KPARAM_INFO
	.align		4
        /*001c*/ 	.byte	0x04, 0x17
        /*001e*/ 	.short	(.L_11 - .L_10)
.L_10:
        /*0020*/ 	.word	0x00000000
        /*0024*/ 	.short	0x000d
        /*0026*/ 	.short	0x0048
        /*0028*/ 	.byte	0x00, 0xf4, 0x21, 0x00


	//----- nvinfo : EIATTR_KPARAM_INFO
	.align		4
.L_11:
        /*002c*/ 	.byte	0x04, 0x17
        /*002e*/ 	.short	(.L_13 - .L_12)
.L_12:
        /*0030*/ 	.word	0x00000000
        /*0034*/ 	.short	0x000c
        /*0036*/ 	.short	0x0040
        /*0038*/ 	.byte	0x00, 0xf4, 0x21, 0x00


	//----- nvinfo : EIATTR_KPARAM_INFO
	.align		4
.L_13:
        /*003c*/ 	.byte	0x04, 0x17
        /*003e*/ 	.short	(.L_15 - .L_14)
.L_14:
        /*0040*/ 	.word	0x00000000
        /*0044*/ 	.short	0x000b
        /*0046*/ 	.short	0x0038
        /*0048*/ 	.byte	0x00, 0xf0, 0x11, 0x00


	//----- nvinfo : EIATTR_KPARAM_INFO
	.align		4
.L_15:
        /*004c*/ 	.byte	0x04, 0x17
        /*004e*/ 	.short	(.L_17 - .L_16)
.L_16:
        /*0050*/ 	.word	0x00000000
        /*0054*/ 	.short	0x000a
        /*0056*/ 	.short	0x0034
        /*0058*/ 	.byte	0x00, 0xf0, 0x11, 0x00


	//----- nvinfo : EIATTR_KPARAM_INFO
	.align		4
.L_17:
        /*005c*/ 	.byte	0x04, 0x17
        /*005e*/ 	.short	(.L_19 - .L_18)
.L_18:
        /*0060*/ 	.word	0x00000000
        /*0064*/ 	.short	0x0009
        /*0066*/ 	.short	0x0030
        /*0068*/ 	.byte	0x00, 0xf0, 0x11, 0x00


	//----- nvinfo : EIATTR_KPARAM_INFO
	.align		4
.L_19:
        /*006c*/ 	.byte	0x04, 0x17
        /*006e*/ 	.short	(.L_21 - .L_20)
.L_20:
        /*0070*/ 	.word	0x00000000
        /*0074*/ 	.short	0x0008
        /*0076*/ 	.short	0x002c
        /*0078*/ 	.byte	0x00, 0xf0, 0x11, 0x00


	//----- nvinfo : EIATTR_KPARAM_INFO
	.align		4
.L_21:
        /*007c*/ 	.byte	0x04, 0x17
        /*007e*/ 	.short	(.L_23 - .L_22)
.L_22:
        /*0080*/ 	.word	0x00000000
        /*0084*/ 	.short	0x0007
        /*0086*/ 	.short	0x0028
        /*0088*/ 	.byte	0x00, 0xf0, 0x11, 0x00


	//----- nvinfo : EIATTR_KPARAM_INFO
	.align		4
.L_23:
        /*008c*/ 	.byte	0x04, 0x17
        /*008e*/ 	.short	(.L_25 - .L_24)
.L_24:
        /*0090*/ 	.word	0x00000000
        /*0094*/ 	.short	0x0006
        /*0096*/ 	.short	0x0024
        /*0098*/ 	.byte	0x00, 0xf0, 0x11, 0x00


	//----- nvinfo : EIATTR_KPARAM_INFO
	.align		4
.L_25:
        /*009c*/ 	.byte	0x04, 0x17
        /*009e*/ 	.short	(.L_27 - .L_26)
.L_26:
        /*00a0*/ 	.word	0x00000000
        /*00a4*/ 	.short	0x0005
        /*00a6*/ 	.short	0x0020
        /*00a8*/ 	.byte	0x00, 0xf0, 0x11, 0x00


	//----- nvinfo : EIATTR_KPARAM_INFO
	.align		4
.L_27:
        /*00ac*/ 	.byte	0x04, 0x17
        /*00ae*/ 	.short	(.L_29 - .L_28)
.L_28:
        /*00b0*/ 	.word	0x00000000
        /*00b4*/ 	.short	0x0004
        /*00b6*/ 	.short	0x001c
        /*00b8*/ 	.byte	0x00, 0xf0, 0x11, 0x00


	//----- nvinfo : EIATTR_KPARAM_INFO
	.align		4
.L_29:
        /*00bc*/ 	.byte	0x04, 0x17
        /*00be*/ 	.short	(.L_31 - .L_30)
.L_30:
        /*00c0*/ 	.word	0x00000000
        /*00c4*/ 	.short	0x0003
        /*00c6*/ 	.short	0x0018
        /*00c8*/ 	.byte	0x00, 0xf0, 0x11, 0x00


	//----- nvinfo : EIATTR_KPARAM_INFO
	.align		4
.L_31:
        /*00cc*/ 	.byte	0x04, 0x17
        /*00ce*/ 	.short	(.L_33 - .L_32)
.L_32:
        /*00d0*/ 	.word	0x00000000
        /*00d4*/ 	.short	0x0002
        /*00d6*/ 	.short	0x0010
        /*00d8*/ 	.byte	0x00, 0xf4, 0x21, 0x00


	//----- nvinfo : EIATTR_KPARAM_INFO
	.align		4
.L_33:
        /*00dc*/ 	.byte	0x04, 0x17
        /*00de*/ 	.short	(.L_35 - .L_34)
.L_34:
        /*00e0*/ 	.word	0x00000000
        /*00e4*/ 	.short	0x0001
        /*00e6*/ 	.short	0x0008
        /*00e8*/ 	.byte	0x00, 0xf4, 0x21, 0x00


	//----- nvinfo : EIATTR_KPARAM_INFO
	.align		4
.L_35:
        /*00ec*/ 	.byte	0x04, 0x17
        /*00ee*/ 	.short	(.L_37 - .L_36)
.L_36:
        /*00f0*/ 	.word	0x00000000
        /*00f4*/ 	.short	0x0000
        /*00f6*/ 	.short	0x0000
        /*00f8*/ 	.byte	0x00, 0xf4, 0x21, 0x00


	//----- nvinfo : EIATTR_MAXREG_COUNT
	.align		4
.L_37:
        /*00fc*/ 	.byte	0x03, 0x1b
        /*00fe*/ 	.short	0x00ff


	//----- nvinfo : EIATTR_NUM_BARRIERS
	.align		4
        /*0100*/ 	.byte	0x02, 0x4c
        /*0102*/ 	.byte	0x01
	.zero		1


	//----- nvinfo : EIATTR_ANNOTATIONS
	.align		4
        /*0104*/ 	.byte	0x04, 0x55
        /*0106*/ 	.short	(.L_39 - .L_38)


	//   ....[0]....
.L_38:
        /*0108*/ 	.word	0x00000001
        /*010c*/ 	.byte	0x70, 0x00, 0x00, 0x00, 0x01, 0x00, 0x00, 0x00, 0xb0, 0x00, 0x00, 0x00, 0x01, 0x00, 0x00, 0x00
        /* <DEDUP_REMOVED lines=2792> */
        /*af9c*/ 	.byte	0x00, 0x6d, 0x02, 0x00


	//----- nvinfo : EIATTR_MERCURY_ISA_VERSION
	.align		4
.L_39:
        /*afa0*/ 	.byte	0x03, 0x5f
        /*afa2*/ 	.short	0x0000


	//----- nvinfo : EIATTR_EXIT_INSTR_OFFSETS
	.align		4
        /*afa4*/ 	.byte	0x04, 0x1c
        /*afa6*/ 	.short	(.L_41 - .L_40)


	//   ....[0]....
.L_40:
        /*afa8*/ 	.word	0x00064070


	//   ....[1]....
        /*afac*/ 	.word	0x000640a0


	//----- nvinfo : EIATTR_REQNTID
	.align		4
.L_41:
        /*afb0*/ 	.byte	0x04, 0x10
        /*afb2*/ 	.short	(.L_43 - .L_42)
.L_42:
        /*afb4*/ 	.word	0x00000080
        /*afb8*/ 	.word	0x00000001
        /*afbc*/ 	.word	0x00000001
.L_43:


//--------------------- .nv.callgraph             --------------------------
	.section	.nv.callgraph,"",@"SHT_CUDA_CALLGRAPH"
	.align	4
	.sectionentsize	8
	.align		4
        /*0000*/ 	.word	0x00000000
	.align		4
        /*0004*/ 	.word	0xffffffff
	.align		4
        /*0008*/ 	.word	0x00000000
	.align		4
        /*000c*/ 	.word	0xfffffffe
	.align		4
        /*0010*/ 	.word	0x00000000
	.align		4
        /*0014*/ 	.word	0xfffffffd
	.align		4
        /*0018*/ 	.word	0x00000000
	.align		4
        /*001c*/ 	.word	0xfffffffc


//--------------------- .nv.rel.action            --------------------------
	.section	.nv.rel.action,"",@"SHT_CUDA_RELOCINFO"
	.align	8
	.sectionentsize	8
        /*0000*/ 	.byte	0x73, 0x00, 0x00, 0x00, 0x00, 0x00, 0x00, 0x00, 0x00, 0x00, 0x00, 0x11, 0x25, 0x00, 0x05, 0x36


//--------------------- .nv.constant0.matmul_kernel --------------------------
	.section	.nv.constant0.matmul_kernel,"a",@progbits
	.sectionflags	@""
	.align	4
.nv.constant0.matmul_kernel:
	.zero		432


//--------------------- .text.matmul_kernel       --------------------------
	.section	.text.matmul_kernel,"ax",@progbits
	.sectioninfo	@"SHI_REGISTERS=32"
	.align	128
        .global         matmul_kernel
        .type           matmul_kernel,@function
        .size           matmul_kernel,(.L_x_4 - matmul_kernel)
        .other          matmul_kernel,@"STO_CUDA_ENTRY STV_DEFAULT"
matmul_kernel:
.text.matmul_kernel:
[----:B------:R-:W-:-:S05]  /*0000*/  IMAD.MOV.U32 R1, RZ, RZ, c[0x0][0x28] ;  /* 0x00000a00ff017624 */ /* 0x000fca00078e00ff */
[----:B------:R-:W-:Y:S01]  /*0010*/  IADD3 R1, R1, -0x3c08, RZ ;  /* 0xffffc3f801017810 */ /* 0x000fe20007ffe0ff */
[----:B------:R-:W-:Y:S01]  /*0020*/  IMAD.MOV.U32 R0, RZ, RZ, c[0x0][0x17c] ;  /* 0x00005f00ff007624 */ /* 0x000fe200078e00ff */
[----:B------:R-:W0:Y:S01]  /*0030*/  S2R R29, SR_TID.X ;  /* 0x00000000001d7919 */ /* 0x000e220000002100 */
[----:B------:R-:W-:Y:S01]  /*0040*/  ULDC.64 UR6, c[0x0][0x118] ;  /* 0x0000460000067ab9 */ /* 0x000fe20000000a00 */
[----:B------:R-:W-:Y:S01]  /*0050*/  CS2R R24, SRZ ;  /* 0x0000000000187805 */ /* 0x000fe2000001ff00 */
[----:B------:R-:W-:Y:S01]  /*0060*/  CS2R R26, SRZ ;  /* 0x00000000001a7805 */ /* 0x000fe2000001ff00 */
[----:B------:R1:W-:Y:S01]  /*0070*/  STL [R1+0x30], RZ ;  /* 0x000030ff01007387 */ /* 0x0003e20000100800 */
[----:B------:R-:W-:Y:S01]  /*0080*/  IADD3 R0, R0, 0x1ff, RZ ;  /* 0x000001ff00007810 */ /* 0x000fe20007ffe0ff */
[----:B------:R-:W-:Y:S01]  /*0090*/  CS2R R20, SRZ ;  /* 0x0000000000147805 */ /* 0x000fe2000001ff00 */
[----:B------:R-:W-:Y:S01]  /*00a0*/  CS2R R22, SRZ ;  /* 0x0000000000167805 */ /* 0x000fe2000001ff00 */
[----:B------:R1:W-:Y:S01]  /*00b0*/  STL [R1+0x34], RZ ;  /* 0x000034ff01007387 */ /* 0x0003e20000100800 */
[----:B------:R-:W-:Y:S01]  /*00c0*/  SHF.R.S32.HI R3, RZ, 0x1f, R0 ;  /* 0x0000001fff037819 */ /* 0x000fe20000011400 */
[----:B------:R-:W-:Y:S01]  /*00d0*/  CS2R R16, SRZ ;  /* 0x0000000000107805 */ /* 0x000fe2000001ff00 */
[----:B------:R-:W-:Y:S01]  /*00e0*/  CS2R R18, SRZ ;  /* 0x0000000000127805 */ /* 0x000fe2000001ff00 */
[----:B------:R1:W-:Y:S01]  /*00f0*/  STL [R1+0x38], RZ ;  /* 0x000038ff01007387 */ /* 0x0003e20000100800 */
[----:B------:R-:W-:Y:S01]  /*0100*/  LEA.HI R3, R3, R0, RZ, 0x9 ;  /* 0x0000000003037211 */ /* 0x000fe200078f48ff */
[----:B------:R-:W-:Y:S01]  /*0110*/  CS2R R12, SRZ ;  /* 0x00000000000c7805 */ /* 0x000fe2000001ff00 */
[----:B------:R-:W-:Y:S01]  /*0120*/  CS2R R14, SRZ ;  /* 0x00000000000e7805 */ /* 0x000fe2000001ff00 */
[----:B------:R1:W-:Y:S01]  /*0130*/  STL [R1+0x3c], RZ ;  /* 0x00003cff01007387 */ /* 0x0003e20000100800 */
[----:B------:R-:W-:-:S03]  /*0140*/  SHF.R.S32.HI R0, RZ, 0x9, R3 ;  /* 0x00000009ff007819 */ /* 0x000fc60000011403 */
[----:B------:R1:W-:Y:S02]  /*0150*/  STL [R1+0x20], RZ ;  /* 0x000020ff01007387 */ /* 0x0003e40000100800 */
[----:B------:R-:W-:Y:S02]  /*0160*/  IMAD.SHL.U32 R0, R0, 0x4, RZ ;  /* 0x0000000400007824 */ /* 0x000fe400078e00ff */
[----:B------:R1:W-:Y:S03]  /*0170*/  STL [R1+0x24], RZ ;  /* 0x000024ff01007387 */ /* 0x0003e60000100800 */
[-C--:B------:R-:W-:Y:S01]  /*0180*/  IABS R7, R0.reuse ;  /* 0x0000000000077213 */ /* 0x080fe20000000000 */
[----:B------:R1:W-:Y:S01]  /*0190*/  STL [R1+0x28], RZ ;  /* 0x000028ff01007387 */ /* 0x0003e20000100800 */
[----:B------:R-:W-:Y:S02]  /*01a0*/  IABS R10, R0 ;  /* 0x00000000000a7213 */ /* 0x000fe40000000000 */
[----:B------:R-:W2:Y:S01]  /*01b0*/  I2F.RP R2, R7 ;  /* 0x0000000700027306 */ /* 0x000ea20000209400 */
[----:B------:R1:W-:Y:S04]  /*01c0*/  STL [R1+0x2c], RZ ;  /* 0x00002cff01007387 */ /* 0x0003e80000100800 */
[----:B------:R1:W-:Y:S04]  /*01d0*/  STL [R1+0x10], RZ ;  /* 0x000010ff01007387 */ /* 0x0003e80000100800 */
[----:B------:R1:W-:Y:S04]  /*01e0*/  STL [R1+0x14], RZ ;  /* 0x000014ff01007387 */ /* 0x0003e80000100800 */
[----:B------:R1:W-:Y:S01]  /*01f0*/  STL [R1+0x18], RZ ;  /* 0x000018ff01007387 */ /* 0x0003e20000100800 */
[----:B--2---:R-:W2:Y:S03]  /*0200*/  MUFU.RCP R2, R2 ;  /* 0x0000000200027308 */ /* 0x004ea60000001000 */
[----:B------:R1:W-:Y:S04]  /*0210*/  STL [R1+0x1c], RZ ;  /* 0x00001cff01007387 */ /* 0x0003e80000100800 */
[----:B------:R1:W-:Y:S04]  /*0220*/  STL [R1], RZ ;  /* 0x000000ff01007387 */ /* 0x0003e80000100800 */
[----:B------:R1:W-:Y:S04]  /*0230*/  STL [R1+0x4], RZ ;  /* 0x000004ff01007387 */ /* 0x0003e80000100800 */
[----:B------:R1:W-:Y:S01]  /*0240*/  STL [R1+0x8], RZ ;  /* 0x000008ff01007387 */ /* 0x0003e20000100800 */
[----:B--2---:R-:W-:-:S03]  /*0250*/  IADD3 R4, R2, 0xffffffe, RZ ;  /* 0x0ffffffe02047810 */ /* 0x004fc60007ffe0ff */
[----:B------:R1:W-:Y:S01]  /*0260*/  STL [R1+0xc], RZ ;  /* 0x00000cff01007387 */ /* 0x0003e20000100800 */
[----:B------:R-:W-:Y:S01]  /*0270*/  IMAD.MOV R2, RZ, RZ, -R10 ;  /* 0x000000ffff027224 */ /* 0x000fe200078e0a0a */
[----:B------:R2:W3:Y:S02]  /*0280*/  F2I.FTZ.U32.TRUNC.NTZ R5, R4 ;  /* 0x0000000400057305 */ /* 0x0004e4000021f000 */
[----:B------:R1:W-:Y:S01]  /*0290*/  STL [R1+0x40], RZ ;  /* 0x000040ff01007387 */ /* 0x0003e20000100800 */
[----:B------:R-:W-:-:S03]  /*02a0*/  CS2R R10, SRZ ;  /* 0x00000000000a7805 */ /* 0x000fc6000001ff00 */
[----:B------:R1:W-:Y:S04]  /*02b0*/  STL [R1+0x44], RZ ;  /* 0x000044ff01007387 */ /* 0x0003e80000100800 */
[----:B------:R1:W-:Y:S01]  /*02c0*/  STL [R1+0x48], RZ ;  /* 0x000048ff01007387 */ /* 0x0003e20000100800 */
[----:B--2---:R-:W-:-:S03]  /*02d0*/  IMAD.MOV.U32 R4, RZ, RZ, RZ ;  /* 0x000000ffff047224 */ /* 0x004fc600078e00ff */
[----:B------:R1:W-:Y:S01]  /*02e0*/  STL [R1+0x4c], RZ ;  /* 0x00004cff01007387 */ /* 0x0003e20000100800 */
[----:B---3--:R-:W-:-:S03]  /*02f0*/  IMAD.MOV R6, RZ, RZ, -R5 ;  /* 0x000000ffff067224 */ /* 0x008fc600078e0a05 */
[----:B------:R1:W-:Y:S01]  /*0300*/  STL [R1+0x50], RZ ;  /* 0x000050ff01007387 */ /* 0x0003e20000100800 */
[----:B------:R-:W-:-:S03]  /*0310*/  IMAD R9, R6, R7, RZ ;  /* 0x0000000706097224 */ /* 0x000fc600078e02ff */
[----:B------:R1:W-:Y:S01]  /*0320*/  STL [R1+0x54], RZ ;  /* 0x000054ff01007387 */ /* 0x0003e20000100800 */
[----:B------:R-:W-:-:S03]  /*0330*/  IMAD.HI.U32 R5, R5, R9, R4 ;  /* 0x0000000905057227 */ /* 0x000fc600078e0004 */
[----:B------:R1:W-:Y:S04]  /*0340*/  STL [R1+0x58], RZ ;  /* 0x000058ff01007387 */ /* 0x0003e80000100800 */
        /* <DEDUP_REMOVED lines=237> */
[----:B------:R-:W2:Y:S04]  /*1220*/  S2R R3, SR_CTAID.X ;  /* 0x0000000000037919 */ /* 0x000ea80000002500 */
[----:B------:R1:W-:Y:S04]  /*1230*/  STL [R1+0x560], RZ ;  /* 0x000560ff01007387 */ /* 0x0003e80000100800 */
[----:B------:R1:W-:Y:S04]  /*1240*/  STL [R1+0x564], RZ ;  /* 0x000564ff01007387 */ /* 0x0003e80000100800 */
[----:B------:R1:W-:Y:S04]  /*1250*/  STL [R1+0x568], RZ ;  /* 0x000568ff01007387 */ /* 0x0003e80000100800 */
[----:B------:R1:W-:Y:S04]  /*1260*/  STL [R1+0x56c], RZ ;  /* 0x00056cff01007387 */ /* 0x0003e80000100800 */
[----:B------:R1:W-:Y:S04]  /*1270*/  STL [R1+0x570], RZ ;  /* 0x000570ff01007387 */ /* 0x0003e80000100800 */
[----:B------:R1:W-:Y:S01]  /*1280*/  STL [R1+0x574], RZ ;  /* 0x000574ff01007387 */ /* 0x0003e20000100800 */
[----:B--2---:R-:W-:-:S03]  /*1290*/  IABS R8, R3 ;  /* 0x0000000300087213 */ /* 0x004fc60000000000 */
[----:B------:R1:W-:Y:S02]  /*12a0*/  STL [R1+0x578], RZ ;  /* 0x000578ff01007387 */ /* 0x0003e40000100800 */
[----:B------:R-:W-:Y:S02]  /*12b0*/  IMAD.MOV.U32 R6, RZ, RZ, R8 ;  /* 0x000000ffff067224 */ /* 0x000fe400078e0008 */
[----:B------:R1:W-:Y:S02]  /*12c0*/  STL [R1+0x57c], RZ ;  /* 0x00057cff01007387 */ /* 0x0003e40000100800 */
[----:B------:R-:W-:Y:S02]  /*12d0*/  IMAD.HI.U32 R5, R5, R6, RZ ;  /* 0x0000000605057227 */ /* 0x000fe400078e00ff */
[----:B------:R1:W-:Y:S02]  /*12e0*/  STL [R1+0x580], RZ ;  /* 0x000580ff01007387 */ /* 0x0003e40000100800 */
[----:B------:R-:W-:-:S02]  /*12f0*/  IMAD R2, R5, R2, R6 ;  /* 0x0000000205027224 */ /* 0x000fc400078e0206 */
[----:B------:R1:W-:Y:S03]  /*1300*/  STL [R1+0x584], RZ ;  /* 0x000584ff01007387 */ /* 0x0003e60000100800 */
[----:B------:R-:W-:Y:S01]  /*1310*/  ISETP.GT.U32.AND P1, PT, R7, R2, PT ;  /* 0x000000020700720c */ /* 0x000fe20003f24070 */
[----:B------:R1:W-:Y:S04]  /*1320*/  STL [R1+0x588], RZ ;  /* 0x000588ff01007387 */ /* 0x0003e80000100800 */
[----:B------:R1:W-:Y:S04]  /*1330*/  STL [R1+0x58c], RZ ;  /* 0x00058cff01007387 */ /* 0x0003e80000100800 */
[----:B------:R1:W-:Y:S04]  /*1340*/  STL [R1+0x590], RZ ;  /* 0x000590ff01007387 */ /* 0x0003e80000100800 */
[----:B------:R1:W-:Y:S01]  /*1350*/  STL [R1+0x594], RZ ;  /* 0x000594ff01007387 */ /* 0x0003e20000100800 */
[----:B------:R-:W-:Y:S01]  /*1360*/  @!P1 IMAD.IADD R2, R2, 0x1, -R7 ;  /* 0x0000000102029824 */ /* 0x000fe200078e0a07 */
[----:B------:R-:W-:-:S02]  /*1370*/  @!P1 IADD3 R5, R5, 0x1, RZ ;  /* 0x0000000105059810 */ /* 0x000fc40007ffe0ff */
[----:B------:R1:W-:Y:S01]  /*1380*/  STL [R1+0x598], RZ ;  /* 0x000598ff01007387 */ /* 0x0003e20000100800 */
[----:B------:R-:W-:Y:S02]  /*1390*/  ISETP.NE.AND P1, PT, R0, RZ, PT ;  /* 0x000000ff0000720c */ /* 0x000fe40003f25270 */
[----:B------:R-:W-:Y:S01]  /*13a0*/  ISETP.GE.U32.AND P0, PT, R2, R7, PT ;  /* 0x000000070200720c */ /* 0x000fe20003f06070 */
[----:B------:R1:W-:Y:S01]  /*13b0*/  STL [R1+0x59c], RZ ;  /* 0x00059cff01007387 */ /* 0x0003e20000100800 */
[----:B------:R-:W-:-:S03]  /*13c0*/  LOP3.LUT R2, R3, R0, RZ, 0x3c, !PT ;  /* 0x0000000003027212 */ /* 0x000fc600078e3cff */
[----:B------:R1:W-:Y:S01]  /*13d0*/  STL [R1+0x5a0], RZ ;  /* 0x0005a0ff01007387 */ /* 0x0003e20000100800 */
[----:B------:R-:W-:Y:S01]  /*13e0*/  ISETP.GE.AND P2, PT, R2, RZ, PT ;  /* 0x000000ff0200720c */ /* 0x000fe20003f46270 */
[----:B------:R-:W-:Y:S02]  /*13f0*/  IMAD.MOV.U32 R2, RZ, RZ, c[0x0][0x178] ;  /* 0x00005e00ff027624 */ /* 0x000fe400078e00ff */
[----:B------:R1:W-:Y:S03]  /*1400*/  STL [R1+0x5a4], RZ ;  /* 0x0005a4ff01007387 */ /* 0x0003e60000100800 */
[----:B------:R-:W-:Y:S01]  /*1410*/  IADD3 R2, R2, 0xff, RZ ;  /* 0x000000ff02027810 */ /* 0x000fe20007ffe0ff */
[----:B------:R1:W-:Y:S01]  /*1420*/  STL [R1+0x5a8], RZ ;  /* 0x0005a8ff01007387 */ /* 0x0003e20000100800 */
[----:B------:R-:W-:-:S03]  /*1430*/  @P0 IADD3 R5, R5, 0x1, RZ ;  /* 0x0000000105050810 */ /* 0x000fc60007ffe0ff */
[----:B------:R1:W-:Y:S02]  /*1440*/  STL [R1+0x5ac], RZ ;  /* 0x0005acff01007387 */ /* 0x0003e40000100800 */
[----:B------:R-:W-:Y:S01]  /*1450*/  IMAD.MOV.U32 R4, RZ, RZ, R5 ;  /* 0x000000ffff047224 */ /* 0x000fe200078e0005 */
[----:B------:R-:W-:Y:S01]  /*1460*/  SHF.R.S32.HI R5, RZ, 0x1f, R2 ;  /* 0x0000001fff057819 */ /* 0x000fe20000011402 */
[----:B------:R1:W-:Y:S02]  /*1470*/  STL [R1+0x630], RZ ;  /* 0x000630ff01007387 */ /* 0x0003e40000100800 */
[----:B------:R-:W-:Y:S01]  /*1480*/  @!P2 IMAD.MOV R4, RZ, RZ, -R4 ;  /* 0x000000ffff04a224 */ /* 0x000fe200078e0a04 */
[----:B------:R-:W-:Y:S01]  /*1490*/  @!P1 LOP3.LUT R4, RZ, R0, RZ, 0x33, !PT ;  /* 0x00000000ff049212 */ /* 0x000fe200078e33ff */
[----:B------:R1:W-:Y:S01]  /*14a0*/  STL [R1+0x634], RZ ;  /* 0x000634ff01007387 */ /* 0x0003e20000100800 */
[----:B------:R-:W-:-:S03]  /*14b0*/  LEA.HI R5, R5, R2, RZ, 0x8 ;  /* 0x0000000205057211 */ /* 0x000fc600078f40ff */
[----:B------:R1:W-:Y:S01]  /*14c0*/  STL [R1+0x638], RZ ;  /* 0x000638ff01007387 */ /* 0x0003e20000100800 */
[----:B------:R-:W-:Y:S02]  /*14d0*/  IMAD.SHL.U32 R28, R4, 0x4, RZ ;  /* 0x00000004041c7824 */ /* 0x000fe400078e00ff */
[----:B------:R-:W-:Y:S01]  /*14e0*/  IMAD.MOV R4, RZ, RZ, -R4 ;  /* 0x000000ffff047224 */ /* 0x000fe200078e0a04 */
[----:B------:R1:W-:Y:S02]  /*14f0*/  STL [R1+0x63c], RZ ;  /* 0x00063cff01007387 */ /* 0x0003e40000100800 */
[----:B------:R-:W-:Y:S01]  /*1500*/  LEA.HI.SX32 R5, R5, -R28, 0x18 ;  /* 0x8000001c05057211 */ /* 0x000fe200078fc2ff */
[----:B------:R-:W-:Y:S01]  /*1510*/  IMAD R9, R0, R4, R3 ;  /* 0x0000000400097224 */ /* 0x000fe200078e0203 */
[----:B------:R1:W-:Y:S02]  /*1520*/  STL [R1+0x640], RZ ;  /* 0x000640ff01007387 */ /* 0x0003e40000100800 */
[----:B------:R-:W-:-:S02]  /*1530*/  IMNMX R6, R5, 0x4, PT ;  /* 0x0000000405067817 */ /* 0x000fc40003800200 */
[----:B------:R1:W-:Y:S01]  /*1540*/  STL [R1+0x644], RZ ;  /* 0x000644ff01007387 */ /* 0x0003e20000100800 */
[----:B------:R-:W-:Y:S02]  /*1550*/  IABS R4, R9 ;  /* 0x0000000900047213 */ /* 0x000fe40000000000 */
[----:B------:R-:W-:Y:S01]  /*1560*/  IABS R7, R6 ;  /* 0x0000000600077213 */ /* 0x000fe20000000000 */
[----:B------:R1:W-:Y:S03]  /*1570*/  STL [R1+0x648], RZ ;  /* 0x000648ff01007387 */ /* 0x0003e60000100800 */
[----:B------:R-:W2:Y:S01]  /*1580*/  I2F.RP R2, R7 ;  /* 0x0000000700027306 */ /* 0x000ea20000209400 */
[----:B------:R1:W-:Y:S04]  /*1590*/  STL [R1+0x64c], RZ ;  /* 0x00064cff01007387 */ /* 0x0003e80000100800 */
[----:B------:R1:W-:Y:S04]  /*15a0*/  STL [R1+0x650], RZ ;  /* 0x000650ff01007387 */ /* 0x0003e80000100800 */
[----:B------:R1:W-:Y:S04]  /*15b0*/  STL [R1+0x654], RZ ;  /* 0x000654ff01007387 */ /* 0x0003e80000100800 */
[----:B------:R1:W-:Y:S01]  /*15c0*/  STL [R1+0x658], RZ ;  /* 0x000658ff01007387 */ /* 0x0003e20000100800 */
[----:B--2---:R-:W2:Y:S03]  /*15d0*/  MUFU.RCP R2, R2 ;  /* 0x0000000200027308 */ /* 0x004ea60000001000 */
[----:B------:R1:W-:Y:S04]  /*15e0*/  STL [R1+0x65c], RZ ;  /* 0x00065cff01007387 */ /* 0x0003e80000100800 */
[----:B------:R1:W-:Y:S04]  /*15f0*/  STL [R1+0x720], RZ ;  /* 0x000720ff01007387 */ /* 0x0003e80000100800 */
[----:B------:R1:W-:Y:S04]  /*1600*/  STL [R1+0x724], RZ ;  /* 0x000724ff01007387 */ /* 0x0003e80000100800 */
[----:B------:R1:W-:Y:S01]  /*1610*/  STL [R1+0x728], RZ ;  /* 0x000728ff01007387 */ /* 0x0003e20000100800 */
[----:B--2---:R-:W-:-:S03]  /*1620*/  IADD3 R5, R2, 0xffffffe, RZ ;  /* 0x0ffffffe02057810 */ /* 0x004fc60007ffe0ff */
[----:B------:R1:W-:Y:S04]  /*1630*/  STL [R1+0x72c], RZ ;  /* 0x00072cff01007387 */ /* 0x0003e80000100800 */
[----:B------:R1:W-:Y:S01]  /*1640*/  STL [R1+0x730], RZ ;  /* 0x000730ff01007387 */ /* 0x0003e20000100800 */
[----:B------:R-:W2:Y:S03]  /*1650*/  F2I.FTZ.U32.TRUNC.NTZ R5, R5 ;  /* 0x0000000500057305 */ /* 0x000ea6000021f000 */
[----:B------:R1:W-:Y:S04]  /*1660*/  STL [R1+0x734], RZ ;  /* 0x000734ff01007387 */ /* 0x0003e80000100800 */
[----:B------:R1:W-:Y:S04]  /*1670*/  STL [R1+0x738], RZ ;  /* 0x000738ff01007387 */ /* 0x0003e80000100800 */
[----:B------:R1:W-:Y:S04]  /*1680*/  STL [R1+0x73c], RZ ;  /* 0x00073cff01007387 */ /* 0x0003e80000100800 */
[----:B------:R1:W-:Y:S01]  /*1690*/  STL [R1+0x740], RZ ;  /* 0x000740ff01007387 */ /* 0x0003e20000100800 */
[----:B--2---:R-:W-:-:S03]  /*16a0*/  IMAD.MOV R8, RZ, RZ, -R5 ;  /* 0x000000ffff087224 */ /* 0x004fc600078e0a05 */
[----:B------:R1:W-:Y:S01]  /*16b0*/  STL [R1+0x744], RZ ;  /* 0x000744ff01007387 */ /* 0x0003e20000100800 */
[----:B------:R-:W-:Y:S01]  /*16c0*/  IMAD.MOV.U32 R0, RZ, RZ, R8 ;  /* 0x000000ffff007224 */ /* 0x000fe200078e0008 */
[----:B------:R-:W-:Y:S02]  /*16d0*/  IABS R8, R6 ;  /* 0x0000000600087213 */ /* 0x000fe40000000000 */
[----:B------:R1:W-:Y:S01]  /*16e0*/  STL [R1+0x748], RZ ;  /* 0x000748ff01007387 */ /* 0x0003e20000100800 */
[----:B------:R-:W-:Y:S02]  /*16f0*/  IMAD R3, R0, R7, RZ ;  /* 0x0000000700037224 */ /* 0x000fe400078e02ff */
[----:B------:R-:W-:Y:S01]  /*1700*/  IMAD.MOV.U32 R0, RZ, RZ, R4 ;  /* 0x000000ffff007224 */ /* 0x000fe200078e0004 */
[----:B------:R1:W-:Y:S01]  /*1710*/  STL [R1+0x74c], RZ ;  /* 0x00074cff01007387 */ /* 0x0003e20000100800 */
[----:B------:R-:W-:Y:S02]  /*1720*/  IMAD.MOV.U32 R4, RZ, RZ, RZ ;  /* 0x000000ffff047224 */ /* 0x000fe400078e00ff */
[----:B------:R-:W-:Y:S01]  /*1730*/  IMAD.MOV R2, RZ, RZ, -R8 ;  /* 0x000000ffff027224 */ /* 0x000fe200078e0a08 */
[----:B------:R1:W-:Y:S01]  /*1740*/  STL [R1+0x810], RZ ;  /* 0x000810ff01007387 */ /* 0x0003e20000100800 */
[----:B------:R-:W-:-:S03]  /*1750*/  IMAD.HI.U32 R4, R5, R3, R4 ;  /* 0x0000000305047227 */ /* 0x000fc600078e0004 */
[----:B------:R1:W-:Y:S03]  /*1760*/  STL [R1+0x814], RZ ;  /* 0x000814ff01007387 */ /* 0x0003e60000100800 */
[----:B------:R-:W-:Y:S01]  /*1770*/  IMAD.HI.U32 R3, R4, R0, RZ ;  /* 0x0000000004037227 */ /* 0x000fe200078e00ff */
[----:B------:R1:W-:Y:S03]  /*1780*/  STL [R1+0x818], RZ ;  /* 0x000818ff01007387 */ /* 0x0003e60000100800 */
[----:B------:R-:W-:Y:S01]  /*1790*/  IMAD R0, R3, R2, R0 ;  /* 0x0000000203007224 */ /* 0x000fe200078e0200 */
[----:B------:R1:W-:Y:S01]  /*17a0*/  STL [R1+0x81c], RZ ;  /* 0x00081cff01007387 */ /* 0x0003e20000100800 */
[----:B------:R-:W-:-:S03]  /*17b0*/  IMAD.MOV.U32 R2, RZ, RZ, c[0x0][0x180] ;  /* 0x00006000ff027624 */ /* 0x000fc600078e00ff */
[----:B------:R1:W-:Y:S01]  /*17c0*/  STL [R1+0x820], RZ ;  /* 0x000820ff01007387 */ /* 0x0003e20000100800 */
[----:B------:R-:W-:Y:S02]  /*17d0*/  ISETP.GT.U32.AND P1, PT, R7, R0, PT ;  /* 0x000000000700720c */ /* 0x000fe40003f24070 */
[----:B------:R-:W-:Y:S01]  /*17e0*/  IADD3 R2, R2, 0x1f, RZ ;  /* 0x0000001f02027810 */ /* 0x000fe20007ffe0ff */
[----:B------:R1:W-:Y:S04]  /*17f0*/  STL [R1+0x824], RZ ;  /* 0x000824ff01007387 */ /* 0x0003e80000100800 */
[----:B------:R1:W-:Y:S04]  /*1800*/  STL [R1+0x828], RZ ;  /* 0x000828ff01007387 */ /* 0x0003e80000100800 */
[----:B------:R1:W-:Y:S02]  /*1810*/  STL [R1+0x82c], RZ ;  /* 0x00082cff01007387 */ /* 0x0003e40000100800 */
[----:B------:R-:W-:Y:S01]  /*1820*/  @!P1 IMAD.IADD R0, R0, 0x1, -R7 ;  /* 0x0000000100009824 */ /* 0x000fe200078e0a07 */
[----:B------:R-:W-:Y:S01]  /*1830*/  @!P1 IADD3 R3, R3, 0x1, RZ ;  /* 0x0000000103039810 */ /* 0x000fe20007ffe0ff */
[----:B------:R1:W-:Y:S01]  /*1840*/  STL [R1+0x830], RZ ;  /* 0x000830ff01007387 */ /* 0x0003e20000100800 */
[----:B------:R-:W-:-:S02]  /*1850*/  ISETP.NE.AND P1, PT, R6, RZ, PT ;  /* 0x000000ff0600720c */ /* 0x000fc40003f25270 */
[----:B------:R-:W-:Y:S01]  /*1860*/  ISETP.GE.U32.AND P0, PT, R0, R7, PT ;  /* 0x000000070000720c */ /* 0x000fe20003f06070 */
[----:B------:R1:W-:Y:S01]  /*1870*/  STL [R1+0x834], RZ ;  /* 0x000834ff01007387 */ /* 0x0003e20000100800 */
[----:B------:R-:W-:-:S03]  /*1880*/  LOP3.LUT R0, R9, R6, RZ, 0x3c, !PT ;  /* 0x0000000609007212 */ /* 0x000fc600078e3cff */
[----:B------:R1:W-:Y:S01]  /*1890*/  STL [R1+0x838], RZ ;  /* 0x000838ff01007387 */ /* 0x0003e20000100800 */
[----:B------:R-:W-:Y:S02]  /*18a0*/  ISETP.GE.AND P2, PT, R0, RZ, PT ;  /* 0x000000ff0000720c */ /* 0x000fe40003f46270 */
[----:B0-----:R-:W-:Y:S01]  /*18b0*/  LOP3.LUT R0, R29, 0x7f, RZ, 0xc0, !PT ;  /* 0x0000007f1d007812 */ /* 0x001fe200078ec0ff */
[----:B------:R1:W-:Y:S04]  /*18c0*/  STL [R1+0x83c], RZ ;  /* 0x00083cff01007387 */ /* 0x0003e80000100800 */
[----:B------:R1:W-:Y:S01]  /*18d0*/  STL [R1+0x8c0], RZ ;  /* 0x0008c0ff01007387 */ /* 0x0003e20000100800 */
[----:B------:R-:W-:Y:S02]  /*18e0*/  @P0 IADD3 R3, R3, 0x1, RZ ;  /* 0x0000000103030810 */ /* 0x000fe40007ffe0ff */
[----:B------:R-:W-:Y:S01]  /*18f0*/  ISETP.GE.AND P0, PT, R2, 0x20, PT ;  /* 0x000000200200780c */ /* 0x000fe20003f06270 */
[----:B------:R1:W-:Y:S02]  /*1900*/  STL [R1+0x8c4], RZ ;  /* 0x0008c4ff01007387 */ /* 0x0003e40000100800 */
[----:B------:R-:W-:Y:S01]  /*1910*/  @!P2 IMAD.MOV R3, RZ, RZ, -R3 ;  /* 0x000000ffff03a224 */ /* 0x000fe200078e0a03 */
[----:B------:R-:W-:Y:S01]  /*1920*/  @!P1 LOP3.LUT R3, RZ, R6, RZ, 0x33, !PT ;  /* 0x00000006ff039212 */ /* 0x000fe200078e33ff */
[----:B------:R1:W-:Y:S04]  /*1930*/  STL [R1+0x8c8], RZ ;  /* 0x0008c8ff01007387 */ /* 0x0003e80000100800 */
[----:B------:R1:W-:Y:S01]  /*1940*/  STL [R1+0x8cc], RZ ;  /* 0x0008ccff01007387 */ /* 0x0003e20000100800 */
[----:B------:R-:W-:-:S02]  /*1950*/  IMAD.MOV R5, RZ, RZ, -R3 ;  /* 0x000000ffff057224 */ /* 0x000fc400078e0a03 */
[----:B------:R-:W-:Y:S01]  /*1960*/  IMAD.SHL.U32 R3, R3, 0x200, RZ ;  /* 0x0000020003037824 */ /* 0x000fe200078e00ff */
[----:B------:R1:W-:Y:S01]  /*1970*/  STL [R1+0x8d0], RZ ;  /* 0x0008d0ff01007387 */ /* 0x0003e20000100800 */
[----:B------:R-:W-:Y:S02]  /*1980*/  IMAD R5, R6, R5, R9 ;  /* 0x0000000506057224 */ /* 0x000fe400078e0209 */
[----:B------:R-:W-:Y:S01]  /*1990*/  CS2R R6, SRZ ;  /* 0x0000000000067805 */ /* 0x000fe2000001ff00 */
[----:B------:R1:W-:Y:S01]  /*19a0*/  STL [R1+0x8d4], RZ ;  /* 0x0008d4ff01007387 */ /* 0x0003e20000100800 */
[----:B------:R-:W-:Y:S01]  /*19b0*/  IMAD.IADD R28, R28, 0x1, R5 ;  /* 0x000000011c1c7824 */ /* 0x000fe200078e0205 */
[----:B------:R-:W-:Y:S01]  /*19c0*/  CS2R R8, SRZ ;  /* 0x0000000000087805 */ /* 0x000fe2000001ff00 */
[----:B------:R-:W-:Y:S01]  /*19d0*/  CS2R R4, SRZ ;  /* 0x0000000000047805 */ /* 0x000fe2000001ff00 */
[----:B------:R1:W-:Y:S01]  /*19e0*/  STL [R1+0x8d8], RZ ;  /* 0x0008d8ff01007387 */ /* 0x0003e20000100800 */
[----:B------:R-:W-:-:S03]  /*19f0*/  IMAD R28, R28, 0x100, R0 ;  /* 0x000001001c1c7824 */ /* 0x000fc600078e0200 */
[----:B------:R1:W-:Y:S02]  /*1a00*/  STL [R1+0x8dc], RZ ;  /* 0x0008dcff01007387 */ /* 0x0003e40000100800 */
[----:B------:R-:W-:Y:S02]  /*1a10*/  IADD3 R29, R28, 0x80, RZ ;  /* 0x000000801c1d7810 */ /* 0x000fe40007ffe0ff */
        /* <DEDUP_REMOVED lines=163> */
[----:B------:R1:W-:Y:S01]  /*2450*/  STL [R1+0x124c], RZ ;  /* 0x00124cff01007387 */ /* 0x0003e20000100800 */
[----:B------:R-:W-:Y:S05]  /*2460*/  @!P0 BRA `(.L_x_0) ;  /* 0x0004606000008947 */ /* 0x000fea0003800000 */
[----:B------:R-:W-:Y:S01]  /*2470*/  IABS R4, c[0x0][0x178] ;  /* 0x00005e0000047a13 */ /* 0x000fe20000000000 */
[----:B------:R-:W0:Y:S01]  /*2480*/  S2R R15, SR_TID.X ;  /* 0x00000000000f7919 */ /* 0x000e220000002100 */
[----:B------:R-:W-:-:S02]  /*2490*/  IABS R8, c[0x0][0x17c] ;  /* 0x00005f0000087a13 */ /* 0x000fc40000000000 */
[----:B------:R-:W2:Y:S01]  /*24a0*/  I2F.RP R5, R4 ;  /* 0x0000000400057306 */ /* 0x000ea20000209400 */
[----:B------:R-:W-:Y:S07]  /*24b0*/  STL [R1+0x1794], R3 ;  /* 0x0017940301007387 */ /* 0x000fee0000100800 */
[----:B------:R-:W3:Y:S08]  /*24c0*/  I2F.RP R0, R8 ;  /* 0x0000000800007306 */ /* 0x000ef00000209400 */
[----:B--2---:R-:W2:Y:S01]  /*24d0*/  MUFU.RCP R5, R5 ;  /* 0x0000000500057308 */ /* 0x004ea20000001000 */
[----:B0-----:R-:W-:-:S07]  /*24e0*/  LOP3.LUT R15, R15, 0x60, RZ, 0xc0, !PT ;  /* 0x000000600f0f7812 */ /* 0x001fce00078ec0ff */
[----:B---3--:R-:W0:Y:S01]  /*24f0*/  MUFU.RCP R0, R0 ;  /* 0x0000000000007308 */ /* 0x008e220000001000 */
[----:B------:R-:W-:Y:S02]  /*2500*/  LEA.HI R10, R15, R3, RZ, 0x1b ;  /* 0x000000030f0a7211 */ /* 0x000fe400078fd8ff */
[----:B------:R-:W-:Y:S02]  /*2510*/  IABS R15, R29 ;  /* 0x0000001d000f7213 */ /* 0x000fe40000000000 */
[----:B------:R-:W-:Y:S02]  /*2520*/  IABS R23, R10 ;  /* 0x0000000a00177213 */ /* 0x000fe40000000000 */
[----:B------:R-:W-:Y:S02]  /*2530*/  IADD3 R16, R10, 0x1f8, RZ ;  /* 0x000001f80a107810 */ /* 0x000fe40007ffe0ff */
[----:B--2---:R-:W-:Y:S02]  /*2540*/  IADD3 R12, R5, 0xffffffe, RZ ;  /* 0x0ffffffe050c7810 */ /* 0x004fe40007ffe0ff */
[----:B------:R-:W-:-:S02]  /*2550*/  ISETP.GE.AND P4, PT, R16, RZ, PT ;  /* 0x000000ff1000720c */ /* 0x000fc40003f86270 */
[----:B------:R2:W3:Y:S01]  /*2560*/  F2I.FTZ.U32.TRUNC.NTZ R13, R12 ;  /* 0x0000000c000d7305 */ /* 0x0004e2000021f000 */
[----:B0-----:R-:W-:-:S07]  /*2570*/  IADD3 R6, R0, 0xffffffe, RZ ;  /* 0x0ffffffe00067810 */ /* 0x001fce0007ffe0ff */
[----:B------:R0:W4:Y:S01]  /*2580*/  F2I.FTZ.U32.TRUNC.NTZ R7, R6 ;  /* 0x0000000600077305 */ /* 0x000122000021f000 */
[----:B--2---:R-:W-:Y:S02]  /*2590*/  IMAD.MOV.U32 R12, RZ, RZ, RZ ;  /* 0x000000ffff0c7224 */ /* 0x004fe400078e00ff */
[----:B---3--:R-:W-:Y:S02]  /*25a0*/  IMAD.MOV R11, RZ, RZ, -R13 ;  /* 0x000000ffff0b7224 */ /* 0x008fe400078e0a0d */
[----:B0-----:R-:W-:Y:S02]  /*25b0*/  IMAD.MOV.U32 R6, RZ, RZ, RZ ;  /* 0x000000ffff067224 */ /* 0x001fe400078e00ff */
[----:B------:R-:W-:Y:S01]  /*25c0*/  IMAD R5, R11, R4, RZ ;  /* 0x000000040b057224 */ /* 0x000fe200078e02ff */
[----:B------:R-:W-:Y:S01]  /*25d0*/  IADD3 R11, R10, 0x1fc, RZ ;  /* 0x000001fc0a0b7810 */ /* 0x000fe20007ffe0ff */
[----:B----4-:R-:W-:-:S03]  /*25e0*/  IMAD.MOV R9, RZ, RZ, -R7 ;  /* 0x000000ffff097224 */ /* 0x010fc600078e0a07 */
[----:B------:R-:W-:Y:S01]  /*25f0*/  IABS R14, R11 ;  /* 0x0000000b000e7213 */ /* 0x000fe20000000000 */
[----:B------:R-:W-:Y:S01]  /*2600*/  IMAD.HI.U32 R12, R13, R5, R12 ;  /* 0x000000050d0c7227 */ /* 0x000fe200078e000c */
[----:B------:R-:W-:-:S03]  /*2610*/  ISETP.GE.AND P0, PT, R11, RZ, PT ;  /* 0x000000ff0b00720c */ /* 0x000fc60003f06270 */
[----:B------:R-:W-:-:S04]  /*2620*/  IMAD R9, R9, R8, RZ ;  /* 0x0000000809097224 */ /* 0x000fc800078e02ff */
[----:B------:R-:W-:Y:S01]  /*2630*/  IMAD.HI.U32 R0, R7, R9, R6 ;  /* 0x0000000907007227 */ /* 0x000fe200078e0006 */
[----:B------:R-:W-:Y:S02]  /*2640*/  IABS R7, R28 ;  /* 0x0000001c00077213 */ /* 0x000fe40000000000 */
[----:B------:R-:W-:Y:S01]  /*2650*/  SHF.R.S32.HI R9, RZ, 0x1f, R2 ;  /* 0x0000001fff097819 */ /* 0x000fe20000011402 */
[----:B------:R-:W-:-:S03]  /*2660*/  IMAD.HI.U32 R6, R12, R15, RZ ;  /* 0x0000000f0c067227 */ /* 0x000fc600078e00ff */
[----:B------:R-:W-:Y:S01]  /*2670*/  LEA.HI R2, R9, R2, RZ, 0x5 ;  /* 0x0000000209027211 */ /* 0x000fe200078f28ff */
[----:B------:R-:W-:-:S04]  /*2680*/  IMAD.HI.U32 R5, R0, R23, RZ ;  /* 0x0000001700057227 */ /* 0x000fc800078e00ff */
[----:B------:R-:W-:Y:S01]  /*2690*/  IMAD.HI.U32 R12, R12, R7, RZ ;  /* 0x000000070c0c7227 */ /* 0x000fe200078e00ff */
[----:B------:R0:W-:Y:S03]  /*26a0*/  STL [R1+0x20c], R2 ;  /* 0x00020c0201007387 */ /* 0x0001e60000100800 */
[----:B------:R-:W-:Y:S01]  /*26b0*/  IMAD.MOV R13, RZ, RZ, -R5 ;  /* 0x000000ffff0d7224 */ /* 0x000fe200078e0a05 */
[----:B------:R2:W-:Y:S01]  /*26c0*/  STL [R1+0x1798], R29 ;  /* 0x0017981d01007387 */ /* 0x0005e20000100800 */
[----:B------:R-:W-:Y:S02]  /*26d0*/  IMAD.MOV R12, RZ, RZ, -R12 ;  /* 0x000000ffff0c7224 */ /* 0x000fe400078e0a0c */
[----:B------:R-:W-:Y:S01]  /*26e0*/  IMAD.MOV R6, RZ, RZ, -R6 ;  /* 0x000000ffff067224 */ /* 0x000fe200078e0a06 */
[----:B------:R-:W-:Y:S01]  /*26f0*/  STL [R1+0x179c], R28 ;  /* 0x00179c1c01007387 */ /* 0x000fe20000100800 */
[----:B------:R-:W-:Y:S01]  /*2700*/  IMAD R23, R8, R13, R23 ;  /* 0x0000000d08177224 */ /* 0x000fe200078e0217 */
[----:B------:R-:W-:Y:S01]  /*2710*/  IABS R13, R16 ;  /* 0x00000010000d7213 */ /* 0x000fe20000000000 */
[----:B------:R-:W-:Y:S01]  /*2720*/  IMAD R7, R4, R12, R7 ;  /* 0x0000000c04077224 */ /* 0x000fe200078e0207 */
[----:B------:R-:W-:Y:S01]  /*2730*/  IADD3 R12, R10, 0x1f4, RZ ;  /* 0x000001f40a0c7810 */ /* 0x000fe20007ffe0ff */
[----:B------:R-:W-:Y:S01]  /*2740*/  IMAD R15, R4, R6, R15 ;  /* 0x00000006040f7224 */ /* 0x000fe200078e020f */
[----:B------:R-:W-:Y:S01]  /*2750*/  ISETP.GT.U32.AND P1, PT, R8, R23, PT ;  /* 0x000000170800720c */ /* 0x000fe20003f24070 */
[----:B------:R-:W-:Y:S01]  /*2760*/  IMAD.MOV.U32 R5, RZ, RZ, R14 ;  /* 0x000000ffff057224 */ /* 0x000fe200078e000e */
[----:B------:R-:W-:-:S02]  /*2770*/  ISETP.GT.U32.AND P3, PT, R4, R7, PT ;  /* 0x000000070400720c */ /* 0x000fc40003f64070 */
[----:B------:R-:W-:Y:S01]  /*2780*/  ISETP.GT.U32.AND P2, PT, R4, R15, PT ;  /* 0x0000000f0400720c */ /* 0x000fe20003f44070 */
[----:B0-----:R-:W-:Y:S01]  /*2790*/  IMAD.HI.U32 R2, R0, R5, RZ ;  /* 0x0000000500027227 */ /* 0x001fe200078e00ff */
[----:B------:R-:W-:Y:S02]  /*27a0*/  IABS R11, R12 ;  /* 0x0000000c000b7213 */ /* 0x000fe40000000000 */
[C---:B------:R-:W-:Y:S01]  /*27b0*/  IADD3 R14, R10.reuse, 0x1f0, RZ ;  /* 0x000001f00a0e7810 */ /* 0x040fe20007ffe0ff */
[----:B------:R-:W-:Y:S01]  /*27c0*/  IMAD.MOV R2, RZ, RZ, -R2 ;  /* 0x000000ffff027224 */ /* 0x000fe200078e0a02 */
[----:B------:R-:W-:Y:S02]  /*27d0*/  IADD3 R16, R10, 0x1ec, RZ ;  /* 0x000001ec0a107810 */ /* 0x000fe40007ffe0ff */
[----:B------:R-:W-:Y:S01]  /*27e0*/  IABS R9, R14 ;  /* 0x0000000e00097213 */ /* 0x000fe20000000000 */
[----:B------:R-:W-:Y:S02]  /*27f0*/  @!P1 IMAD.IADD R23, R23, 0x1, -R8 ;  /* 0x0000000117179824 */ /* 0x000fe400078e0a08 */
[----:B------:R-:W-:-:S02]  /*2800*/  @!P3 IMAD.IADD R7, R7, 0x1, -R4 ;  /* 0x000000010707b824 */ /* 0x000fc400078e0a04 */
[----:B------:R-:W-:Y:S01]  /*2810*/  @!P2 IMAD.IADD R15, R15, 0x1, -R4 ;  /* 0x000000010f0fa824 */ /* 0x000fe200078e0a04 */
[C---:B------:R-:W-:Y:S01]  /*2820*/  ISETP.GT.U32.AND P6, PT, R8.reuse, R23, PT ;  /* 0x000000170800720c */ /* 0x040fe20003fc4070 */
[----:B------:R-:W-:Y:S01]  /*2830*/  IMAD R5, R8, R2, R5 ;  /* 0x0000000208057224 */ /* 0x000fe200078e0205 */
[----:B------:R-:W-:Y:S01]  /*2840*/  ISETP.GT.U32.AND P2, PT, R4, R7, PT ;  /* 0x000000070400720c */ /* 0x000fe20003f44070 */
[----:B------:R-:W-:Y:S01]  /*2850*/  IMAD.HI.U32 R2, R0, R13, RZ ;  /* 0x0000000d00027227 */ /* 0x000fe200078e00ff */
[----:B------:R-:W-:Y:S02]  /*2860*/  ISETP.GT.U32.AND P1, PT, R4, R15, PT ;  /* 0x0000000f0400720c */ /* 0x000fe40003f24070 */
[----:B------:R-:W-:Y:S01]  /*2870*/  ISETP.GT.U32.AND P5, PT, R8, R5, PT ;  /* 0x000000050800720c */ /* 0x000fe20003fa4070 */
[----:B------:R-:W-:Y:S02]  /*2880*/  IMAD.MOV R6, RZ, RZ, -R2 ;  /* 0x000000ffff067224 */ /* 0x000fe400078e0a02 */
[----:B------:R-:W-:-:S04]  /*2890*/  IMAD.HI.U32 R2, R0, R11, RZ ;  /* 0x0000000b00027227 */ /* 0x000fc800078e00ff */
[----:B------:R-:W-:Y:S01]  /*28a0*/  @!P6 IMAD.IADD R23, R23, 0x1, -R8 ;  /* 0x000000011717e824 */ /* 0x000fe200078e0a08 */
[----:B------:R-:W-:Y:S01]  /*28b0*/  ISETP.GE.AND P6, PT, R29, RZ, PT ;  /* 0x000000ff1d00720c */ /* 0x000fe20003fc6270 */
[----:B------:R-:W-:Y:S01]  /*28c0*/  @!P2 IMAD.IADD R7, R7, 0x1, -R4 ;  /* 0x000000010707a824 */ /* 0x000fe200078e0a04 */
[----:B------:R-:W-:Y:S01]  /*28d0*/  ISETP.GE.AND P2, PT, R28, RZ, PT ;  /* 0x000000ff1c00720c */ /* 0x000fe20003f46270 */
[----:B------:R-:W-:Y:S02]  /*28e0*/  IMAD.MOV R2, RZ, RZ, -R2 ;  /* 0x000000ffff027224 */ /* 0x000fe400078e0a02 */
[C---:B------:R-:W-:Y:S02]  /*28f0*/  IMAD R13, R8.reuse, R6, R13 ;  /* 0x00000006080d7224 */ /* 0x040fe400078e020d */
[----:B------:R-:W-:Y:S01]  /*2900*/  @!P1 IMAD.IADD R15, R15, 0x1, -R4 ;  /* 0x000000010f0f9824 */ /* 0x000fe200078e0a04 */
[----:B------:R-:W-:Y:S01]  /*2910*/  IABS R4, R16 ;  /* 0x0000001000047213 */ /* 0x000fe20000000000 */
[C---:B------:R-:W-:Y:S01]  /*2920*/  IMAD R11, R8.reuse, R2, R11 ;  /* 0x00000002080b7224 */ /* 0x040fe200078e020b */
[C---:B------:R-:W-:Y:S01]  /*2930*/  ISETP.GT.U32.AND P3, PT, R8.reuse, R13, PT ;  /* 0x0000000d0800720c */ /* 0x040fe20003f64070 */
[----:B------:R-:W-:Y:S01]  /*2940*/  @!P5 IMAD.IADD R5, R5, 0x1, -R8 ;  /* 0x000000010505d824 */ /* 0x000fe200078e0a08 */
[----:B------:R-:W-:Y:S01]  /*2950*/  ISETP.NE.AND P5, PT, RZ, c[0x0][0x178], PT ;  /* 0x00005e00ff007a0c */ /* 0x000fe20003fa5270 */
[----:B------:R-:W-:Y:S01]  /*2960*/  @!P6 IMAD.MOV R15, RZ, RZ, -R15 ;  /* 0x000000ffff0fe224 */ /* 0x000fe200078e0a0f */
[----:B------:R-:W-:Y:S01]  /*2970*/  LOP3.LUT R2, RZ, c[0x0][0x178], RZ, 0x33, !PT ;  /* 0x00005e00ff027a12 */ /* 0x000fe200078e33ff */
[----:B------:R-:W-:Y:S01]  /*2980*/  @!P2 IMAD.MOV R7, RZ, RZ, -R7 ;  /* 0x000000ffff07a224 */ /* 0x000fe200078e0a07 */
[----:B------:R-:W-:Y:S01]  /*2990*/  ISETP.GT.U32.AND P2, PT, R8, R11, PT ;  /* 0x0000000b0800720c */ /* 0x000fe20003f44070 */
[----:B------:R-:W-:Y:S01]  /*29a0*/  IMAD.HI.U32 R6, R0, R9, RZ ;  /* 0x0000000900067227 */ /* 0x000fe200078e00ff */
[----:B------:R-:W-:-:S02]  /*29b0*/  ISETP.GT.U32.AND P6, PT, R8, R5, PT ;  /* 0x000000050800720c */ /* 0x000fc40003fc4070 */
[C---:B--2---:R-:W-:Y:S01]  /*29c0*/  SEL R29, R2.reuse, R15, !P5 ;  /* 0x0000000f021d7207 */ /* 0x044fe20006800000 */
[----:B------:R-:W-:Y:S01]  /*29d0*/  IMAD.MOV R6, RZ, RZ, -R6 ;  /* 0x000000ffff067224 */ /* 0x000fe200078e0a06 */
[----:B------:R-:W-:Y:S01]  /*29e0*/  SEL R3, R2, R7, !P5 ;  /* 0x0000000702037207 */ /* 0x000fe20006800000 */
[----:B------:R-:W-:Y:S01]  /*29f0*/  @!P3 IMAD.IADD R13, R13, 0x1, -R8 ;  /* 0x000000010d0db824 */ /* 0x000fe200078e0a08 */
[----:B------:R-:W-:Y:S01]  /*2a00*/  ISETP.GE.AND P5, PT, R10, RZ, PT ;  /* 0x000000ff0a00720c */ /* 0x000fe20003fa6270 */
[----:B------:R-:W-:Y:S01]  /*2a10*/  IMAD R9, R8, R6, R9 ;  /* 0x0000000608097224 */ /* 0x000fe200078e0209 */
[----:B------:R-:W-:Y:S01]  /*2a20*/  ISETP.GE.AND P1, PT, R12, RZ, PT ;  /* 0x000000ff0c00720c */ /* 0x000fe20003f26270 */
[----:B------:R-:W-:Y:S01]  /*2a30*/  IMAD.MOV.U32 R7, RZ, RZ, R4 ;  /* 0x000000ffff077224 */ /* 0x000fe200078e0004 */
[----:B------:R-:W-:Y:S01]  /*2a40*/  ISETP.GT.U32.AND P3, PT, R8, R13, PT ;  /* 0x0000000d0800720c */ /* 0x000fe20003f64070 */
[--C-:B------:R-:W-:Y:S01]  /*2a50*/  @!P2 IMAD.IADD R11, R11, 0x1, -R8.reuse ;  /* 0x000000010b0ba824 */ /* 0x100fe200078e0a08 */
[----:B------:R-:W-:Y:S01]  /*2a60*/  IADD3 R12, R10, 0x1e8, RZ ;  /* 0x000001e80a0c7810 */ /* 0x000fe20007ffe0ff */
[----:B------:R-:W-:Y:S01]  /*2a70*/  @!P6 IMAD.IADD R5, R5, 0x1, -R8 ;  /* 0x000000010505e824 */ /* 0x000fe200078e0a08 */
[----:B------:R-:W-:Y:S01]  /*2a80*/  ISETP.GT.U32.AND P6, PT, R8, R9, PT ;  /* 0x000000090800720c */ /* 0x000fe20003fc4070 */
[----:B------:R-:W-:Y:S01]  /*2a90*/  IMAD.HI.U32 R2, R0, R7, RZ ;  /* 0x0000000700027227 */ /* 0x000fe200078e00ff */
[----:B------:R-:W-:Y:S01]  /*2aa0*/  IADD3 R6, R10, 0x1e4, RZ ;  /* 0x000001e40a067810 */ /* 0x000fe20007ffe0ff */
[----:B------:R-:W-:Y:S01]  /*2ab0*/  STL [R1+0x188c], R29 ;  /* 0x00188c1d01007387 */ /* 0x000fe20000100800 */
[----:B------:R-:W-:Y:S01]  /*2ac0*/  IABS R15, R12 ;  /* 0x0000000c000f7213 */ /* 0x000fe20000000000 */
[----:B------:R-:W-:Y:S01]  /*2ad0*/  @!P5 IMAD.MOV R23, RZ, RZ, -R23 ;  /* 0x000000ffff17d224 */ /* 0x000fe200078e0a17 */
[----:B------:R-:W-:Y:S01]  /*2ae0*/  ISETP.GT.U32.AND P5, PT, R8, R11, PT ;  /* 0x0000000b0800720c */ /* 0x000fe20003fa4070 */
[----:B------:R-:W-:Y:S01]  /*2af0*/  IMAD.MOV R2, RZ, RZ, -R2 ;  /* 0x000000ffff027224 */ /* 0x000fe200078e0a02 */
[----:B------:R-:W-:Y:S01]  /*2b00*/  IABS R17, R6 ;  /* 0x0000000600117213 */ /* 0x000fe20000000000 */
[----:B------:R-:W-:Y:S01]  /*2b10*/  IMAD.HI.U32 R4, R0, R15, RZ ;  /* 0x0000000f00047227 */ /* 0x000fe200078e00ff */
[----:B------:R0:W-:Y:S01]  /*2b20*/  STL [R1+0x1890], R3 ;  /* 0x0018900301007387 */ /* 0x0001e20000100800 */
[----:B------:R-:W-:-:S02]  /*2b30*/  ISETP.GE.AND P2, PT, R16, RZ, PT ;  /* 0x000000ff1000720c */ /* 0x000fc40003f46270 */
[----:B------:R-:W-:Y:S01]  /*2b40*/  IMAD R7, R8, R2, R7 ;  /* 0x0000000208077224 */ /* 0x000fe200078e0207 */
[----:B------:R-:W-:Y:S01]  /*2b50*/  IADD3 R16, R10, 0x1b8, RZ ;  /* 0x000001b80a107810 */ /* 0x000fe20007ffe0ff */
[----:B------:R-:W-:-:S04]  /*2b60*/  IMAD.HI.U32 R2, R0, R17, RZ ;  /* 0x0000001100027227 */ /* 0x000fc800078e00ff */
[----:B------:R-:W-:Y:S01]  /*2b70*/  @!P3 IMAD.IADD R13, R13, 0x1, -R8 ;  /* 0x000000010d0db824 */ /* 0x000fe200078e0a08 */
[----:B------:R-:W-:Y:S01]  /*2b80*/  ISETP.GE.AND P3, PT, R14, RZ, PT ;  /* 0x000000ff0e00720c */ /* 0x000fe20003f66270 */
[----:B------:R-:W-:Y:S02]  /*2b90*/  IMAD.MOV R4, RZ, RZ, -R4 ;  /* 0x000000ffff047224 */ /* 0x000fe400078e0a04 */
[----:B------:R-:W-:Y:S02]  /*2ba0*/  @!P6 IMAD.IADD R9, R9, 0x1, -R8 ;  /* 0x000000010909e824 */ /* 0x000fe400078e0a08 */
[----:B------:R-:W-:Y:S01]  /*2bb0*/  IMAD.MOV R14, RZ, RZ, -R2 ;  /* 0x000000ffff0e7224 */ /* 0x000fe200078e0a02 */
[----:B------:R-:W-:Y:S01]  /*2bc0*/  IADD3 R2, R10, 0x1e0, RZ ;  /* 0x000001e00a027810 */ /* 0x000fe20007ffe0ff */
[----:B------:R-:W-:Y:S01]  /*2bd0*/  @!P5 IMAD.IADD R11, R11, 0x1, -R8 ;  /* 0x000000010b0bd824 */ /* 0x000fe200078e0a08 */
[----:B------:R-:W-:Y:S01]  /*2be0*/  ISETP.GT.U32.AND P6, PT, R8, R9, PT ;  /* 0x000000090800720c */ /* 0x000fe20003fc4070 */
[----:B------:R-:W-:-:S02]  /*2bf0*/  IMAD.MOV.U32 R19, RZ, RZ, R5 ;  /* 0x000000ffff137224 */ /* 0x000fc400078e0005 */
[C---:B------:R-:W-:Y:S02]  /*2c00*/  IMAD R5, R8.reuse, R4, R15 ;  /* 0x0000000408057224 */ /* 0x040fe400078e020f */
[----:B------:R-:W-:Y:S01]  /*2c10*/  IMAD R14, R8, R14, R17 ;  /* 0x0000000e080e7224 */ /* 0x000fe200078e0211 */
[----:B------:R-:W-:Y:S01]  /*2c20*/  IADD3 R17, R10, 0x1d4, RZ ;  /* 0x000001d40a117810 */ /* 0x000fe20007ffe0ff */
[----:B------:R-:W-:Y:S01]  /*2c30*/  IMAD.MOV.U32 R15, RZ, RZ, R11 ;  /* 0x000000ffff0f7224 */ /* 0x000fe200078e000b */
[C---:B------:R-:W-:Y:S01]  /*2c40*/  ISETP.GT.U32.AND P5, PT, R8.reuse, R5, PT ;  /* 0x000000050800720c */ /* 0x040fe20003fa4070 */
[----:B------:R-:W-:Y:S01]  /*2c50*/  @!P0 IMAD.MOV R19, RZ, RZ, -R19 ;  /* 0x000000ffff138224 */ /* 0x000fe200078e0a13 */
[C---:B------:R-:W-:Y:S01]  /*2c60*/  ISETP.GT.U32.AND P0, PT, R8.reuse, R7, PT ;  /* 0x000000070800720c */ /* 0x040fe20003f04070 */
[----:B------:R-:W-:Y:S01]  /*2c70*/  @!P1 IMAD.MOV R15, RZ, RZ, -R15 ;  /* 0x000000ffff0f9224 */ /* 0x000fe200078e0a0f */
[----:B------:R-:W-:Y:S01]  /*2c80*/  ISETP.GT.U32.AND P1, PT, R8, R14, PT ;  /* 0x0000000e0800720c */ /* 0x000fe20003f24070 */
[----:B------:R-:W-:Y:S01]  /*2c90*/  @!P6 IMAD.IADD R9, R9, 0x1, -R8 ;  /* 0x000000010909e824 */ /* 0x000fe200078e0a08 */
[----:B------:R-:W-:Y:S01]  /*2ca0*/  ISETP.GE.AND P6, PT, R6, RZ, PT ;  /* 0x000000ff0600720c */ /* 0x000fe20003fc6270 */
[----:B------:R2:W-:Y:S01]  /*2cb0*/  STL [R1+0x50], R19 ;  /* 0x0000501301007387 */ /* 0x0005e20000100800 */
[----:B------:R-:W-:Y:S01]  /*2cc0*/  IADD3 R6, R10, 0x1dc, RZ ;  /* 0x000001dc0a067810 */ /* 0x000fe20007ffe0ff */
[----:B------:R-:W-:Y:S01]  /*2cd0*/  IMAD.MOV.U32 R18, RZ, RZ, R13 ;  /* 0x000000ffff127224 */ /* 0x000fe200078e000d */
[----:B------:R-:W-:Y:S01]  /*2ce0*/  IABS R13, R2 ;  /* 0x00000002000d7213 */ /* 0x000fe20000000000 */
[----:B0-----:R-:W-:-:S02]  /*2cf0*/  IMAD.MOV.U32 R3, RZ, RZ, R9 ;  /* 0x000000ffff037224 */ /* 0x001fc400078e0009 */
[--C-:B------:R-:W-:Y:S02]  /*2d00*/  @!P5 IMAD.IADD R5, R5, 0x1, -R8.reuse ;  /* 0x000000010505d824 */ /* 0x100fe400078e0a08 */
[--C-:B------:R-:W-:Y:S02]  /*2d10*/  @!P0 IMAD.IADD R7, R7, 0x1, -R8.reuse ;  /* 0x0000000107078824 */ /* 0x100fe400078e0a08 */
[----:B------:R-:W-:Y:S01]  /*2d20*/  @!P1 IMAD.IADD R14, R14, 0x1, -R8 ;  /* 0x000000010e0e9824 */ /* 0x000fe200078e0a08 */
[----:B--2---:R-:W-:Y:S01]  /*2d30*/  IABS R19, R6 ;  /* 0x0000000600137213 */ /* 0x004fe20000000000 */
[----:B------:R-:W-:Y:S01]  /*2d40*/  @!P4 IMAD.MOV R18, RZ, RZ, -R18 ;  /* 0x000000ffff12c224 */ /* 0x000fe200078e0a12 */
[C---:B------:R-:W-:Y:S01]  /*2d50*/  ISETP.GT.U32.AND P0, PT, R8.reuse, R7, PT ;  /* 0x000000070800720c */ /* 0x040fe20003f04070 */
[----:B------:R-:W-:Y:S01]  /*2d60*/  @!P3 IMAD.MOV R3, RZ, RZ, -R3 ;  /* 0x000000ffff03b224 */ /* 0x000fe200078e0a03 */
[----:B------:R-:W-:Y:S01]  /*2d70*/  ISETP.GT.U32.AND P5, PT, R8, R5, PT ;  /* 0x000000050800720c */ /* 0x000fe20003fa4070 */
[----:B------:R-:W-:Y:S01]  /*2d80*/  IMAD.HI.U32 R9, R0, R19, RZ ;  /* 0x0000001300097227 */ /* 0x000fe200078e00ff */
[----:B------:R-:W-:Y:S01]  /*2d90*/  ISETP.GT.U32.AND P1, PT, R8, R14, PT ;  /* 0x0000000e0800720c */ /* 0x000fe20003f24070 */
[----:B------:R-:W-:Y:S01]  /*2da0*/  STL [R1+0x34], R18 ;  /* 0x0000341201007387 */ /* 0x000fe20000100800 */
[----:B------:R-:W-:Y:S01]  /*2db0*/  ISETP.GE.AND P4, PT, R12, RZ, PT ;  /* 0x000000ff0c00720c */ /* 0x000fe20003f86270 */
[----:B------:R-:W-:Y:S01]  /*2dc0*/  IMAD.MOV R9, RZ, RZ, -R9 ;  /* 0x000000ffff097224 */ /* 0x000fe200078e0a09 */
[----:B------:R-:W-:Y:S01]  /*2dd0*/  IADD3 R12, R10, 0x1d8, RZ ;  /* 0x000001d80a0c7810 */ /* 0x000fe20007ffe0ff */
[----:B------:R0:W-:Y:S01]  /*2de0*/  STL [R1+0x28], R15 ;  /* 0x0000280f01007387 */ /* 0x0001e20000100800 */
[----:B------:R-:W-:Y:S01]  /*2df0*/  ISETP.GE.AND P3, PT, R2, RZ, PT ;  /* 0x000000ff0200720c */ /* 0x000fe20003f66270 */
[----:B------:R-:W-:Y:S01]  /*2e00*/  IMAD R19, R8, R9, R19 ;  /* 0x0000000908137224 */ /* 0x000fe200078e0213 */
[----:B------:R-:W-:Y:S01]  /*2e10*/  IABS R4, R12 ;  /* 0x0000000c00047213 */ /* 0x000fe20000000000 */
[--C-:B------:R-:W-:Y:S01]  /*2e20*/  @!P0 IMAD.IADD R7, R7, 0x1, -R8.reuse ;  /* 0x0000000107078824 */ /* 0x100fe200078e0a08 */
[----:B------:R2:W-:Y:S01]  /*2e30*/  STL [R1+0x24], R3 ;  /* 0x0000240301007387 */ /* 0x0005e20000100800 */
[----:B------:R-:W-:Y:S01]  /*2e40*/  @!P5 IMAD.IADD R5, R5, 0x1, -R8 ;  /* 0x000000010505d824 */ /* 0x000fe200078e0a08 */
[----:B------:R-:W-:Y:S01]  /*2e50*/  IADD3 R9, R10, 0x1d0, RZ ;  /* 0x000001d00a097810 */ /* 0x000fe20007ffe0ff */
[----:B------:R-:W-:Y:S01]  /*2e60*/  IMAD.MOV.U32 R11, RZ, RZ, R4 ;  /* 0x000000ffff0b7224 */ /* 0x000fe200078e0004 */
[----:B------:R-:W-:Y:S01]  /*2e70*/  ISETP.GE.AND P0, PT, R6, RZ, PT ;  /* 0x000000ff0600720c */ /* 0x000fe20003f06270 */
[----:B------:R-:W-:Y:S01]  /*2e80*/  IMAD.HI.U32 R4, R0, R13, RZ ;  /* 0x0000000d00047227 */ /* 0x000fe200078e00ff */
[----:B------:R-:W-:-:S02]  /*2e90*/  IABS R27, R9 ;  /* 0x00000009001b7213 */ /* 0x000fc40000000000 */
[----:B------:R-:W-:Y:S01]  /*2ea0*/  IADD3 R6, R10, 0x1cc, RZ ;  /* 0x000001cc0a067810 */ /* 0x000fe20007ffe0ff */
[----:B------:R-:W-:Y:S01]  /*2eb0*/  @!P1 IMAD.IADD R14, R14, 0x1, -R8 ;  /* 0x000000010e0e9824 */ /* 0x000fe200078e0a08 */
[----:B------:R-:W-:Y:S01]  /*2ec0*/  ISETP.GT.U32.AND P1, PT, R8, R19, PT ;  /* 0x000000130800720c */ /* 0x000fe20003f24070 */
[----:B0-----:R-:W-:Y:S01]  /*2ed0*/  IMAD.MOV.U32 R15, RZ, RZ, R7 ;  /* 0x000000ffff0f7224 */ /* 0x001fe200078e0007 */
[----:B------:R-:W-:Y:S01]  /*2ee0*/  ISETP.GE.AND P5, PT, R12, RZ, PT ;  /* 0x000000ff0c00720c */ /* 0x000fe20003fa6270 */
[----:B------:R-:W-:Y:S02]  /*2ef0*/  IMAD.MOV R4, RZ, RZ, -R4 ;  /* 0x000000ffff047224 */ /* 0x000fe400078e0a04 */
[----:B--2---:R-:W-:Y:S01]  /*2f00*/  IMAD.MOV.U32 R3, RZ, RZ, R5 ;  /* 0x000000ffff037224 */ /* 0x004fe200078e0005 */
[----:B------:R-:W-:Y:S01]  /*2f10*/  IADD3 R5, R10, 0x1c8, RZ ;  /* 0x000001c80a057810 */ /* 0x000fe20007ffe0ff */
[----:B------:R-:W-:-:S03]  /*2f20*/  IMAD.HI.U32 R2, R0, R11, RZ ;  /* 0x0000000b00027227 */ /* 0x000fc600078e00ff */
[----:B------:R-:W-:Y:S01]  /*2f30*/  IABS R12, R5 ;  /* 0x00000005000c7213 */ /* 0x000fe20000000000 */
[----:B------:R-:W-:Y:S02]  /*2f40*/  @!P2 IMAD.MOV R15, RZ, RZ, -R15 ;  /* 0x000000ffff0fa224 */ /* 0x000fe400078e0a0f */
[C---:B------:R-:W-:Y:S01]  /*2f50*/  IMAD R20, R8.reuse, R4, R13 ;  /* 0x0000000408147224 */ /* 0x040fe200078e020d */
[----:B------:R-:W-:Y:S01]  /*2f60*/  IABS R13, R6 ;  /* 0x00000006000d7213 */ /* 0x000fe20000000000 */
[----:B------:R-:W-:Y:S01]  /*2f70*/  @!P4 IMAD.MOV R3, RZ, RZ, -R3 ;  /* 0x000000ffff03c224 */ /* 0x000fe200078e0a03 */
[----:B------:R0:W-:Y:S01]  /*2f80*/  STL [R1+0x18c], R15 ;  /* 0x00018c0f01007387 */ /* 0x0001e20000100800 */
[----:B------:R-:W-:Y:S01]  /*2f90*/  IMAD.MOV R2, RZ, RZ, -R2 ;  /* 0x000000ffff027224 */ /* 0x000fe200078e0a02 */
[C---:B------:R-:W-:Y:S01]  /*2fa0*/  ISETP.GT.U32.AND P2, PT, R8.reuse, R20, PT ;  /* 0x000000140800720c */ /* 0x040fe20003f44070 */
[----:B------:R-:W-:Y:S01]  /*2fb0*/  @!P1 IMAD.IADD R19, R19, 0x1, -R8 ;  /* 0x0000000113139824 */ /* 0x000fe200078e0a08 */
[----:B------:R2:W-:Y:S01]  /*2fc0*/  STL [R1+0x1a4], R3 ;  /* 0x0001a40301007387 */ /* 0x0005e20000100800 */
[----:B------:R-:W-:Y:S01]  /*2fd0*/  IMAD R18, R8, R2, R11 ;  /* 0x0000000208127224 */ /* 0x000fe200078e020b */
[----:B------:R-:W-:Y:S01]  /*2fe0*/  ISETP.GE.AND P4, PT, R17, RZ, PT ;  /* 0x000000ff1100720c */ /* 0x000fe20003f86270 */
[----:B------:R-:W-:Y:S01]  /*2ff0*/  IMAD.HI.U32 R7, R0, R27, RZ ;  /* 0x0000001b00077227 */ /* 0x000fe200078e00ff */
[----:B------:R-:W-:-:S02]  /*3000*/  IABS R17, R17 ;  /* 0x0000001100117213 */ /* 0x000fc40000000000 */
[----:B------:R-:W-:Y:S01]  /*3010*/  ISETP.GT.U32.AND P1, PT, R8, R19, PT ;  /* 0x000000130800720c */ /* 0x000fe20003f24070 */
[----:B------:R-:W-:Y:S01]  /*3020*/  IMAD.MOV R7, RZ, RZ, -R7 ;  /* 0x000000ffff077224 */ /* 0x000fe200078e0a07 */
[----:B0-----:R-:W-:Y:S01]  /*3030*/  IADD3 R15, R10, 0x1bc, RZ ;  /* 0x000001bc0a0f7810 */ /* 0x001fe20007ffe0ff */
[----:B------:R-:W-:-:S04]  /*3040*/  IMAD.HI.U32 R11, R0, R17, RZ ;  /* 0x00000011000b7227 */ /* 0x000fc800078e00ff */
[----:B--2---:R-:W-:Y:S01]  /*3050*/  IMAD.MOV.U32 R3, RZ, RZ, R14 ;  /* 0x000000ffff037224 */ /* 0x004fe200078e000e */
[----:B------:R-:W-:Y:S01]  /*3060*/  IADD3 R14, R10, 0x1c0, RZ ;  /* 0x000001c00a0e7810 */ /* 0x000fe20007ffe0ff */
[----:B------:R-:W-:Y:S02]  /*3070*/  IMAD.MOV R11, RZ, RZ, -R11 ;  /* 0x000000ffff0b7224 */ /* 0x000fe400078e0a0b */
[----:B------:R-:W-:Y:S01]  /*3080*/  @!P6 IMAD.MOV R3, RZ, RZ, -R3 ;  /* 0x000000ffff03e224 */ /* 0x000fe200078e0a03 */
[----:B------:R-:W-:Y:S01]  /*3090*/  ISETP.GT.U32.AND P6, PT, R8, R18, PT ;  /* 0x000000120800720c */ /* 0x000fe20003fc4070 */
[--C-:B------:R-:W-:Y:S02]  /*30a0*/  @!P2 IMAD.IADD R20, R20, 0x1, -R8.reuse ;  /* 0x000000011414a824 */ /* 0x100fe400078e0a08 */
[C---:B------:R-:W-:Y:S01]  /*30b0*/  IMAD R17, R8.reuse, R11, R17 ;  /* 0x0000000b08117224 */ /* 0x040fe200078e0211 */
[----:B------:R0:W-:Y:S01]  /*30c0*/  STL [R1+0x1a8], R3 ;  /* 0x0001a80301007387 */ /* 0x0001e20000100800 */
[C---:B------:R-:W-:Y:S01]  /*30d0*/  IMAD R27, R8.reuse, R7, R27 ;  /* 0x00000007081b7224 */ /* 0x040fe200078e021b */
[C---:B------:R-:W-:Y:S01]  /*30e0*/  ISETP.GT.U32.AND P2, PT, R8.reuse, R20, PT ;  /* 0x000000140800720c */ /* 0x040fe20003f44070 */
[----:B------:R-:W-:Y:S01]  /*30f0*/  @!P1 IMAD.IADD R19, R19, 0x1, -R8 ;  /* 0x0000000113139824 */ /* 0x000fe200078e0a08 */
[----:B------:R-:W-:Y:S01]  /*3100*/  ISETP.GT.U32.AND P1, PT, R8, R17, PT ;  /* 0x000000110800720c */ /* 0x000fe20003f24070 */
[----:B------:R-:W-:Y:S01]  /*3110*/  IMAD.HI.U32 R4, R0, R13, RZ ;  /* 0x0000000d00047227 */ /* 0x000fe200078e00ff */
[----:B------:R-:W-:-:S02]  /*3120*/  IABS R7, R14 ;  /* 0x0000000e00077213 */ /* 0x000fc40000000000 */
[----:B------:R-:W-:Y:S01]  /*3130*/  IABS R11, R15 ;  /* 0x0000000f000b7213 */ /* 0x000fe20000000000 */
[----:B------:R-:W-:Y:S01]  /*3140*/  @!P6 IMAD.IADD R18, R18, 0x1, -R8 ;  /* 0x000000011212e824 */ /* 0x000fe200078e0a08 */
[----:B------:R-:W-:Y:S01]  /*3150*/  ISETP.GT.U32.AND P6, PT, R8, R27, PT ;  /* 0x0000001b0800720c */ /* 0x000fe20003fc4070 */
[----:B------:R-:W-:Y:S02]  /*3160*/  IMAD.MOV R4, RZ, RZ, -R4 ;  /* 0x000000ffff047224 */ /* 0x000fe400078e0a04 */
[----:B------:R-:W-:-:S04]  /*3170*/  IMAD.HI.U32 R2, R0, R12, RZ ;  /* 0x0000000c00027227 */ /* 0x000fc800078e00ff */
[--C-:B------:R-:W-:Y:S01]  /*3180*/  @!P2 IMAD.IADD R20, R20, 0x1, -R8.reuse ;  /* 0x000000011414a824 */ /* 0x100fe200078e0a08 */
[----:B------:R-:W-:Y:S01]  /*3190*/  ISETP.GE.AND P2, PT, R9, RZ, PT ;  /* 0x000000ff0900720c */ /* 0x000fe20003f46270 */
[----:B------:R-:W-:Y:S01]  /*31a0*/  IMAD R13, R8, R4, R13 ;  /* 0x00000004080d7224 */ /* 0x000fe200078e020d */
[----:B------:R-:W-:Y:S01]  /*31b0*/  IADD3 R4, R10, 0x1c4, RZ ;  /* 0x000001c40a047810 */ /* 0x000fe20007ffe0ff */
[--C-:B------:R-:W-:Y:S01]  /*31c0*/  @!P1 IMAD.IADD R17, R17, 0x1, -R8.reuse ;  /* 0x0000000111119824 */ /* 0x100fe200078e0a08 */
[C---:B------:R-:W-:Y:S01]  /*31d0*/  ISETP.GT.U32.AND P1, PT, R8.reuse, R18, PT ;  /* 0x000000120800720c */ /* 0x040fe20003f24070 */
[----:B------:R-:W-:Y:S01]  /*31e0*/  @!P6 IMAD.IADD R27, R27, 0x1, -R8 ;  /* 0x000000011b1be824 */ /* 0x000fe200078e0a08 */
[----:B------:R-:W-:Y:S01]  /*31f0*/  IABS R9, R4 ;  /* 0x0000000400097213 */ /* 0x000fe20000000000 */
[----:B0-----:R-:W-:Y:S02]  /*3200*/  IMAD.MOV.U32 R3, RZ, RZ, R20 ;  /* 0x000000ffff037224 */ /* 0x001fe400078e0014 */
[----:B------:R-:W-:Y:S01]  /*3210*/  IMAD.MOV R2, RZ, RZ, -R2 ;  /* 0x000000ffff027224 */ /* 0x000fe200078e0a02 */
[----:B------:R-:W-:Y:S01]  /*3220*/  ISETP.GT.U32.AND P6, PT, R8, R27, PT ;  /* 0x0000001b0800720c */ /* 0x000fe20003fc4070 */
[----:B------:R-:W-:-:S04]  /*3230*/  IMAD.HI.U32 R21, R0, R7, RZ ;  /* 0x0000000700157227 */ /* 0x000fc800078e00ff */
[----:B------:R-:W-:Y:S01]  /*3240*/  @!P3 IMAD.MOV R3, RZ, RZ, -R3 ;  /* 0x000000ffff03b224 */ /* 0x000fe200078e0a03 */
[----:B------:R-:W-:Y:S01]  /*3250*/  ISETP.GT.U32.AND P3, PT, R8, R17, PT ;  /* 0x000000110800720c */ /* 0x000fe20003f64070 */
[----:B------:R-:W-:-:S03]  /*3260*/  IMAD.HI.U32 R20, R0, R9, RZ ;  /* 0x0000000900147227 */ /* 0x000fc600078e00ff */
[----:B------:R0:W-:Y:S01]  /*3270*/  STL [R1+0x194], R3 ;  /* 0x0001940301007387 */ /* 0x0001e20000100800 */
[----:B------:R-:W-:Y:S01]  /*3280*/  IMAD R12, R8, R2, R12 ;  /* 0x00000002080c7224 */ /* 0x000fe200078e020c */
[----:B------:R-:W-:Y:S01]  /*3290*/  IABS R2, R16 ;  /* 0x0000001000027213 */ /* 0x000fe20000000000 */
[----:B------:R-:W-:Y:S02]  /*32a0*/  IMAD.MOV R21, RZ, RZ, -R21 ;  /* 0x000000ffff157224 */ /* 0x000fe400078e0a15 */
[----:B------:R-:W-:Y:S02]  /*32b0*/  IMAD.MOV R20, RZ, RZ, -R20 ;  /* 0x000000ffff147224 */ /* 0x000fe400078e0a14 */
[----:B------:R-:W-:Y:S01]  /*32c0*/  @!P1 IMAD.IADD R18, R18, 0x1, -R8 ;  /* 0x0000000112129824 */ /* 0x000fe200078e0a08 */
[C---:B------:R-:W-:Y:S01]  /*32d0*/  ISETP.GT.U32.AND P1, PT, R8.reuse, R12, PT ;  /* 0x0000000c0800720c */ /* 0x040fe20003f24070 */
[----:B------:R-:W-:Y:S02]  /*32e0*/  IMAD R7, R8, R21, R7 ;  /* 0x0000001508077224 */ /* 0x000fe400078e0207 */
[----:B0-----:R-:W-:-:S02]  /*32f0*/  IMAD.MOV.U32 R3, RZ, RZ, R19 ;  /* 0x000000ffff037224 */ /* 0x001fc400078e0013 */
[C---:B------:R-:W-:Y:S02]  /*3300*/  IMAD R9, R8.reuse, R20, R9 ;  /* 0x0000001408097224 */ /* 0x040fe400078e0209 */
[--C-:B------:R-:W-:Y:S01]  /*3310*/  @!P6 IMAD.IADD R27, R27, 0x1, -R8.reuse ;  /* 0x000000011b1be824 */ /* 0x100fe200078e0a08 */
[C---:B------:R-:W-:Y:S01]  /*3320*/  ISETP.GT.U32.AND P6, PT, R8.reuse, R7, PT ;  /* 0x000000070800720c */ /* 0x040fe20003fc4070 */
[----:B------:R-:W-:Y:S01]  /*3330*/  @!P0 IMAD.MOV R3, RZ, RZ, -R3 ;  /* 0x000000ffff038224 */ /* 0x000fe200078e0a03 */
[C---:B------:R-:W-:Y:S01]  /*3340*/  ISETP.GT.U32.AND P0, PT, R8.reuse, R13, PT ;  /* 0x0000000d0800720c */ /* 0x040fe20003f04070 */
[--C-:B------:R-:W-:Y:S01]  /*3350*/  @!P3 IMAD.IADD R17, R17, 0x1, -R8.reuse ;  /* 0x000000011111b824 */ /* 0x100fe200078e0a08 */
[----:B------:R-:W-:Y:S01]  /*3360*/  ISETP.GT.U32.AND P3, PT, R8, R9, PT ;  /* 0x000000090800720c */ /* 0x000fe20003f64070 */
[----:B------:R-:W-:Y:S01]  /*3370*/  @!P1 IMAD.IADD R12, R12, 0x1, -R8 ;  /* 0x000000010c0c9824 */ /* 0x000fe200078e0a08 */
[----:B------:R0:W-:Y:S01]  /*3380*/  STL [R1+0x190], R3 ;  /* 0x0001900301007387 */ /* 0x0001e20000100800 */
[----:B------:R-:W-:Y:S01]  /*3390*/  IMAD.HI.U32 R19, R0, R11, RZ ;  /* 0x0000000b00137227 */ /* 0x000fe200078e00ff */
[----:B------:R-:W-:-:S03]  /*33a0*/  ISETP.GE.AND P1, PT, R5, RZ, PT ;  /* 0x000000ff0500720c */ /* 0x000fc60003f26270 */
[----:B------:R-:W-:-:S04]  /*33b0*/  IMAD.HI.U32 R20, R0, R2, RZ ;  /* 0x0000000200147227 */ /* 0x000fc800078e00ff */
[--C-:B------:R-:W-:Y:S01]  /*33c0*/  @!P6 IMAD.IADD R7, R7, 0x1, -R8.reuse ;  /* 0x000000010707e824 */ /* 0x100fe200078e0a08 */
[----:B------:R-:W-:Y:S01]  /*33d0*/  ISETP.GT.U32.AND P6, PT, R8, R12, PT ;  /* 0x0000000c0800720c */ /* 0x000fe20003fc4070 */
[--C-:B------:R-:W-:Y:S01]  /*33e0*/  @!P0 IMAD.IADD R13, R13, 0x1, -R8.reuse ;  /* 0x000000010d0d8824 */ /* 0x100fe200078e0a08 */
[----:B------:R-:W-:Y:S01]  /*33f0*/  ISETP.GE.AND P0, PT, R6, RZ, PT ;  /* 0x000000ff0600720c */ /* 0x000fe20003f06270 */
[----:B------:R-:W-:Y:S01]  /*3400*/  @!P3 IMAD.IADD R9, R9, 0x1, -R8 ;  /* 0x000000010909b824 */ /* 0x000fe200078e0a08 */
[----:B------:R-:W-:Y:S01]  /*3410*/  IADD3 R6, R10, 0x1b0, RZ ;  /* 0x000001b00a067810 */ /* 0x000fe20007ffe0ff */
[----:B------:R-:W-:Y:S01]  /*3420*/  IMAD.MOV.U32 R22, RZ, RZ, R18 ;  /* 0x000000ffff167224 */ /* 0x000fe200078e0012 */
[----:B------:R-:W-:Y:S01]  /*3430*/  ISETP.GT.U32.AND P3, PT, R8, R13, PT ;  /* 0x0000000d0800720c */ /* 0x000fe20003f64070 */
[----:B------:R-:W-:Y:S01]  /*3440*/  IMAD.MOV R19, RZ, RZ, -R19 ;  /* 0x000000ffff137224 */ /* 0x000fe200078e0a13 */
[----:B------:R-:W-:Y:S01]  /*3450*/  IABS R18, R6 ;  /* 0x0000000600127213 */ /* 0x000fe20000000000 */
[----:B------:R-:W-:-:S02]  /*3460*/  IMAD.MOV R20, RZ, RZ, -R20 ;  /* 0x000000ffff147224 */ /* 0x000fc400078e0a14 */
[----:B0-----:R-:W-:Y:S02]  /*3470*/  IMAD.MOV.U32 R3, RZ, RZ, R17 ;  /* 0x000000ffff037224 */ /* 0x001fe400078e0011 */
[----:B------:R-:W-:Y:S01]  /*3480*/  @!P5 IMAD.MOV R22, RZ, RZ, -R22 ;  /* 0x000000ffff16d224 */ /* 0x000fe200078e0a16 */
[C---:B------:R-:W-:Y:S01]  /*3490*/  ISETP.GT.U32.AND P5, PT, R8.reuse, R9, PT ;  /* 0x000000090800720c */ /* 0x040fe20003fa4070 */
[----:B------:R-:W-:Y:S01]  /*34a0*/  IMAD R5, R8, R19, R11 ;  /* 0x0000001308057224 */ /* 0x000fe200078e020b */
[----:B------:R-:W-:Y:S01]  /*34b0*/  IADD3 R11, R10, 0x1b4, RZ ;  /* 0x000001b40a0b7810 */ /* 0x000fe20007ffe0ff */
[C---:B------:R-:W-:Y:S01]  /*34c0*/  IMAD R2, R8.reuse, R20, R2 ;  /* 0x0000001408027224 */ /* 0x040fe200078e0202 */
[----:B------:R-:W-:Y:S01]  /*34d0*/  STL [R1+0x4], R22 ;  /* 0x0000041601007387 */ /* 0x000fe20000100800 */
[----:B------:R-:W-:Y:S01]  /*34e0*/  @!P4 IMAD.MOV R3, RZ, RZ, -R3 ;  /* 0x000000ffff03c224 */ /* 0x000fe200078e0a03 */
[C---:B------:R-:W-:Y:S01]  /*34f0*/  ISETP.GT.U32.AND P4, PT, R8.reuse, R7, PT ;  /* 0x000000070800720c */ /* 0x040fe20003f84070 */
[----:B------:R-:W-:Y:S01]  /*3500*/  @!P2 IMAD.MOV R27, RZ, RZ, -R27 ;  /* 0x000000ffff1ba224 */ /* 0x000fe200078e0a1b */
[----:B------:R-:W-:Y:S01]  /*3510*/  ISETP.GT.U32.AND P2, PT, R8, R5, PT ;  /* 0x000000050800720c */ /* 0x000fe20003f44070 */
[--C-:B------:R-:W-:Y:S01]  /*3520*/  @!P6 IMAD.IADD R12, R12, 0x1, -R8.reuse ;  /* 0x000000010c0ce824 */ /* 0x100fe200078e0a08 */
[----:B------:R-:W-:Y:S01]  /*3530*/  ISETP.GT.U32.AND P6, PT, R8, R2, PT ;  /* 0x000000020800720c */ /* 0x000fe20003fc4070 */
[--C-:B------:R-:W-:Y:S01]  /*3540*/  @!P3 IMAD.IADD R13, R13, 0x1, -R8.reuse ;  /* 0x000000010d0db824 */ /* 0x100fe200078e0a08 */
[----:B------:R-:W-:Y:S01]  /*3550*/  IABS R17, R11 ;  /* 0x0000000b00117213 */ /* 0x000fe20000000000 */
[----:B------:R-:W-:Y:S01]  /*3560*/  @!P5 IMAD.IADD R9, R9, 0x1, -R8 ;  /* 0x000000010909d824 */ /* 0x000fe200078e0a08 */
[----:B------:R-:W-:Y:S01]  /*3570*/  ISETP.GE.AND P3, PT, R4, RZ, PT ;  /* 0x000000ff0400720c */ /* 0x000fe20003f66270 */
[----:B------:R-:W-:Y:S01]  /*3580*/  IMAD.MOV.U32 R4, RZ, RZ, R18 ;  /* 0x000000ffff047224 */ /* 0x000fe200078e0012 */
[----:B------:R-:W-:Y:S01]  /*3590*/  ISETP.GE.AND P5, PT, R14, RZ, PT ;  /* 0x000000ff0e00720c */ /* 0x000fe20003fa6270 */
[----:B------:R-:W-:Y:S01]  /*35a0*/  IMAD.HI.U32 R14, R0, R17, RZ ;  /* 0x00000011000e7227 */ /* 0x000fe200078e00ff */
[----:B------:R0:W-:Y:S03]  /*35b0*/  STL [R1], R3 ;  /* 0x0000000301007387 */ /* 0x0001e60000100800 */
[----:B------:R-:W-:-:S02]  /*35c0*/  IMAD.MOV.U32 R19, RZ, RZ, R13 ;  /* 0x000000ffff137224 */ /* 0x000fc400078e000d */
[--C-:B------:R-:W-:Y:S01]  /*35d0*/  @!P4 IMAD.IADD R7, R7, 0x1, -R8.reuse ;  /* 0x000000010707c824 */ /* 0x100fe200078e0a08 */
[----:B------:R-:W-:Y:S01]  /*35e0*/  ISETP.GE.AND P4, PT, R15, RZ, PT ;  /* 0x000000ff0f00720c */ /* 0x000fe20003f86270 */
[----:B------:R-:W-:Y:S01]  /*35f0*/  @!P2 IMAD.IADD R5, R5, 0x1, -R8 ;  /* 0x000000010505a824 */ /* 0x000fe200078e0a08 */
[----:B------:R-:W-:Y:S01]  /*3600*/  ISETP.GE.AND P2, PT, R16, RZ, PT ;  /* 0x000000ff1000720c */ /* 0x000fe20003f46270 */
[----:B------:R-:W-:Y:S01]  /*3610*/  IMAD.HI.U32 R15, R0, R4, RZ ;  /* 0x00000004000f7227 */ /* 0x000fe200078e00ff */
[----:B------:R-:W-:-:S03]  /*3620*/  IADD3 R16, R10, 0x190, RZ ;  /* 0x000001900a107810 */ /* 0x000fc60007ffe0ff */
[----:B0-----:R-:W-:Y:S02]  /*3630*/  IMAD.MOV.U32 R3, RZ, RZ, R12 ;  /* 0x000000ffff037224 */ /* 0x001fe400078e000c */
[----:B------:R-:W-:Y:S02]  /*3640*/  IMAD.MOV R14, RZ, RZ, -R14 ;  /* 0x000000ffff0e7224 */ /* 0x000fe400078e0a0e */
[----:B------:R-:W-:Y:S01]  /*3650*/  @!P0 IMAD.MOV R19, RZ, RZ, -R19 ;  /* 0x000000ffff138224 */ /* 0x000fe200078e0a13 */
[----:B------:R-:W-:Y:S01]  /*3660*/  ISETP.GT.U32.AND P0, PT, R8, R5, PT ;  /* 0x000000050800720c */ /* 0x000fe20003f04070 */
[----:B------:R-:W-:Y:S01]  /*3670*/  @!P6 IMAD.IADD R2, R2, 0x1, -R8 ;  /* 0x000000010202e824 */ /* 0x000fe200078e0a08 */
[----:B------:R-:W-:Y:S01]  /*3680*/  ISETP.GE.AND P6, PT, R11, RZ, PT ;  /* 0x000000ff0b00720c */ /* 0x000fe20003fc6270 */
[----:B------:R-:W-:Y:S01]  /*3690*/  @!P1 IMAD.MOV R3, RZ, RZ, -R3 ;  /* 0x000000ffff039224 */ /* 0x000fe200078e0a03 */
[----:B------:R0:W-:Y:S01]  /*36a0*/  STL [R1+0x160], R19 ;  /* 0x0001601301007387 */ /* 0x0001e20000100800 */
[----:B------:R-:W-:Y:S01]  /*36b0*/  IMAD.MOV R13, RZ, RZ, -R15 ;  /* 0x000000ffff0d7224 */ /* 0x000fe200078e0a0f */
[C---:B------:R-:W-:Y:S01]  /*36c0*/  ISETP.GT.U32.AND P1, PT, R8.reuse, R2, PT ;  /* 0x000000020800720c */ /* 0x040fe20003f24070 */
[C---:B------:R-:W-:Y:S01]  /*36d0*/  IMAD R11, R8.reuse, R14, R17 ;  /* 0x0000000e080b7224 */ /* 0x040fe200078e0211 */
[----:B------:R2:W-:Y:S01]  /*36e0*/  STL [R1+0x164], R3 ;  /* 0x0001640301007387 */ /* 0x0005e20000100800 */
[----:B------:R-:W-:Y:S01]  /*36f0*/  IMAD R4, R8, R13, R4 ;  /* 0x0000000d08047224 */ /* 0x000fe200078e0204 */
[----:B------:R-:W-:Y:S01]  /*3700*/  IADD3 R13, R10, 0x1a4, RZ ;  /* 0x000001a40a0d7810 */ /* 0x000fe20007ffe0ff */
[----:B------:R-:W-:Y:S01]  /*3710*/  @!P3 IMAD.MOV R9, RZ, RZ, -R9 ;  /* 0x000000ffff09b224 */ /* 0x000fe200078e0a09 */
[----:B------:R-:W-:Y:S01]  /*3720*/  ISETP.GT.U32.AND P3, PT, R8, R11, PT ;  /* 0x0000000b0800720c */ /* 0x000fe20003f64070 */
[----:B------:R-:W-:Y:S01]  /*3730*/  @!P0 IMAD.IADD R5, R5, 0x1, -R8 ;  /* 0x0000000105058824 */ /* 0x000fe200078e0a08 */
[----:B------:R-:W-:-:S02]  /*3740*/  ISETP.GE.AND P0, PT, R6, RZ, PT ;  /* 0x000000ff0600720c */ /* 0x000fc40003f06270 */
[----:B------:R3:W-:Y:S01]  /*3750*/  STL [R1+0x16c], R9 ;  /* 0x00016c0901007387 */ /* 0x0007e20000100800 */
[C---:B0-----:R-:W-:Y:S01]  /*3760*/  IADD3 R19, R10.reuse, 0x194, RZ ;  /* 0x000001940a137810 */ /* 0x041fe20007ffe0ff */
[----:B--2---:R-:W-:Y:S01]  /*3770*/  IMAD.MOV.U32 R3, RZ, RZ, R7 ;  /* 0x000000ffff037224 */ /* 0x004fe200078e0007 */
[----:B------:R-:W-:Y:S01]  /*3780*/  IADD3 R7, R10, 0x1ac, RZ ;  /* 0x000001ac0a077810 */ /* 0x000fe20007ffe0ff */
[--C-:B------:R-:W-:Y:S01]  /*3790*/  @!P1 IMAD.IADD R2, R2, 0x1, -R8.reuse ;  /* 0x0000000102029824 */ /* 0x100fe200078e0a08 */
[----:B------:R-:W-:Y:S01]  /*37a0*/  IABS R15, R16 ;  /* 0x00000010000f7213 */ /* 0x000fe20000000000 */
[----:B------:R-:W-:Y:S01]  /*37b0*/  @!P5 IMAD.MOV R3, RZ, RZ, -R3 ;  /* 0x000000ffff03d224 */ /* 0x000fe200078e0a03 */
[----:B------:R-:W-:Y:S02]  /*37c0*/  ISETP.GT.U32.AND P5, PT, R8, R4, PT ;  /* 0x000000040800720c */ /* 0x000fe40003fa4070 */
[----:B------:R-:W-:Y:S01]  /*37d0*/  @!P3 IMAD.IADD R11, R11, 0x1, -R8 ;  /* 0x000000010b0bb824 */ /* 0x000fe200078e0a08 */
[----:B---3--:R-:W-:Y:S01]  /*37e0*/  IADD3 R9, R10, 0x1a8, RZ ;  /* 0x000001a80a097810 */ /* 0x008fe20007ffe0ff */
[----:B------:R0:W-:Y:S01]  /*37f0*/  STL [R1+0x170], R3 ;  /* 0x0001700301007387 */ /* 0x0001e20000100800 */
[----:B------:R-:W-:-:S02]  /*3800*/  IABS R6, R7 ;  /* 0x0000000700067213 */ /* 0x000fc40000000000 */
[----:B------:R-:W-:Y:S02]  /*3810*/  IABS R12, R9 ;  /* 0x00000009000c7213 */ /* 0x000fe40000000000 */
[----:B------:R-:W-:Y:S01]  /*3820*/  ISETP.GE.AND P3, PT, R9, RZ, PT ;  /* 0x000000ff0900720c */ /* 0x000fe20003f66270 */
[----:B------:R-:W-:Y:S01]  /*3830*/  IMAD.HI.U32 R9, R0, R6, RZ ;  /* 0x0000000600097227 */ /* 0x000fe200078e00ff */
[----:B------:R-:W-:-:S03]  /*3840*/  ISETP.GE.AND P1, PT, R7, RZ, PT ;  /* 0x000000ff0700720c */ /* 0x000fc60003f26270 */
[----:B0-----:R-:W-:Y:S02]  /*3850*/  IMAD.MOV.U32 R3, RZ, RZ, R5 ;  /* 0x000000ffff037224 */ /* 0x001fe400078e0005 */
[----:B------:R-:W-:Y:S01]  /*3860*/  @!P5 IMAD.IADD R4, R4, 0x1, -R8 ;  /* 0x000000010404d824 */ /* 0x000fe200078e0a08 */
[C---:B------:R-:W-:Y:S01]  /*3870*/  ISETP.GT.U32.AND P5, PT, R8.reuse, R11, PT ;  /* 0x0000000b0800720c */ /* 0x040fe20003fa4070 */
[----:B------:R-:W-:Y:S02]  /*3880*/  @!P4 IMAD.MOV R3, RZ, RZ, -R3 ;  /* 0x000000ffff03c224 */ /* 0x000fe400078e0a03 */
[----:B------:R-:W-:Y:S01]  /*3890*/  IMAD.MOV.U32 R7, RZ, RZ, R12 ;  /* 0x000000ffff077224 */ /* 0x000fe200078e000c */
[----:B------:R-:W-:Y:S02]  /*38a0*/  ISETP.GT.U32.AND P4, PT, R8, R4, PT ;  /* 0x000000040800720c */ /* 0x000fe40003f84070 */
[----:B------:R0:W-:Y:S01]  /*38b0*/  STL [R1+0x178], R3 ;  /* 0x0001780301007387 */ /* 0x0001e20000100800 */
[----:B------:R-:W-:Y:S01]  /*38c0*/  IMAD.HI.U32 R5, R0, R7, RZ ;  /* 0x0000000700057227 */ /* 0x000fe200078e00ff */
[----:B------:R-:W-:-:S03]  /*38d0*/  IADD3 R12, R10, 0x19c, RZ ;  /* 0x0000019c0a0c7810 */ /* 0x000fc60007ffe0ff */
[----:B------:R-:W-:Y:S02]  /*38e0*/  IMAD.MOV R5, RZ, RZ, -R5 ;  /* 0x000000ffff057224 */ /* 0x000fe400078e0a05 */
[----:B------:R-:W-:Y:S02]  /*38f0*/  @!P5 IMAD.IADD R11, R11, 0x1, -R8 ;  /* 0x000000010b0bd824 */ /* 0x000fe400078e0a08 */
[----:B------:R-:W-:Y:S02]  /*3900*/  IMAD R5, R8, R5, R7 ;  /* 0x0000000508057224 */ /* 0x000fe400078e0207 */
[----:B0-----:R-:W-:Y:S02]  /*3910*/  IMAD.MOV.U32 R3, RZ, RZ, R2 ;  /* 0x000000ffff037224 */ /* 0x001fe400078e0002 */
[----:B------:R-:W-:Y:S01]  /*3920*/  IMAD.MOV R2, RZ, RZ, -R9 ;  /* 0x000000ffff027224 */ /* 0x000fe200078e0a09 */
[----:B------:R-:W-:Y:S01]  /*3930*/  IADD3 R9, R10, 0x1a0, RZ ;  /* 0x000001a00a097810 */ /* 0x000fe20007ffe0ff */
[----:B------:R-:W-:-:S02]  /*3940*/  IMAD.MOV.U32 R14, RZ, RZ, R11 ;  /* 0x000000ffff0e7224 */ /* 0x000fc400078e000b */
[----:B------:R-:W-:Y:S01]  /*3950*/  IMAD R6, R8, R2, R6 ;  /* 0x0000000208067224 */ /* 0x000fe200078e0206 */
[----:B------:R-:W-:Y:S01]  /*3960*/  IADD3 R2, R10, 0x198, RZ ;  /* 0x000001980a027810 */ /* 0x000fe20007ffe0ff */
[----:B------:R-:W-:Y:S01]  /*3970*/  @!P6 IMAD.MOV R14, RZ, RZ, -R14 ;  /* 0x000000ffff0ee224 */ /* 0x000fe200078e0a0e */
[C---:B------:R-:W-:Y:S01]  /*3980*/  ISETP.GT.U32.AND P6, PT, R8.reuse, R5, PT ;  /* 0x000000050800720c */ /* 0x040fe20003fc4070 */
[----:B------:R-:W-:Y:S01]  /*3990*/  @!P2 IMAD.MOV R3, RZ, RZ, -R3 ;  /* 0x000000ffff03a224 */ /* 0x000fe200078e0a03 */
[----:B------:R-:W-:Y:S01]  /*39a0*/  ISETP.GT.U32.AND P5, PT, R8, R6, PT ;  /* 0x000000060800720c */ /* 0x000fe20003fa4070 */
[----:B------:R-:W-:Y:S01]  /*39b0*/  @!P4 IMAD.IADD R4, R4, 0x1, -R8 ;  /* 0x000000010404c824 */ /* 0x000fe200078e0a08 */
[----:B------:R-:W-:Y:S02]  /*39c0*/  ISETP.GE.AND P2, PT, R13, RZ, PT ;  /* 0x000000ff0d00720c */ /* 0x000fe40003f46270 */
[----:B------:R-:W-:Y:S01]  /*39d0*/  IABS R13, R13 ;  /* 0x0000000d000d7213 */ /* 0x000fe20000000000 */
[----:B------:R0:W-:Y:S01]  /*39e0*/  STL [R1+0x184], R3 ;  /* 0x0001840301007387 */ /* 0x0001e20000100800 */
[----:B------:R-:W-:-:S02]  /*39f0*/  ISETP.GE.AND P4, PT, R9, RZ, PT ;  /* 0x000000ff0900720c */ /* 0x000fc40003f86270 */
[----:B------:R-:W-:Y:S01]  /*3a00*/  IABS R9, R9 ;  /* 0x0000000900097213 */ /* 0x000fe20000000000 */
[----:B------:R-:W-:Y:S01]  /*3a10*/  IMAD.HI.U32 R7, R0, R13, RZ ;  /* 0x0000000d00077227 */ /* 0x000fe200078e00ff */
[----:B------:R2:W-:Y:S01]  /*3a20*/  STL [R1+0x188], R14 ;  /* 0x0001880e01007387 */ /* 0x0005e20000100800 */
[----:B------:R-:W-:Y:S02]  /*3a30*/  IABS R11, R2 ;  /* 0x00000002000b7213 */ /* 0x000fe40000000000 */
[----:B------:R-:W-:Y:S02]  /*3a40*/  @!P5 IMAD.IADD R6, R6, 0x1, -R8 ;  /* 0x000000010606d824 */ /* 0x000fe400078e0a08 */
[----:B0-----:R-:W-:Y:S02]  /*3a50*/  IMAD.MOV.U32 R3, RZ, RZ, R4 ;  /* 0x000000ffff037224 */ /* 0x001fe400078e0004 */
[----:B------:R-:W-:Y:S01]  /*3a60*/  IMAD.MOV R7, RZ, RZ, -R7 ;  /* 0x000000ffff077224 */ /* 0x000fe200078e0a07 */
[----:B------:R-:W-:Y:S01]  /*3a70*/  ISETP.GT.U32.AND P5, PT, R8, R6, PT ;  /* 0x000000060800720c */ /* 0x000fe20003fa4070 */
[----:B------:R-:W-:Y:S01]  /*3a80*/  @!P0 IMAD.MOV R3, RZ, RZ, -R3 ;  /* 0x000000ffff038224 */ /* 0x000fe200078e0a03 */
[----:B------:R-:W-:Y:S01]  /*3a90*/  ISETP.GE.AND P0, PT, R12, RZ, PT ;  /* 0x000000ff0c00720c */ /* 0x000fe20003f06270 */
[----:B------:R-:W-:Y:S01]  /*3aa0*/  @!P6 IMAD.IADD R5, R5, 0x1, -R8 ;  /* 0x000000010505e824 */ /* 0x000fe200078e0a08 */
[----:B------:R-:W-:Y:S01]  /*3ab0*/  IABS R12, R12 ;  /* 0x0000000c000c7213 */ /* 0x000fe20000000000 */
[----:B------:R-:W-:Y:S01]  /*3ac0*/  IMAD R13, R8, R7, R13 ;  /* 0x00000007080d7224 */ /* 0x000fe200078e020d */
[----:B------:R0:W-:Y:S01]  /*3ad0*/  STL [R1+0x200], R3 ;  /* 0x0002000301007387 */ /* 0x0001e20000100800 */
[----:B------:R-:W-:Y:S01]  /*3ae0*/  IMAD.HI.U32 R4, R0, R9, RZ ;  /* 0x0000000900047227 */ /* 0x000fe200078e00ff */
[----:B------:R-:W-:-:S03]  /*3af0*/  ISETP.GT.U32.AND P6, PT, R8, R5, PT ;  /* 0x000000050800720c */ /* 0x000fc60003fc4070 */
[----:B--2---:R-:W-:-:S04]  /*3b00*/  IMAD.HI.U32 R14, R0, R12, RZ ;  /* 0x0000000c000e7227 */ /* 0x004fc800078e00ff */
[----:B------:R-:W-:Y:S01]  /*3b10*/  @!P5 IMAD.IADD R6, R6, 0x1, -R8 ;  /* 0x000000010606d824 */ /* 0x000fe200078e0a08 */
[----:B------:R-:W-:Y:S01]  /*3b20*/  ISETP.GT.U32.AND P5, PT, R8, R13, PT ;  /* 0x0000000d0800720c */ /* 0x000fe20003fa4070 */
[----:B------:R-:W-:-:S04]  /*3b30*/  IMAD.HI.U32 R7, R0, R11, RZ ;  /* 0x0000000b00077227 */ /* 0x000fc800078e00ff */
[----:B------:R-:W-:Y:S02]  /*3b40*/  IMAD.MOV R14, RZ, RZ, -R14 ;  /* 0x000000ffff0e7224 */ /* 0x000fe400078e0a0e */
[----:B------:R-:W-:Y:S02]  /*3b50*/  IMAD.MOV R4, RZ, RZ, -R4 ;  /* 0x000000ffff047224 */ /* 0x000fe400078e0a04 */
[----:B------:R-:W-:Y:S02]  /*3b60*/  IMAD.MOV R7, RZ, RZ, -R7 ;  /* 0x000000ffff077224 */ /* 0x000fe400078e0a07 */
[C---:B------:R-:W-:Y:S02]  /*3b70*/  IMAD R12, R8.reuse, R14, R12 ;  /* 0x0000000e080c7224 */ /* 0x040fe400078e020c */
[----:B------:R-:W-:Y:S01]  /*3b80*/  IMAD R9, R8, R4, R9 ;  /* 0x0000000408097224 */ /* 0x000fe200078e0209 */
[----:B------:R-:W-:Y:S01]  /*3b90*/  IABS R4, R19 ;  /* 0x0000001300047213 */ /* 0x000fe20000000000 */
[----:B0-----:R-:W-:-:S02]  /*3ba0*/  IMAD.MOV.U32 R3, RZ, RZ, R6 ;  /* 0x000000ffff037224 */ /* 0x001fc400078e0006 */
[----:B------:R-:W-:Y:S01]  /*3bb0*/  IMAD R11, R8, R7, R11 ;  /* 0x00000007080b7224 */ /* 0x000fe200078e020b */
[----:B------:R-:W-:Y:S01]  /*3bc0*/  IADD3 R7, R10, 0x18c, RZ ;  /* 0x0000018c0a077810 */ /* 0x000fe20007ffe0ff */
[--C-:B------:R-:W-:Y:S01]  /*3bd0*/  @!P6 IMAD.IADD R5, R5, 0x1, -R8.reuse ;  /* 0x000000010505e824 */ /* 0x100fe200078e0a08 */
[C---:B------:R-:W-:Y:S01]  /*3be0*/  ISETP.GT.U32.AND P6, PT, R8.reuse, R12, PT ;  /* 0x0000000c0800720c */ /* 0x040fe20003fc4070 */
[----:B------:R-:W-:Y:S01]  /*3bf0*/  @!P1 IMAD.MOV R3, RZ, RZ, -R3 ;  /* 0x000000ffff039224 */ /* 0x000fe200078e0a03 */
[C---:B------:R-:W-:Y:S01]  /*3c00*/  ISETP.GT.U32.AND P1, PT, R8.reuse, R9, PT ;  /* 0x000000090800720c */ /* 0x040fe20003f24070 */
[----:B------:R-:W-:Y:S01]  /*3c10*/  @!P5 IMAD.IADD R13, R13, 0x1, -R8 ;  /* 0x000000010d0dd824 */ /* 0x000fe200078e0a08 */
[----:B------:R-:W-:Y:S01]  /*3c20*/  ISETP.GT.U32.AND P5, PT, R8, R11, PT ;  /* 0x0000000b0800720c */ /* 0x000fe20003fa4070 */
[----:B------:R-:W-:Y:S01]  /*3c30*/  IMAD.HI.U32 R6, R0, R4, RZ ;  /* 0x0000000400067227 */ /* 0x000fe200078e00ff */
[----:B------:R0:W-:Y:S01]  /*3c40*/  STL [R1+0x17c], R3 ;  /* 0x00017c0301007387 */ /* 0x0001e20000100800 */
[----:B------:R-:W-:-:S02]  /*3c50*/  IABS R18, R7 ;  /* 0x0000000700127213 */ /* 0x000fc40000000000 */
[----:B------:R-:W-:-:S03]  /*3c60*/  IMAD.MOV R6, RZ, RZ, -R6 ;  /* 0x000000ffff067224 */ /* 0x000fc600078e0a06 */
[----:B------:R-:W-:-:S04]  /*3c70*/  IMAD.HI.U32 R14, R0, R18, RZ ;  /* 0x00000012000e7227 */ /* 0x000fc800078e00ff */
[--C-:B------:R-:W-:Y:S02]  /*3c80*/  @!P6 IMAD.IADD R12, R12, 0x1, -R8.reuse ;  /* 0x000000010c0ce824 */ /* 0x100fe400078e0a08 */
[--C-:B------:R-:W-:Y:S01]  /*3c90*/  @!P1 IMAD.IADD R9, R9, 0x1, -R8.reuse ;  /* 0x0000000109099824 */ /* 0x100fe200078e0a08 */
[C---:B------:R-:W-:Y:S01]  /*3ca0*/  ISETP.GT.U32.AND P1, PT, R8.reuse, R13, PT ;  /* 0x0000000d0800720c */ /* 0x040fe20003f24070 */
[----:B------:R-:W-:Y:S01]  /*3cb0*/  @!P5 IMAD.IADD R11, R11, 0x1, -R8 ;  /* 0x000000010b0bd824 */ /* 0x000fe200078e0a08 */
[C---:B------:R-:W-:Y:S01]  /*3cc0*/  ISETP.GT.U32.AND P5, PT, R8.reuse, R12, PT ;  /* 0x0000000c0800720c */ /* 0x040fe20003fa4070 */
[----:B0-----:R-:W-:Y:S01]  /*3cd0*/  IMAD.MOV.U32 R3, RZ, RZ, R5 ;  /* 0x000000ffff037224 */ /* 0x001fe200078e0005 */
[----:B------:R-:W-:Y:S01]  /*3ce0*/  ISETP.GT.U32.AND P6, PT, R8, R9, PT ;  /* 0x000000090800720c */ /* 0x000fe20003fc4070 */
[----:B------:R-:W-:-:S04]  /*3cf0*/  IMAD.HI.U32 R5, R0, R15, RZ ;  /* 0x0000000f00057227 */ /* 0x000fc800078e00ff */
[----:B------:R-:W-:Y:S02]  /*3d00*/  IMAD.MOV R5, RZ, RZ, -R5 ;  /* 0x000000ffff057224 */ /* 0x000fe400078e0a05 */
[----:B------:R-:W-:Y:S01]  /*3d10*/  @!P3 IMAD.MOV R3, RZ, RZ, -R3 ;  /* 0x000000ffff03b224 */ /* 0x000fe200078e0a03 */
[C---:B------:R-:W-:Y:S01]  /*3d20*/  ISETP.GT.U32.AND P3, PT, R8.reuse, R11, PT ;  /* 0x0000000b0800720c */ /* 0x040fe20003f64070 */
[----:B------:R-:W-:Y:S01]  /*3d30*/  IMAD R4, R8, R6, R4 ;  /* 0x0000000608047224 */ /* 0x000fe200078e0204 */
[----:B------:R-:W-:Y:S01]  /*3d40*/  IADD3 R6, R10, 0x188, RZ ;  /* 0x000001880a067810 */ /* 0x000fe20007ffe0ff */
[----:B------:R-:W-:Y:S01]  /*3d50*/  IMAD R15, R8, R5, R15 ;  /* 0x00000005080f7224 */ /* 0x000fe200078e020f */
[----:B------:R-:W-:Y:S01]  /*3d60*/  IADD3 R5, R10, 0x184, RZ ;  /* 0x000001840a057810 */ /* 0x000fe20007ffe0ff */
[--C-:B------:R-:W-:Y:S01]  /*3d70*/  @!P1 IMAD.IADD R13, R13, 0x1, -R8.reuse ;  /* 0x000000010d0d9824 */ /* 0x100fe200078e0a08 */
[----:B------:R-:W-:Y:S01]  /*3d80*/  ISETP.GT.U32.AND P1, PT, R8, R4, PT ;  /* 0x000000040800720c */ /* 0x000fe20003f24070 */
[--C-:B------:R-:W-:Y:S01]  /*3d90*/  @!P5 IMAD.IADD R12, R12, 0x1, -R8.reuse ;  /* 0x000000010c0cd824 */ /* 0x100fe200078e0a08 */
[----:B------:R-:W-:Y:S01]  /*3da0*/  ISETP.GT.U32.AND P5, PT, R8, R15, PT ;  /* 0x0000000f0800720c */ /* 0x000fe20003fa4070 */
[--C-:B------:R-:W-:Y:S01]  /*3db0*/  @!P6 IMAD.IADD R9, R9, 0x1, -R8.reuse ;  /* 0x000000010909e824 */ /* 0x100fe200078e0a08 */
[----:B------:R0:W-:Y:S01]  /*3dc0*/  STL [R1+0x174], R3 ;  /* 0x0001740301007387 */ /* 0x0001e20000100800 */
[----:B------:R-:W-:Y:S01]  /*3dd0*/  IMAD.MOV.U32 R20, RZ, RZ, R13 ;  /* 0x000000ffff147224 */ /* 0x000fe200078e000d */
[----:B------:R-:W-:Y:S01]  /*3de0*/  IABS R17, R6 ;  /* 0x0000000600117213 */ /* 0x000fe20000000000 */
[----:B------:R-:W-:Y:S01]  /*3df0*/  @!P3 IMAD.IADD R11, R11, 0x1, -R8 ;  /* 0x000000010b0bb824 */ /* 0x000fe200078e0a08 */
[----:B------:R-:W-:Y:S01]  /*3e00*/  ISETP.GE.AND P3, PT, R19, RZ, PT ;  /* 0x000000ff1300720c */ /* 0x000fe20003f66270 */
[----:B------:R-:W-:Y:S01]  /*3e10*/  IMAD.MOV R14, RZ, RZ, -R14 ;  /* 0x000000ffff0e7224 */ /* 0x000fe200078e0a0e */
[----:B------:R-:W-:Y:S01]  /*3e20*/  IABS R19, R5 ;  /* 0x0000000500137213 */ /* 0x000fe20000000000 */
[----:B------:R-:W-:Y:S01]  /*3e30*/  @!P2 IMAD.MOV R20, RZ, RZ, -R20 ;  /* 0x000000ffff14a224 */ /* 0x000fe200078e0a14 */
[----:B------:R-:W-:Y:S01]  /*3e40*/  ISETP.GE.AND P6, PT, R2, RZ, PT ;  /* 0x000000ff0200720c */ /* 0x000fe20003fc6270 */
[--C-:B------:R-:W-:Y:S01]  /*3e50*/  @!P1 IMAD.IADD R4, R4, 0x1, -R8.reuse ;  /* 0x0000000104049824 */ /* 0x100fe200078e0a08 */
[----:B------:R-:W-:Y:S01]  /*3e60*/  ISETP.GE.AND P1, PT, R16, RZ, PT ;  /* 0x000000ff1000720c */ /* 0x000fe20003f26270 */
[----:B------:R-:W-:Y:S01]  /*3e70*/  @!P5 IMAD.IADD R15, R15, 0x1, -R8 ;  /* 0x000000010f0fd824 */ /* 0x000fe200078e0a08 */
[----:B------:R-:W-:Y:S01]  /*3e80*/  STL [R1+0x14c], R20 ;  /* 0x00014c1401007387 */ /* 0x000fe20000100800 */
[----:B0-----:R-:W-:Y:S01]  /*3e90*/  IMAD.MOV.U32 R3, RZ, RZ, R9 ;  /* 0x000000ffff037224 */ /* 0x001fe200078e0009 */
[----:B------:R-:W-:Y:S01]  /*3ea0*/  ISETP.GT.U32.AND P2, PT, R8, R4, PT ;  /* 0x000000040800720c */ /* 0x000fe20003f44070 */
[----:B------:R-:W-:-:S02]  /*3eb0*/  IMAD.MOV.U32 R16, RZ, RZ, R19 ;  /* 0x000000ffff107224 */ /* 0x000fc400078e0013 */
[----:B------:R-:W-:Y:S01]  /*3ec0*/  @!P4 IMAD.MOV R3, RZ, RZ, -R3 ;  /* 0x000000ffff03c224 */ /* 0x000fe200078e0a03 */
[----:B------:R-:W-:Y:S01]  /*3ed0*/  ISETP.GT.U32.AND P4, PT, R8, R15, PT ;  /* 0x0000000f0800720c */ /* 0x000fe20003f84070 */
[----:B------:R-:W-:-:S03]  /*3ee0*/  IMAD.HI.U32 R13, R0, R16, RZ ;  /* 0x00000010000d7227 */ /* 0x000fc600078e00ff */
[----:B------:R0:W-:Y:S01]  /*3ef0*/  STL [R1+0x150], R3 ;  /* 0x0001500301007387 */ /* 0x0001e20000100800 */
[----:B------:R-:W-:Y:S02]  /*3f00*/  IMAD.MOV R9, RZ, RZ, -R13 ;  /* 0x000000ffff097224 */ /* 0x000fe400078e0a0d */
[C---:B------:R-:W-:Y:S02]  /*3f10*/  IMAD R18, R8.reuse, R14, R18 ;  /* 0x0000000e08127224 */ /* 0x040fe400078e0212 */
[----:B------:R-:W-:Y:S02]  /*3f20*/  IMAD R16, R8, R9, R16 ;  /* 0x0000000908107224 */ /* 0x000fe400078e0210 */
[----:B------:R-:W-:Y:S01]  /*3f30*/  IMAD.HI.U32 R2, R0, R17, RZ ;  /* 0x0000001100027227 */ /* 0x000fe200078e00ff */
[----:B------:R-:W-:-:S03]  /*3f40*/  ISETP.GT.U32.AND P5, PT, R8, R18, PT ;  /* 0x000000120800720c */ /* 0x000fc60003fa4070 */
[----:B------:R-:W-:Y:S01]  /*3f50*/  @!P4 IMAD.IADD R15, R15, 0x1, -R8 ;  /* 0x000000010f0fc824 */ /* 0x000fe200078e0a08 */
[----:B------:R-:W-:Y:S01]  /*3f60*/  ISETP.GT.U32.AND P4, PT, R8, R16, PT ;  /* 0x000000100800720c */ /* 0x000fe20003f84070 */
[----:B------:R-:W-:Y:S02]  /*3f70*/  IMAD.MOV R2, RZ, RZ, -R2 ;  /* 0x000000ffff027224 */ /* 0x000fe400078e0a02 */
[----:B0-----:R-:W-:Y:S01]  /*3f80*/  IMAD.MOV.U32 R3, RZ, RZ, R11 ;  /* 0x000000ffff037224 */ /* 0x001fe200078e000b */
[----:B------:R-:W-:Y:S01]  /*3f90*/  IADD3 R11, R10, 0x178, RZ ;  /* 0x000001780a0b7810 */ /* 0x000fe20007ffe0ff */
[----:B------:R-:W-:Y:S01]  /*3fa0*/  IMAD R17, R8, R2, R17 ;  /* 0x0000000208117224 */ /* 0x000fe200078e0211 */
[----:B------:R-:W-:Y:S01]  /*3fb0*/  IADD3 R2, R10, 0x180, RZ ;  /* 0x000001800a027810 */ /* 0x000fe20007ffe0ff */
[----:B------:R-:W-:Y:S01]  /*3fc0*/  @!P6 IMAD.MOV R3, RZ, RZ, -R3 ;  /* 0x000000ffff03e224 */ /* 0x000fe200078e0a03 */
[----:B------:R-:W-:Y:S01]  /*3fd0*/  IABS R14, R11 ;  /* 0x0000000b000e7213 */ /* 0x000fe20000000000 */
[--C-:B------:R-:W-:Y:S01]  /*3fe0*/  @!P2 IMAD.IADD R4, R4, 0x1, -R8.reuse ;  /* 0x000000010404a824 */ /* 0x100fe200078e0a08 */
[----:B------:R-:W-:Y:S01]  /*3ff0*/  ISETP.GT.U32.AND P6, PT, R8, R17, PT ;  /* 0x000000110800720c */ /* 0x000fe20003fc4070 */
[--C-:B------:R-:W-:Y:S01]  /*4000*/  @!P5 IMAD.IADD R18, R18, 0x1, -R8.reuse ;  /* 0x000000011212d824 */ /* 0x100fe200078e0a08 */
[----:B------:R-:W-:Y:S01]  /*4010*/  ISETP.GE.AND P2, PT, R6, RZ, PT ;  /* 0x000000ff0600720c */ /* 0x000fe20003f46270 */
[----:B------:R-:W-:Y:S01]  /*4020*/  @!P4 IMAD.IADD R16, R16, 0x1, -R8 ;  /* 0x000000011010c824 */ /* 0x000fe200078e0a08 */
[----:B------:R-:W-:Y:S01]  /*4030*/  IADD3 R6, R10, 0x17c, RZ ;  /* 0x0000017c0a067810 */ /* 0x000fe20007ffe0ff */
[----:B------:R-:W-:Y:S01]  /*4040*/  @!P0 IMAD.MOV R12, RZ, RZ, -R12 ;  /* 0x000000ffff0c8224 */ /* 0x000fe200078e0a0c */
[----:B------:R-:W-:Y:S01]  /*4050*/  ISETP.GE.AND P5, PT, R5, RZ, PT ;  /* 0x000000ff0500720c */ /* 0x000fe20003fa6270 */
[----:B------:R-:W-:Y:S01]  /*4060*/  IMAD.MOV.U32 R20, RZ, RZ, R15 ;  /* 0x000000ffff147224 */ /* 0x000fe200078e000f */
[----:B------:R-:W-:Y:S01]  /*4070*/  IABS R5, R6 ;  /* 0x0000000600057213 */ /* 0x000fe20000000000 */
[----:B------:R-:W-:Y:S01]  /*4080*/  IMAD.HI.U32 R19, R0, R14, RZ ;  /* 0x0000000e00137227 */ /* 0x000fe200078e00ff */
[----:B------:R-:W-:Y:S01]  /*4090*/  ISETP.GE.AND P0, PT, R7, RZ, PT ;  /* 0x000000ff0700720c */ /* 0x000fe20003f06270 */
[----:B------:R0:W-:Y:S01]  /*40a0*/  STL [R1+0x154], R12 ;  /* 0x0001540c01007387 */ /* 0x0001e20000100800 */
[----:B------:R-:W-:Y:S01]  /*40b0*/  ISETP.GT.U32.AND P4, PT, R8, R16, PT ;  /* 0x000000100800720c */ /* 0x000fe20003f84070 */
[----:B------:R-:W-:Y:S01]  /*40c0*/  IMAD.HI.U32 R7, R0, R5, RZ ;  /* 0x0000000500077227 */ /* 0x000fe200078e00ff */
[----:B------:R-:W-:Y:S01]  /*40d0*/  IABS R13, R2 ;  /* 0x00000002000d7213 */ /* 0x000fe20000000000 */
[----:B------:R2:W-:Y:S02]  /*40e0*/  STL [R1+0x158], R3 ;  /* 0x0001580301007387 */ /* 0x0005e40000100800 */
[----:B------:R-:W-:Y:S01]  /*40f0*/  @!P6 IMAD.IADD R17, R17, 0x1, -R8 ;  /* 0x000000011111e824 */ /* 0x000fe200078e0a08 */
[----:B------:R-:W-:Y:S01]  /*4100*/  ISETP.GT.U32.AND P6, PT, R8, R18, PT ;  /* 0x000000120800720c */ /* 0x000fe20003fc4070 */
[----:B------:R-:W-:-:S02]  /*4110*/  IMAD.MOV R7, RZ, RZ, -R7 ;  /* 0x000000ffff077224 */ /* 0x000fc400078e0a07 */
[----:B------:R-:W-:-:S04]  /*4120*/  IMAD.HI.U32 R9, R0, R13, RZ ;  /* 0x0000000d00097227 */ /* 0x000fc800078e00ff */
[----:B------:R-:W-:Y:S01]  /*4130*/  IMAD R5, R8, R7, R5 ;  /* 0x0000000708057224 */ /* 0x000fe200078e0205 */
[----:B------:R-:W-:Y:S01]  /*4140*/  IADD3 R7, R10, 0x170, RZ ;  /* 0x000001700a077810 */ /* 0x000fe20007ffe0ff */
[----:B------:R-:W-:Y:S02]  /*4150*/  IMAD.MOV R9, RZ, RZ, -R9 ;  /* 0x000000ffff097224 */ /* 0x000fe400078e0a09 */
[----:B------:R-:W-:Y:S01]  /*4160*/  @!P4 IMAD.IADD R16, R16, 0x1, -R8 ;  /* 0x000000011010c824 */ /* 0x000fe200078e0a08 */
[C---:B------:R-:W-:Y:S01]  /*4170*/  ISETP.GT.U32.AND P4, PT, R8.reuse, R5, PT ;  /* 0x000000050800720c */ /* 0x040fe20003f84070 */
[----:B------:R-:W-:Y:S01]  /*4180*/  IMAD R13, R8, R9, R13 ;  /* 0x00000009080d7224 */ /* 0x000fe200078e020d */
[----:B0-----:R-:W-:Y:S01]  /*4190*/  IABS R12, R7 ;  /* 0x00000007000c7213 */ /* 0x001fe20000000000 */
[----:B--2---:R-:W-:Y:S01]  /*41a0*/  IMAD.MOV.U32 R3, RZ, RZ, R4 ;  /* 0x000000ffff037224 */ /* 0x004fe200078e0004 */
[----:B------:R-:W-:Y:S01]  /*41b0*/  IADD3 R4, R10, 0x174, RZ ;  /* 0x000001740a047810 */ /* 0x000fe20007ffe0ff */
[----:B------:R-:W-:Y:S01]  /*41c0*/  @!P6 IMAD.IADD R18, R18, 0x1, -R8 ;  /* 0x000000011212e824 */ /* 0x000fe200078e0a08 */
[C---:B------:R-:W-:Y:S01]  /*41d0*/  ISETP.GT.U32.AND P6, PT, R8.reuse, R13, PT ;  /* 0x0000000d0800720c */ /* 0x040fe20003fc4070 */
[----:B------:R-:W-:Y:S01]  /*41e0*/  @!P3 IMAD.MOV R3, RZ, RZ, -R3 ;  /* 0x000000ffff03b224 */ /* 0x000fe200078e0a03 */
[----:B------:R-:W-:Y:S01]  /*41f0*/  ISETP.GT.U32.AND P3, PT, R8, R17, PT ;  /* 0x000000110800720c */ /* 0x000fe20003f64070 */
[----:B------:R-:W-:Y:S01]  /*4200*/  IMAD.HI.U32 R15, R0, R12, RZ ;  /* 0x0000000c000f7227 */ /* 0x000fe200078e00ff */
[----:B------:R-:W-:-:S02]  /*4210*/  IABS R9, R4 ;  /* 0x0000000400097213 */ /* 0x000fc40000000000 */
[----:B------:R0:W-:Y:S01]  /*4220*/  STL [R1+0x15c], R3 ;  /* 0x00015c0301007387 */ /* 0x0001e20000100800 */
[----:B------:R-:W-:Y:S02]  /*4230*/  @!P4 IMAD.IADD R5, R5, 0x1, -R8 ;  /* 0x000000010505c824 */ /* 0x000fe400078e0a08 */
[----:B------:R-:W-:Y:S02]  /*4240*/  @!P1 IMAD.MOV R20, RZ, RZ, -R20 ;  /* 0x000000ffff149224 */ /* 0x000fe400078e0a14 */
[----:B------:R-:W-:Y:S02]  /*4250*/  IMAD.MOV R15, RZ, RZ, -R15 ;  /* 0x000000ffff0f7224 */ /* 0x000fe400078e0a0f */
[--C-:B------:R-:W-:Y:S01]  /*4260*/  @!P6 IMAD.IADD R13, R13, 0x1, -R8.reuse ;  /* 0x000000010d0de824 */ /* 0x100fe200078e0a08 */
[----:B------:R-:W-:Y:S01]  /*4270*/  STL [R1+0xe4], R20 ;  /* 0x0000e41401007387 */ /* 0x000fe20000100800 */
[----:B------:R-:W-:Y:S01]  /*4280*/  @!P3 IMAD.IADD R17, R17, 0x1, -R8 ;  /* 0x000000011111b824 */ /* 0x000fe200078e0a08 */
[----:B------:R-:W-:Y:S01]  /*4290*/  ISETP.GE.AND P3, PT, R2, RZ, PT ;  /* 0x000000ff0200720c */ /* 0x000fe20003f66270 */
[----:B0-----:R-:W-:Y:S01]  /*42a0*/  IMAD.MOV.U32 R3, RZ, RZ, R18 ;  /* 0x000000ffff037224 */ /* 0x001fe200078e0012 */
[----:B------:R-:W-:Y:S01]  /*42b0*/  ISETP.GT.U32.AND P1, PT, R8, R13, PT ;  /* 0x0000000d0800720c */ /* 0x000fe20003f24070 */
[----:B------:R-:W-:Y:S01]  /*42c0*/  IMAD.MOV R19, RZ, RZ, -R19 ;  /* 0x000000ffff137224 */ /* 0x000fe200078e0a13 */
[----:B------:R-:W-:Y:S01]  /*42d0*/  ISETP.GE.AND P6, PT, R6, RZ, PT ;  /* 0x000000ff0600720c */ /* 0x000fe20003fc6270 */
[----:B------:R-:W-:Y:S01]  /*42e0*/  @!P0 IMAD.MOV R3, RZ, RZ, -R3 ;  /* 0x000000ffff038224 */ /* 0x000fe200078e0a03 */
[C---:B------:R-:W-:Y:S01]  /*42f0*/  ISETP.GT.U32.AND P0, PT, R8.reuse, R5, PT ;  /* 0x000000050800720c */ /* 0x040fe20003f04070 */
[----:B------:R-:W-:Y:S01]  /*4300*/  @!P2 IMAD.MOV R17, RZ, RZ, -R17 ;  /* 0x000000ffff11a224 */ /* 0x000fe200078e0a11 */
[----:B------:R-:W-:Y:S01]  /*4310*/  ISETP.GE.AND P2, PT, R11, RZ, PT ;  /* 0x000000ff0b00720c */ /* 0x000fe20003f46270 */
[----:B------:R-:W-:Y:S01]  /*4320*/  IMAD R11, R8, R15, R12 ;  /* 0x0000000f080b7224 */ /* 0x000fe200078e020c */
[----:B------:R0:W-:Y:S01]  /*4330*/  STL [R1+0xe8], R3 ;  /* 0x0000e80301007387 */ /* 0x0001e20000100800 */
[----:B------:R-:W-:Y:S01]  /*4340*/  IMAD.HI.U32 R2, R0, R9, RZ ;  /* 0x0000000900027227 */ /* 0x000fe200078e00ff */
[----:B------:R-:W-:-:S02]  /*4350*/  IADD3 R6, R10, 0x16c, RZ ;  /* 0x0000016c0a067810 */ /* 0x000fc40007ffe0ff */
[----:B------:R-:W-:Y:S01]  /*4360*/  STL [R1+0xf8], R17 ;  /* 0x0000f81101007387 */ /* 0x000fe20000100800 */
[----:B------:R-:W-:Y:S01]  /*4370*/  IMAD R14, R8, R19, R14 ;  /* 0x00000013080e7224 */ /* 0x000fe200078e020e */
[----:B------:R-:W-:Y:S01]  /*4380*/  IADD3 R19, R10, 0x118, RZ ;  /* 0x000001180a137810 */ /* 0x000fe20007ffe0ff */
[----:B------:R-:W-:Y:S02]  /*4390*/  IMAD.MOV R2, RZ, RZ, -R2 ;  /* 0x000000ffff027224 */ /* 0x000fe400078e0a02 */
[----:B------:R-:W-:Y:S01]  /*43a0*/  @!P0 IMAD.IADD R5, R5, 0x1, -R8 ;  /* 0x0000000105058824 */ /* 0x000fe200078e0a08 */
[C---:B------:R-:W-:Y:S01]  /*43b0*/  ISETP.GT.U32.AND P0, PT, R8.reuse, R11, PT ;  /* 0x0000000b0800720c */ /* 0x040fe20003f04070 */
[----:B0-----:R-:W-:Y:S01]  /*43c0*/  IMAD.MOV.U32 R3, RZ, RZ, R16 ;  /* 0x000000ffff037224 */ /* 0x001fe200078e0010 */
[C---:B------:R-:W-:Y:S01]  /*43d0*/  ISETP.GT.U32.AND P4, PT, R8.reuse, R14, PT ;  /* 0x0000000e0800720c */ /* 0x040fe20003f84070 */
[C---:B------:R-:W-:Y:S01]  /*43e0*/  IMAD R9, R8.reuse, R2, R9 ;  /* 0x0000000208097224 */ /* 0x040fe200078e0209 */
[----:B------:R-:W-:Y:S01]  /*43f0*/  IABS R2, R6 ;  /* 0x0000000600027213 */ /* 0x000fe20000000000 */
[----:B------:R-:W-:Y:S01]  /*4400*/  @!P5 IMAD.MOV R3, RZ, RZ, -R3 ;  /* 0x000000ffff03d224 */ /* 0x000fe200078e0a03 */
[----:B------:R-:W-:Y:S01]  /*4410*/  IABS R20, R19 ;  /* 0x0000001300147213 */ /* 0x000fe20000000000 */
[----:B------:R-:W-:Y:S01]  /*4420*/  @!P1 IMAD.IADD R13, R13, 0x1, -R8 ;  /* 0x000000010d0d9824 */ /* 0x000fe200078e0a08 */
[----:B------:R-:W-:Y:S01]  /*4430*/  ISETP.GT.U32.AND P5, PT, R8, R9, PT ;  /* 0x000000090800720c */ /* 0x000fe20003fa4070 */
[----:B------:R-:W-:Y:S01]  /*4440*/  IMAD.HI.U32 R12, R0, R2, RZ ;  /* 0x00000002000c7227 */ /* 0x000fe200078e00ff */
[----:B------:R0:W-:Y:S01]  /*4450*/  STL [R1+0x13c], R3 ;  /* 0x00013c0301007387 */ /* 0x0001e20000100800 */
[----:B------:R-:W-:-:S02]  /*4460*/  ISETP.GE.AND P1, PT, R4, RZ, PT ;  /* 0x000000ff0400720c */ /* 0x000fc40003f26270 */
[----:B------:R-:W-:Y:S01]  /*4470*/  IADD3 R4, R10, 0x168, RZ ;  /* 0x000001680a047810 */ /* 0x000fe20007ffe0ff */
[--C-:B------:R-:W-:Y:S02]  /*4480*/  @!P0 IMAD.IADD R11, R11, 0x1, -R8.reuse ;  /* 0x000000010b0b8824 */ /* 0x100fe400078e0a08 */
[----:B------:R-:W-:Y:S01]  /*4490*/  @!P4 IMAD.IADD R14, R14, 0x1, -R8 ;  /* 0x000000010e0ec824 */ /* 0x000fe200078e0a08 */
[----:B------:R-:W-:Y:S01]  /*44a0*/  ISETP.GE.AND P4, PT, R7, RZ, PT ;  /* 0x000000ff0700720c */ /* 0x000fe20003f86270 */
[----:B------:R-:W-:Y:S01]  /*44b0*/  IMAD.MOV R12, RZ, RZ, -R12 ;  /* 0x000000ffff0c7224 */ /* 0x000fe200078e0a0c */
[----:B------:R-:W-:Y:S01]  /*44c0*/  ISETP.GT.U32.AND P0, PT, R8, R11, PT ;  /* 0x0000000b0800720c */ /* 0x000fe20003f04070 */
[----:B0-----:R-:W-:Y:S01]  /*44d0*/  IMAD.MOV.U32 R3, RZ, RZ, R13 ;  /* 0x000000ffff037224 */ /* 0x001fe200078e000d */
[----:B------:R-:W-:Y:S01]  /*44e0*/  IABS R13, R4 ;  /* 0x00000004000d7213 */ /* 0x000fe20000000000 */
[----:B------:R-:W-:Y:S01]  /*44f0*/  @!P5 IMAD.IADD R9, R9, 0x1, -R8 ;  /* 0x000000010909d824 */ /* 0x000fe200078e0a08 */
[----:B------:R-:W-:Y:S01]  /*4500*/  IADD3 R7, R10, 0x164, RZ ;  /* 0x000001640a077810 */ /* 0x000fe20007ffe0ff */
[----:B------:R-:W-:Y:S01]  /*4510*/  @!P3 IMAD.MOV R3, RZ, RZ, -R3 ;  /* 0x000000ffff03b224 */ /* 0x000fe200078e0a03 */
[C---:B------:R-:W-:Y:S01]  /*4520*/  ISETP.GT.U32.AND P3, PT, R8.reuse, R14, PT ;  /* 0x0000000e0800720c */ /* 0x040fe20003f64070 */
[C---:B------:R-:W-:Y:S01]  /*4530*/  IMAD R2, R8.reuse, R12, R2 ;  /* 0x0000000c08027224 */ /* 0x040fe200078e0202 */
[----:B------:R-:W-:Y:S01]  /*4540*/  ISETP.GT.U32.AND P5, PT, R8, R9, PT ;  /* 0x000000090800720c */ /* 0x000fe20003fa4070 */
[----:B------:R-:W-:Y:S01]  /*4550*/  IMAD.HI.U32 R24, R0, R20, RZ ;  /* 0x0000001400187227 */ /* 0x000fe200078e00ff */
[----:B------:R0:W-:Y:S01]  /*4560*/  STL [R1+0x140], R3 ;  /* 0x0001400301007387 */ /* 0x0001e20000100800 */
[----:B------:R-:W-:-:S02]  /*4570*/  IABS R12, R7 ;  /* 0x00000007000c7213 */ /* 0x000fc40000000000 */
[----:B------:R-:W-:Y:S02]  /*4580*/  @!P0 IMAD.IADD R11, R11, 0x1, -R8 ;  /* 0x000000010b0b8824 */ /* 0x000fe400078e0a08 */
[----:B------:R-:W-:Y:S02]  /*4590*/  IMAD.MOV R24, RZ, RZ, -R24 ;  /* 0x000000ffff187224 */ /* 0x000fe400078e0a18 */
[----:B------:R-:W-:-:S04]  /*45a0*/  IMAD.HI.U32 R16, R0, R12, RZ ;  /* 0x0000000c00107227 */ /* 0x000fc800078e00ff */
[----:B0-----:R-:W-:Y:S02]  /*45b0*/  IMAD.MOV.U32 R3, RZ, RZ, R5 ;  /* 0x000000ffff037224 */ /* 0x001fe400078e0005 */
[----:B------:R-:W-:-:S04]  /*45c0*/  IMAD.HI.U32 R5, R0, R13, RZ ;  /* 0x0000000d00057227 */ /* 0x000fc800078e00ff */
[----:B------:R-:W-:Y:S02]  /*45d0*/  IMAD.MOV R5, RZ, RZ, -R5 ;  /* 0x000000ffff057224 */ /* 0x000fe400078e0a05 */
[--C-:B------:R-:W-:Y:S01]  /*45e0*/  @!P3 IMAD.IADD R14, R14, 0x1, -R8.reuse ;  /* 0x000000010e0eb824 */ /* 0x100fe200078e0a08 */
[C---:B------:R-:W-:Y:S01]  /*45f0*/  ISETP.GT.U32.AND P3, PT, R8.reuse, R2, PT ;  /* 0x000000020800720c */ /* 0x040fe20003f64070 */
[----:B------:R-:W-:Y:S01]  /*4600*/  IMAD R13, R8, R5, R13 ;  /* 0x00000005080d7224 */ /* 0x000fe200078e020d */
[----:B------:R-:W-:Y:S01]  /*4610*/  IADD3 R5, R10, 0x15c, RZ ;  /* 0x0000015c0a057810 */ /* 0x000fe20007ffe0ff */
[----:B------:R-:W-:Y:S01]  /*4620*/  @!P5 IMAD.IADD R9, R9, 0x1, -R8 ;  /* 0x000000010909d824 */ /* 0x000fe200078e0a08 */
[----:B------:R-:W-:Y:S01]  /*4630*/  ISETP.GE.AND P5, PT, R4, RZ, PT ;  /* 0x000000ff0400720c */ /* 0x000fe20003fa6270 */
[----:B------:R-:W-:Y:S01]  /*4640*/  @!P6 IMAD.MOV R3, RZ, RZ, -R3 ;  /* 0x000000ffff03e224 */ /* 0x000fe200078e0a03 */
[----:B------:R-:W-:Y:S01]  /*4650*/  ISETP.GT.U32.AND P0, PT, R8, R13, PT ;  /* 0x0000000d0800720c */ /* 0x000fe20003f04070 */
[----:B------:R-:W-:Y:S01]  /*4660*/  IMAD.MOV R16, RZ, RZ, -R16 ;  /* 0x000000ffff107224 */ /* 0x000fe200078e0a10 */
[----:B------:R-:W-:Y:S01]  /*4670*/  IADD3 R4, R10, 0x160, RZ ;  /* 0x000001600a047810 */ /* 0x000fe20007ffe0ff */
[----:B------:R-:W-:Y:S01]  /*4680*/  IMAD R20, R8, R24, R20 ;  /* 0x0000001808147224 */ /* 0x000fe200078e0214 */
[----:B------:R-:W-:Y:S01]  /*4690*/  ISETP.GE.AND P6, PT, R6, RZ, PT ;  /* 0x000000ff0600720c */ /* 0x000fe20003fc6270 */
[----:B------:R0:W-:Y:S01]  /*46a0*/  STL [R1+0x148], R3 ;  /* 0x0001480301007387 */ /* 0x0001e20000100800 */
[----:B------:R-:W-:Y:S01]  /*46b0*/  IABS R6, R4 ;  /* 0x0000000400067213 */ /* 0x000fe20000000000 */
[----:B------:R-:W-:Y:S01]  /*46c0*/  @!P3 IMAD.IADD R2, R2, 0x1, -R8 ;  /* 0x000000010202b824 */ /* 0x000fe200078e0a08 */
[----:B------:R-:W-:Y:S01]  /*46d0*/  ISETP.GE.AND P3, PT, R7, RZ, PT ;  /* 0x000000ff0700720c */ /* 0x000fe20003f66270 */
[----:B------:R-:W-:Y:S01]  /*46e0*/  IMAD R12, R8, R16, R12 ;  /* 0x00000010080c7224 */ /* 0x000fe200078e020c */
[----:B------:R-:W-:Y:S01]  /*46f0*/  IABS R15, R5 ;  /* 0x00000005000f7213 */ /* 0x000fe20000000000 */
[----:B------:R-:W-:Y:S01]  /*4700*/  IMAD.HI.U32 R7, R0, R6, RZ ;  /* 0x0000000600077227 */ /* 0x000fe200078e00ff */
[----:B------:R-:W-:-:S03]  /*4710*/  IADD3 R24, R10, 0x38, RZ ;  /* 0x000000380a187810 */ /* 0x000fc60007ffe0ff */
[----:B------:R-:W-:Y:S02]  /*4720*/  @!P0 IMAD.IADD R13, R13, 0x1, -R8 ;  /* 0x000000010d0d8824 */ /* 0x000fe400078e0a08 */
[----:B0-----:R-:W-:Y:S02]  /*4730*/  IMAD.MOV.U32 R3, RZ, RZ, R14 ;  /* 0x000000ffff037224 */ /* 0x001fe400078e000e */
[----:B------:R-:W-:Y:S01]  /*4740*/  IMAD.MOV.U32 R14, RZ, RZ, R9 ;  /* 0x000000ffff0e7224 */ /* 0x000fe200078e0009 */
[C---:B------:R-:W-:Y:S01]  /*4750*/  ISETP.GT.U32.AND P0, PT, R8.reuse, R13, PT ;  /* 0x0000000d0800720c */ /* 0x040fe20003f04070 */
[----:B------:R-:W-:Y:S01]  /*4760*/  @!P2 IMAD.MOV R3, RZ, RZ, -R3 ;  /* 0x000000ffff03a224 */ /* 0x000fe200078e0a03 */
[C---:B------:R-:W-:Y:S01]  /*4770*/  ISETP.GT.U32.AND P2, PT, R8.reuse, R2, PT ;  /* 0x000000020800720c */ /* 0x040fe20003f44070 */
[----:B------:R-:W-:Y:S01]  /*4780*/  @!P1 IMAD.MOV R14, RZ, RZ, -R14 ;  /* 0x000000ffff0e9224 */ /* 0x000fe200078e0a0e */
[----:B------:R-:W-:Y:S01]  /*4790*/  ISETP.GT.U32.AND P1, PT, R8, R12, PT ;  /* 0x0000000c0800720c */ /* 0x000fe20003f24070 */
[----:B------:R-:W-:Y:S01]  /*47a0*/  IMAD.MOV R7, RZ, RZ, -R7 ;  /* 0x000000ffff077224 */ /* 0x000fe200078e0a07 */
[----:B------:R0:W-:Y:S01]  /*47b0*/  STL [R1+0x144], R3 ;  /* 0x0001440301007387 */ /* 0x0001e20000100800 */
[----:B------:R-:W-:-:S03]  /*47c0*/  IMAD.HI.U32 R9, R0, R15, RZ ;  /* 0x0000000f00097227 */ /* 0x000fc600078e00ff */
[----:B------:R2:W-:Y:S01]  /*47d0*/  STL [R1+0x120], R14 ;  /* 0x0001200e01007387 */ /* 0x0005e20000100800 */
[C---:B------:R-:W-:Y:S02]  /*47e0*/  IMAD R6, R8.reuse, R7, R6 ;  /* 0x0000000708067224 */ /* 0x040fe400078e0206 */
[--C-:B------:R-:W-:Y:S02]  /*47f0*/  @!P0 IMAD.IADD R13, R13, 0x1, -R8.reuse ;  /* 0x000000010d0d8824 */ /* 0x100fe400078e0a08 */
[----:B------:R-:W-:Y:S01]  /*4800*/  IMAD.MOV R9, RZ, RZ, -R9 ;  /* 0x000000ffff097224 */ /* 0x000fe200078e0a09 */
[----:B------:R-:W-:Y:S01]  /*4810*/  ISETP.GT.U32.AND P0, PT, R8, R6, PT ;  /* 0x000000060800720c */ /* 0x000fe20003f04070 */
[--C-:B------:R-:W-:Y:S01]  /*4820*/  @!P2 IMAD.IADD R2, R2, 0x1, -R8.reuse ;  /* 0x000000010202a824 */ /* 0x100fe200078e0a08 */
[----:B------:R-:W-:Y:S01]  /*4830*/  ISETP.GE.AND P2, PT, R5, RZ, PT ;  /* 0x000000ff0500720c */ /* 0x000fe20003f46270 */
[----:B------:R-:W-:Y:S02]  /*4840*/  @!P1 IMAD.IADD R12, R12, 0x1, -R8 ;  /* 0x000000010c0c9824 */ /* 0x000fe400078e0a08 */
[----:B0-----:R-:W-:Y:S01]  /*4850*/  IMAD.MOV.U32 R3, RZ, RZ, R11 ;  /* 0x000000ffff037224 */ /* 0x001fe200078e000b */
[----:B------:R-:W-:Y:S01]  /*4860*/  IADD3 R11, R10, 0x158, RZ ;  /* 0x000001580a0b7810 */ /* 0x000fe20007ffe0ff */
[C---:B------:R-:W-:Y:S01]  /*4870*/  IMAD R15, R8.reuse, R9, R15 ;  /* 0x00000009080f7224 */ /* 0x040fe200078e020f */
[----:B------:R-:W-:Y:S01]  /*4880*/  ISETP.GT.U32.AND P1, PT, R8, R12, PT ;  /* 0x0000000c0800720c */ /* 0x000fe20003f24070 */
[----:B--2---:R-:W-:Y:S01]  /*4890*/  IMAD.MOV.U32 R14, RZ, RZ, R2 ;  /* 0x000000ffff0e7224 */ /* 0x004fe200078e0002 */
[----:B------:R-:W-:Y:S01]  /*48a0*/  IABS R5, R11 ;  /* 0x0000000b00057213 */ /* 0x000fe20000000000 */
[----:B------:R-:W-:Y:S01]  /*48b0*/  @!P4 IMAD.MOV R3, RZ, RZ, -R3 ;  /* 0x000000ffff03c224 */ /* 0x000fe200078e0a03 */
[----:B------:R-:W-:Y:S01]  /*48c0*/  IADD3 R9, R10, 0x154, RZ ;  /* 0x000001540a097810 */ /* 0x000fe20007ffe0ff */
[----:B------:R-:W-:Y:S01]  /*48d0*/  @!P6 IMAD.MOV R14, RZ, RZ, -R14 ;  /* 0x000000ffff0ee224 */ /* 0x000fe200078e0a0e */
[----:B------:R-:W-:Y:S01]  /*48e0*/  ISETP.GT.U32.AND P6, PT, R8, R15, PT ;  /* 0x0000000f0800720c */ /* 0x000fe20003fc4070 */
[----:B------:R-:W-:Y:S01]  /*48f0*/  @!P0 IMAD.IADD R6, R6, 0x1, -R8 ;  /* 0x0000000106068824 */ /* 0x000fe200078e0a08 */
[----:B------:R0:W-:Y:S01]  /*4900*/  STL [R1+0x124], R3 ;  /* 0x0001240301007387 */ /* 0x0001e20000100800 */
[----:B------:R-:W-:-:S02]  /*4910*/  IABS R7, R9 ;  /* 0x0000000900077213 */ /* 0x000fc40000000000 */
[----:B------:R-:W-:Y:S01]  /*4920*/  ISETP.GE.AND P4, PT, R4, RZ, PT ;  /* 0x000000ff0400720c */ /* 0x000fe20003f86270 */
[----:B------:R-:W-:Y:S01]  /*4930*/  STL [R1+0x138], R14 ;  /* 0x0001380e01007387 */ /* 0x000fe20000100800 */
[----:B------:R-:W-:Y:S01]  /*4940*/  ISETP.GT.U32.AND P0, PT, R8, R6, PT ;  /* 0x000000060800720c */ /* 0x000fe20003f04070 */
[----:B------:R-:W-:Y:S01]  /*4950*/  @!P1 IMAD.IADD R12, R12, 0x1, -R8 ;  /* 0x000000010c0c9824 */ /* 0x000fe200078e0a08 */
[----:B------:R-:W-:Y:S01]  /*4960*/  ISETP.GE.AND P1, PT, R9, RZ, PT ;  /* 0x000000ff0900720c */ /* 0x000fe20003f26270 */
[----:B------:R-:W-:Y:S01]  /*4970*/  IMAD.HI.U32 R9, R0, R7, RZ ;  /* 0x0000000700097227 */ /* 0x000fe200078e00ff */
[----:B------:R-:W-:-:S03]  /*4980*/  IADD3 R4, R10, 0x150, RZ ;  /* 0x000001500a047810 */ /* 0x000fc60007ffe0ff */
[----:B0-----:R-:W-:Y:S01]  /*4990*/  IMAD.MOV.U32 R3, RZ, RZ, R13 ;  /* 0x000000ffff037224 */ /* 0x001fe200078e000d */
[----:B------:R-:W-:Y:S01]  /*49a0*/  IABS R2, R4 ;  /* 0x0000000400027213 */ /* 0x000fe20000000000 */
[----:B------:R-:W-:-:S04]  /*49b0*/  IMAD.HI.U32 R13, R0, R5, RZ ;  /* 0x00000005000d7227 */ /* 0x000fc800078e00ff */
[----:B------:R-:W-:Y:S01]  /*49c0*/  @!P5 IMAD.MOV R3, RZ, RZ, -R3 ;  /* 0x000000ffff03d224 */ /* 0x000fe200078e0a03 */
[----:B------:R-:W-:Y:S01]  /*49d0*/  ISETP.GE.AND P5, PT, R11, RZ, PT ;  /* 0x000000ff0b00720c */ /* 0x000fe20003fa6270 */
[--C-:B------:R-:W-:Y:S02]  /*49e0*/  @!P6 IMAD.IADD R15, R15, 0x1, -R8.reuse ;  /* 0x000000010f0fe824 */ /* 0x100fe400078e0a08 */
[----:B------:R-:W-:Y:S01]  /*49f0*/  IMAD.MOV R13, RZ, RZ, -R13 ;  /* 0x000000ffff0d7224 */ /* 0x000fe200078e0a0d */
[----:B------:R0:W-:Y:S01]  /*4a00*/  STL [R1+0x134], R3 ;  /* 0x0001340301007387 */ /* 0x0001e20000100800 */
[----:B------:R-:W-:Y:S01]  /*4a10*/  IMAD.MOV R9, RZ, RZ, -R9 ;  /* 0x000000ffff097224 */ /* 0x000fe200078e0a09 */
[C---:B------:R-:W-:Y:S01]  /*4a20*/  ISETP.GT.U32.AND P6, PT, R8.reuse, R15, PT ;  /* 0x0000000f0800720c */ /* 0x040fe20003fc4070 */
[----:B------:R-:W-:Y:S02]  /*4a30*/  IMAD R5, R8, R13, R5 ;  /* 0x0000000d08057224 */ /* 0x000fe400078e0205 */
[----:B------:R-:W-:-:S02]  /*4a40*/  @!P0 IMAD.IADD R6, R6, 0x1, -R8 ;  /* 0x0000000106068824 */ /* 0x000fc400078e0a08 */
[----:B------:R-:W-:Y:S01]  /*4a50*/  IMAD.HI.U32 R11, R0, R2, RZ ;  /* 0x00000002000b7227 */ /* 0x000fe200078e00ff */
[----:B------:R-:W-:-:S03]  /*4a60*/  ISETP.GT.U32.AND P0, PT, R8, R5, PT ;  /* 0x000000050800720c */ /* 0x000fc60003f04070 */
[----:B0-----:R-:W-:Y:S02]  /*4a70*/  IMAD.MOV.U32 R3, RZ, RZ, R12 ;  /* 0x000000ffff037224 */ /* 0x001fe400078e000c */
[----:B------:R-:W-:Y:S02]  /*4a80*/  IMAD.MOV R11, RZ, RZ, -R11 ;  /* 0x000000ffff0b7224 */ /* 0x000fe400078e0a0b */
[----:B------:R-:W-:Y:S01]  /*4a90*/  @!P3 IMAD.MOV R3, RZ, RZ, -R3 ;  /* 0x000000ffff03b224 */ /* 0x000fe200078e0a03 */
[----:B------:R-:W-:Y:S01]  /*4aa0*/  ISETP.GE.AND P3, PT, R4, RZ, PT ;  /* 0x000000ff0400720c */ /* 0x000fe20003f66270 */
[----:B------:R-:W-:Y:S01]  /*4ab0*/  IMAD R4, R8, R9, R7 ;  /* 0x0000000908047224 */ /* 0x000fe200078e0207 */
[----:B------:R-:W-:Y:S01]  /*4ac0*/  IADD3 R9, R10, 0x140, RZ ;  /* 0x000001400a097810 */ /* 0x000fe20007ffe0ff */
[----:B------:R-:W-:Y:S01]  /*4ad0*/  @!P6 IMAD.IADD R15, R15, 0x1, -R8 ;  /* 0x000000010f0fe824 */ /* 0x000fe200078e0a08 */
[----:B------:R0:W-:Y:S01]  /*4ae0*/  STL [R1+0x130], R3 ;  /* 0x0001300301007387 */ /* 0x0001e20000100800 */
[----:B------:R-:W-:Y:S01]  /*4af0*/  IMAD R2, R8, R11, R2 ;  /* 0x0000000b08027224 */ /* 0x000fe200078e0202 */
[----:B------:R-:W-:Y:S01]  /*4b00*/  IADD3 R11, R10, 0x14c, RZ ;  /* 0x0000014c0a0b7810 */ /* 0x000fe20007ffe0ff */
[----:B------:R-:W-:Y:S01]  /*4b10*/  @!P0 IMAD.IADD R5, R5, 0x1, -R8 ;  /* 0x0000000105058824 */ /* 0x000fe200078e0a08 */
[----:B------:R-:W-:-:S02]  /*4b20*/  IABS R14, R9 ;  /* 0x00000009000e7213 */ /* 0x000fc40000000000 */
[----:B------:R-:W-:Y:S02]  /*4b30*/  ISETP.GE.AND P6, PT, R11, RZ, PT ;  /* 0x000000ff0b00720c */ /* 0x000fe40003fc6270 */
[----:B------:R-:W-:Y:S01]  /*4b40*/  ISETP.GT.U32.AND P0, PT, R8, R5, PT ;  /* 0x000000050800720c */ /* 0x000fe20003f04070 */
[----:B0-----:R-:W-:Y:S01]  /*4b50*/  IMAD.MOV.U32 R3, RZ, RZ, R6 ;  /* 0x000000ffff037224 */ /* 0x001fe200078e0006 */
[----:B------:R-:W-:Y:S02]  /*4b60*/  IADD3 R6, R10, 0x148, RZ ;  /* 0x000001480a067810 */ /* 0x000fe40007ffe0ff */
[----:B------:R-:W-:Y:S01]  /*4b70*/  IABS R11, R11 ;  /* 0x0000000b000b7213 */ /* 0x000fe20000000000 */
[----:B------:R-:W-:Y:S01]  /*4b80*/  @!P4 IMAD.MOV R3, RZ, RZ, -R3 ;  /* 0x000000ffff03c224 */ /* 0x000fe200078e0a03 */
[----:B------:R-:W-:Y:S02]  /*4b90*/  ISETP.GT.U32.AND P4, PT, R8, R4, PT ;  /* 0x000000040800720c */ /* 0x000fe40003f84070 */
[----:B------:R-:W-:-:S02]  /*4ba0*/  IABS R12, R6 ;  /* 0x00000006000c7213 */ /* 0x000fc40000000000 */
[----:B------:R0:W-:Y:S01]  /*4bb0*/  STL [R1+0x1fc], R3 ;  /* 0x0001fc0301007387 */ /* 0x0001e20000100800 */
[----:B------:R-:W-:Y:S02]  /*4bc0*/  IADD3 R7, R10, 0x144, RZ ;  /* 0x000001440a077810 */ /* 0x000fe40007ffe0ff */
[----:B------:R-:W-:Y:S01]  /*4bd0*/  @!P0 IMAD.IADD R5, R5, 0x1, -R8 ;  /* 0x0000000105058824 */ /* 0x000fe200078e0a08 */
[----:B------:R-:W-:Y:S01]  /*4be0*/  ISETP.GE.AND P0, PT, R6, RZ, PT ;  /* 0x000000ff0600720c */ /* 0x000fe20003f06270 */
[----:B------:R-:W-:Y:S01]  /*4bf0*/  IMAD.HI.U32 R16, R0, R12, RZ ;  /* 0x0000000c00107227 */ /* 0x000fe200078e00ff */
[----:B------:R-:W-:-:S03]  /*4c00*/  IABS R13, R7 ;  /* 0x00000007000d7213 */ /* 0x000fc60000000000 */
[----:B------:R-:W-:Y:S02]  /*4c10*/  IMAD.MOV R16, RZ, RZ, -R16 ;  /* 0x000000ffff107224 */ /* 0x000fe400078e0a10 */
[----:B0-----:R-:W-:Y:S02]  /*4c20*/  IMAD.MOV.U32 R3, RZ, RZ, R15 ;  /* 0x000000ffff037224 */ /* 0x001fe400078e000f */
[----:B------:R-:W-:Y:S02]  /*4c30*/  @!P4 IMAD.IADD R4, R4, 0x1, -R8 ;  /* 0x000000010404c824 */ /* 0x000fe400078e0a08 */
[----:B------:R-:W-:Y:S01]  /*4c40*/  @!P2 IMAD.MOV R3, RZ, RZ, -R3 ;  /* 0x000000ffff03a224 */ /* 0x000fe200078e0a03 */
[----:B------:R-:W-:Y:S01]  /*4c50*/  ISETP.GT.U32.AND P2, PT, R8, R2, PT ;  /* 0x000000020800720c */ /* 0x000fe20003f44070 */
[----:B------:R-:W-:Y:S01]  /*4c60*/  IMAD.HI.U32 R15, R0, R11, RZ ;  /* 0x0000000b000f7227 */ /* 0x000fe200078e00ff */
[----:B------:R-:W-:Y:S02]  /*4c70*/  ISETP.GT.U32.AND P4, PT, R8, R4, PT ;  /* 0x000000040800720c */ /* 0x000fe40003f84070 */
[----:B------:R0:W-:Y:S01]  /*4c80*/  STL [R1+0x12c], R3 ;  /* 0x00012c0301007387 */ /* 0x0001e20000100800 */
[----:B------:R-:W-:-:S02]  /*4c90*/  IMAD.MOV R15, RZ, RZ, -R15 ;  /* 0x000000ffff0f7224 */ /* 0x000fc400078e0a0f */
[C---:B------:R-:W-:Y:S02]  /*4ca0*/  IMAD R16, R8.reuse, R16, R12 ;  /* 0x0000001008107224 */ /* 0x040fe400078e020c */
[----:B------:R-:W-:Y:S02]  /*4cb0*/  IMAD.MOV.U32 R18, RZ, RZ, R5 ;  /* 0x000000ffff127224 */ /* 0x000fe400078e0005 */
[----:B------:R-:W-:Y:S02]  /*4cc0*/  IMAD R11, R8, R15, R11 ;  /* 0x0000000f080b7224 */ /* 0x000fe400078e020b */
[--C-:B------:R-:W-:Y:S02]  /*4cd0*/  @!P2 IMAD.IADD R2, R2, 0x1, -R8.reuse ;  /* 0x000000010202a824 */ /* 0x100fe400078e0a08 */
[----:B------:R-:W-:Y:S01]  /*4ce0*/  @!P4 IMAD.IADD R4, R4, 0x1, -R8 ;  /* 0x000000010404c824 */ /* 0x000fe200078e0a08 */
[C---:B------:R-:W-:Y:S01]  /*4cf0*/  ISETP.GT.U32.AND P4, PT, R8.reuse, R11, PT ;  /* 0x0000000b0800720c */ /* 0x040fe20003f84070 */
[----:B------:R-:W-:Y:S01]  /*4d00*/  @!P5 IMAD.MOV R18, RZ, RZ, -R18 ;  /* 0x000000ffff12d224 */ /* 0x000fe200078e0a12 */
[C---:B------:R-:W-:Y:S01]  /*4d10*/  ISETP.GT.U32.AND P2, PT, R8.reuse, R2, PT ;  /* 0x000000020800720c */ /* 0x040fe20003f44070 */
[----:B0-----:R-:W-:Y:S01]  /*4d20*/  IMAD.MOV.U32 R3, RZ, RZ, R4 ;  /* 0x000000ffff037224 */ /* 0x001fe200078e0004 */
[----:B------:R-:W-:Y:S01]  /*4d30*/  ISETP.GT.U32.AND P5, PT, R8, R16, PT ;  /* 0x000000100800720c */ /* 0x000fe20003fa4070 */
[----:B------:R-:W-:Y:S01]  /*4d40*/  IMAD.HI.U32 R6, R0, R14, RZ ;  /* 0x0000000e00067227 */ /* 0x000fe200078e00ff */
[----:B------:R-:W-:Y:S01]  /*4d50*/  STL [R1+0x11c], R18 ;  /* 0x00011c1201007387 */ /* 0x000fe20000100800 */
[----:B------:R-:W-:-:S02]  /*4d60*/  IADD3 R4, R10, 0x13c, RZ ;  /* 0x0000013c0a047810 */ /* 0x000fc40007ffe0ff */
[----:B------:R-:W-:Y:S01]  /*4d70*/  @!P1 IMAD.MOV R3, RZ, RZ, -R3 ;  /* 0x000000ffff039224 */ /* 0x000fe200078e0a03 */
[----:B------:R-:W-:Y:S01]  /*4d80*/  ISETP.GE.AND P1, PT, R7, RZ, PT ;  /* 0x000000ff0700720c */ /* 0x000fe20003f26270 */
[----:B------:R-:W-:Y:S01]  /*4d90*/  IMAD.MOV R5, RZ, RZ, -R6 ;  /* 0x000000ffff057224 */ /* 0x000fe200078e0a06 */
[----:B------:R-:W-:Y:S01]  /*4da0*/  IABS R12, R4 ;  /* 0x00000004000c7213 */ /* 0x000fe20000000000 */
[----:B------:R-:W-:Y:S01]  /*4db0*/  IMAD.HI.U32 R17, R0, R13, RZ ;  /* 0x0000000d00117227 */ /* 0x000fe200078e00ff */
[----:B------:R0:W-:Y:S01]  /*4dc0*/  STL [R1+0x118], R3 ;  /* 0x0001180301007387 */ /* 0x0001e20000100800 */
[----:B------:R-:W-:Y:S02]  /*4dd0*/  IADD3 R6, R10, 0x134, RZ ;  /* 0x000001340a067810 */ /* 0x000fe40007ffe0ff */
[----:B------:R-:W-:Y:S02]  /*4de0*/  @!P2 IMAD.IADD R2, R2, 0x1, -R8 ;  /* 0x000000010202a824 */ /* 0x000fe400078e0a08 */
[----:B------:R-:W-:Y:S01]  /*4df0*/  IMAD R14, R8, R5, R14 ;  /* 0x00000005080e7224 */ /* 0x000fe200078e020e */
[----:B------:R-:W-:Y:S01]  /*4e00*/  IADD3 R5, R10, 0x138, RZ ;  /* 0x000001380a057810 */ /* 0x000fe20007ffe0ff */
[----:B------:R-:W-:-:S02]  /*4e10*/  @!P5 IMAD.IADD R16, R16, 0x1, -R8 ;  /* 0x000000011010d824 */ /* 0x000fc400078e0a08 */
[----:B------:R-:W-:Y:S01]  /*4e20*/  @!P4 IMAD.IADD R11, R11, 0x1, -R8 ;  /* 0x000000010b0bc824 */ /* 0x000fe200078e0a08 */
[----:B------:R-:W-:Y:S01]  /*4e30*/  IABS R7, R5 ;  /* 0x0000000500077213 */ /* 0x000fe20000000000 */
[----:B0-----:R-:W-:Y:S01]  /*4e40*/  IMAD.MOV.U32 R3, RZ, RZ, R2 ;  /* 0x000000ffff037224 */ /* 0x001fe200078e0002 */
[C---:B------:R-:W-:Y:S01]  /*4e50*/  ISETP.GT.U32.AND P5, PT, R8.reuse, R16, PT ;  /* 0x000000100800720c */ /* 0x040fe20003fa4070 */
[----:B------:R-:W-:Y:S01]  /*4e60*/  IMAD.MOV R17, RZ, RZ, -R17 ;  /* 0x000000ffff117224 */ /* 0x000fe200078e0a11 */
[C---:B------:R-:W-:Y:S01]  /*4e70*/  ISETP.GT.U32.AND P4, PT, R8.reuse, R11, PT ;  /* 0x0000000b0800720c */ /* 0x040fe20003f84070 */
[----:B------:R-:W-:Y:S01]  /*4e80*/  @!P3 IMAD.MOV R3, RZ, RZ, -R3 ;  /* 0x000000ffff03b224 */ /* 0x000fe200078e0a03 */
[C---:B------:R-:W-:Y:S01]  /*4e90*/  ISETP.GT.U32.AND P3, PT, R8.reuse, R14, PT ;  /* 0x0000000e0800720c */ /* 0x040fe20003f64070 */
[----:B------:R-:W-:Y:S01]  /*4ea0*/  IMAD R13, R8, R17, R13 ;  /* 0x00000011080d7224 */ /* 0x000fe200078e020d */
[----:B------:R-:W-:Y:S01]  /*4eb0*/  IABS R2, R6 ;  /* 0x0000000600027213 */ /* 0x000fe20000000000 */
[----:B------:R-:W-:Y:S01]  /*4ec0*/  IMAD.HI.U32 R15, R0, R12, RZ ;  /* 0x0000000c000f7227 */ /* 0x000fe200078e00ff */
[----:B------:R0:W-:Y:S02]  /*4ed0*/  STL [R1+0x114], R3 ;  /* 0x0001140301007387 */ /* 0x0001e40000100800 */
[----:B------:R-:W-:Y:S01]  /*4ee0*/  ISETP.GT.U32.AND P2, PT, R8, R13, PT ;  /* 0x0000000d0800720c */ /* 0x000fe20003f44070 */
[----:B------:R-:W-:-:S02]  /*4ef0*/  IMAD.MOV R15, RZ, RZ, -R15 ;  /* 0x000000ffff0f7224 */ /* 0x000fc400078e0a0f */
[--C-:B------:R-:W-:Y:S02]  /*4f00*/  @!P5 IMAD.IADD R16, R16, 0x1, -R8.reuse ;  /* 0x000000011010d824 */ /* 0x100fe400078e0a08 */
[--C-:B------:R-:W-:Y:S01]  /*4f10*/  @!P4 IMAD.IADD R11, R11, 0x1, -R8.reuse ;  /* 0x000000010b0bc824 */ /* 0x100fe200078e0a08 */
[----:B------:R-:W-:Y:S01]  /*4f20*/  ISETP.GE.AND P4, PT, R9, RZ, PT ;  /* 0x000000ff0900720c */ /* 0x000fe20003f86270 */
[----:B------:R-:W-:Y:S02]  /*4f30*/  @!P3 IMAD.IADD R14, R14, 0x1, -R8 ;  /* 0x000000010e0eb824 */ /* 0x000fe400078e0a08 */
[----:B------:R-:W-:-:S03]  /*4f40*/  IMAD.HI.U32 R9, R0, R7, RZ ;  /* 0x0000000700097227 */ /* 0x000fc600078e00ff */
[C---:B------:R-:W-:Y:S01]  /*4f50*/  ISETP.GT.U32.AND P3, PT, R8.reuse, R14, PT ;  /* 0x0000000e0800720c */ /* 0x040fe20003f64070 */
[----:B0-----:R-:W-:Y:S02]  /*4f60*/  IMAD.MOV.U32 R3, RZ, RZ, R16 ;  /* 0x000000ffff037224 */ /* 0x001fe400078e0010 */
[----:B------:R-:W-:Y:S02]  /*4f70*/  IMAD.MOV.U32 R17, RZ, RZ, R11 ;  /* 0x000000ffff117224 */ /* 0x000fe400078e000b */
[----:B------:R-:W-:Y:S02]  /*4f80*/  IMAD R12, R8, R15, R12 ;  /* 0x0000000f080c7224 */ /* 0x000fe400078e020c */
[----:B------:R-:W-:-:S03]  /*4f90*/  IMAD.HI.U32 R11, R0, R2, RZ ;  /* 0x00000002000b7227 */ /* 0x000fc600078e00ff */
[C---:B------:R-:W-:Y:S01]  /*4fa0*/  ISETP.GT.U32.AND P5, PT, R8.reuse, R12, PT ;  /* 0x0000000c0800720c */ /* 0x040fe20003fa4070 */
[--C-:B------:R-:W-:Y:S02]  /*4fb0*/  @!P2 IMAD.IADD R13, R13, 0x1, -R8.reuse ;  /* 0x000000010d0da824 */ /* 0x100fe400078e0a08 */
[----:B------:R-:W-:Y:S02]  /*4fc0*/  IMAD.MOV R9, RZ, RZ, -R9 ;  /* 0x000000ffff097224 */ /* 0x000fe400078e0a09 */
[----:B------:R-:W-:Y:S01]  /*4fd0*/  @!P0 IMAD.MOV R3, RZ, RZ, -R3 ;  /* 0x000000ffff038224 */ /* 0x000fe200078e0a03 */
[----:B------:R-:W-:Y:S01]  /*4fe0*/  ISETP.GE.AND P0, PT, R5, RZ, PT ;  /* 0x000000ff0500720c */ /* 0x000fe20003f06270 */
[----:B------:R-:W-:Y:S01]  /*4ff0*/  IMAD.MOV R5, RZ, RZ, -R11 ;  /* 0x000000ffff057224 */ /* 0x000fe200078e0a0b */
[C---:B------:R-:W-:Y:S01]  /*5000*/  ISETP.GT.U32.AND P2, PT, R8.reuse, R13, PT ;  /* 0x0000000d0800720c */ /* 0x040fe20003f44070 */
[----:B------:R-:W-:Y:S01]  /*5010*/  IMAD R11, R8, R9, R7 ;  /* 0x00000009080b7224 */ /* 0x000fe200078e0207 */
[----:B------:R-:W-:Y:S01]  /*5020*/  IADD3 R7, R10, 0x124, RZ ;  /* 0x000001240a077810 */ /* 0x000fe20007ffe0ff */
[----:B------:R-:W-:-:S02]  /*5030*/  @!P3 IMAD.IADD R14, R14, 0x1, -R8 ;  /* 0x000000010e0eb824 */ /* 0x000fc400078e0a08 */
[----:B------:R-:W-:Y:S01]  /*5040*/  @!P5 IMAD.IADD R12, R12, 0x1, -R8 ;  /* 0x000000010c0cd824 */ /* 0x000fe200078e0a08 */
[C---:B------:R-:W-:Y:S01]  /*5050*/  ISETP.GT.U32.AND P3, PT, R8.reuse, R11, PT ;  /* 0x0000000b0800720c */ /* 0x040fe20003f64070 */
[----:B------:R-:W-:Y:S01]  /*5060*/  IMAD R5, R8, R5, R2 ;  /* 0x0000000508057224 */ /* 0x000fe200078e0202 */
[----:B------:R-:W-:Y:S01]  /*5070*/  IADD3 R2, R10, 0x130, RZ ;  /* 0x000001300a027810 */ /* 0x000fe20007ffe0ff */
[----:B------:R-:W-:Y:S01]  /*5080*/  @!P6 IMAD.MOV R17, RZ, RZ, -R17 ;  /* 0x000000ffff11e224 */ /* 0x000fe200078e0a11 */
[----:B------:R-:W-:Y:S02]  /*5090*/  ISETP.GE.AND P6, PT, R4, RZ, PT ;  /* 0x000000ff0400720c */ /* 0x000fe40003fc6270 */
[----:B------:R-:W-:Y:S01]  /*50a0*/  ISETP.GT.U32.AND P5, PT, R8, R12, PT ;  /* 0x0000000c0800720c */ /* 0x000fe20003fa4070 */
[--C-:B------:R-:W-:Y:S01]  /*50b0*/  @!P2 IMAD.IADD R13, R13, 0x1, -R8.reuse ;  /* 0x000000010d0da824 */ /* 0x100fe200078e0a08 */
[----:B------:R-:W-:Y:S01]  /*50c0*/  IADD3 R4, R10, 0x12c, RZ ;  /* 0x0000012c0a047810 */ /* 0x000fe20007ffe0ff */
[----:B------:R-:W-:Y:S01]  /*50d0*/  STL [R1+0x110], R17 ;  /* 0x0001101101007387 */ /* 0x000fe20000100800 */
[----:B------:R-:W-:Y:S01]  /*50e0*/  ISETP.GE.AND P2, PT, R6, RZ, PT ;  /* 0x000000ff0600720c */ /* 0x000fe20003f46270 */
[----:B------:R-:W-:Y:S01]  /*50f0*/  IMAD.MOV.U32 R15, RZ, RZ, R13 ;  /* 0x000000ffff0f7224 */ /* 0x000fe200078e000d */
[----:B------:R-:W-:Y:S01]  /*5100*/  IABS R13, R2 ;  /* 0x00000002000d7213 */ /* 0x000fe20000000000 */
[----:B------:R-:W-:Y:S01]  /*5110*/  @!P3 IMAD.IADD R11, R11, 0x1, -R8 ;  /* 0x000000010b0bb824 */ /* 0x000fe200078e0a08 */
[----:B------:R0:W-:Y:S01]  /*5120*/  STL [R1+0xfc], R3 ;  /* 0x0000fc0301007387 */ /* 0x0001e20000100800 */
[----:B------:R-:W-:Y:S01]  /*5130*/  IABS R16, R4 ;  /* 0x0000000400107213 */ /* 0x000fe20000000000 */
[----:B------:R-:W-:Y:S01]  /*5140*/  @!P1 IMAD.MOV R15, RZ, RZ, -R15 ;  /* 0x000000ffff0f9224 */ /* 0x000fe200078e0a0f */
[----:B------:R-:W-:Y:S01]  /*5150*/  ISETP.GE.AND P1, PT, R2, RZ, PT ;  /* 0x000000ff0200720c */ /* 0x000fe20003f26270 */
[----:B------:R-:W-:Y:S01]  /*5160*/  IMAD.HI.U32 R9, R0, R13, RZ ;  /* 0x0000000d00097227 */ /* 0x000fe200078e00ff */
[----:B------:R-:W-:-:S02]  /*5170*/  ISETP.GT.U32.AND P3, PT, R8, R11, PT ;  /* 0x0000000b0800720c */ /* 0x000fc40003f64070 */
[----:B------:R2:W-:Y:S01]  /*5180*/  STL [R1+0x108], R15 ;  /* 0x0001080f01007387 */ /* 0x0005e20000100800 */
[----:B------:R-:W-:Y:S01]  /*5190*/  IMAD.MOV R9, RZ, RZ, -R9 ;  /* 0x000000ffff097224 */ /* 0x000fe200078e0a09 */
[----:B------:R-:W-:Y:S01]  /*51a0*/  IADD3 R2, R10, 0x128, RZ ;  /* 0x000001280a027810 */ /* 0x000fe20007ffe0ff */
[----:B0-----:R-:W-:Y:S01]  /*51b0*/  IMAD.MOV.U32 R3, RZ, RZ, R14 ;  /* 0x000000ffff037224 */ /* 0x001fe200078e000e */
[----:B------:R-:W-:Y:S01]  /*51c0*/  IABS R14, R7 ;  /* 0x00000007000e7213 */ /* 0x000fe20000000000 */
[----:B------:R-:W-:Y:S01]  /*51d0*/  @!P5 IMAD.IADD R12, R12, 0x1, -R8 ;  /* 0x000000010c0cd824 */ /* 0x000fe200078e0a08 */
[----:B------:R-:W-:Y:S01]  /*51e0*/  ISETP.GT.U32.AND P5, PT, R8, R5, PT ;  /* 0x000000050800720c */ /* 0x000fe20003fa4070 */
[----:B------:R-:W-:Y:S01]  /*51f0*/  @!P4 IMAD.MOV R3, RZ, RZ, -R3 ;  /* 0x000000ffff03c224 */ /* 0x000fe200078e0a03 */
[----:B------:R-:W-:Y:S01]  /*5200*/  ISETP.GE.AND P4, PT, R4, RZ, PT ;  /* 0x000000ff0400720c */ /* 0x000fe20003f86270 */
[----:B------:R-:W-:Y:S01]  /*5210*/  IMAD.HI.U32 R4, R0, R16, RZ ;  /* 0x0000001000047227 */ /* 0x000fe200078e00ff */
[----:B------:R-:W-:-:S02]  /*5220*/  IABS R6, R2 ;  /* 0x0000000200067213 */ /* 0x000fc40000000000 */
[----:B------:R0:W-:Y:S01]  /*5230*/  STL [R1+0x10c], R3 ;  /* 0x00010c0301007387 */ /* 0x0001e20000100800 */
[----:B------:R-:W-:Y:S01]  /*5240*/  IMAD.MOV R4, RZ, RZ, -R4 ;  /* 0x000000ffff047224 */ /* 0x000fe200078e0a04 */
[----:B------:R-:W-:Y:S01]  /*5250*/  IADD3 R17, R10, 0x110, RZ ;  /* 0x000001100a117810 */ /* 0x000fe20007ffe0ff */
[C---:B------:R-:W-:Y:S02]  /*5260*/  IMAD R13, R8.reuse, R9, R13 ;  /* 0x00000009080d7224 */ /* 0x040fe400078e020d */
[C---:B------:R-:W-:Y:S02]  /*5270*/  IMAD R16, R8.reuse, R4, R16 ;  /* 0x0000000408107224 */ /* 0x040fe400078e0210 */
[----:B------:R-:W-:Y:S01]  /*5280*/  @!P3 IMAD.IADD R11, R11, 0x1, -R8 ;  /* 0x000000010b0bb824 */ /* 0x000fe200078e0a08 */
[----:B------:R-:W-:Y:S01]  /*5290*/  ISETP.GT.U32.AND P3, PT, R8, R13, PT ;  /* 0x0000000d0800720c */ /* 0x000fe20003f64070 */
[----:B--2---:R-:W-:Y:S01]  /*52a0*/  IMAD.MOV.U32 R15, RZ, RZ, R12 ;  /* 0x000000ffff0f7224 */ /* 0x004fe200078e000c */
[----:B------:R-:W-:Y:S01]  /*52b0*/  IADD3 R12, R10, 0x11c, RZ ;  /* 0x0000011c0a0c7810 */ /* 0x000fe20007ffe0ff */
[----:B------:R-:W-:-:S02]  /*52c0*/  @!P5 IMAD.IADD R5, R5, 0x1, -R8 ;  /* 0x000000010505d824 */ /* 0x000fc400078e0a08 */
[----:B------:R-:W-:Y:S01]  /*52d0*/  @!P6 IMAD.MOV R15, RZ, RZ, -R15 ;  /* 0x000000ffff0fe224 */ /* 0x000fe200078e0a0f */
[----:B------:R-:W-:Y:S01]  /*52e0*/  ISETP.GT.U32.AND P6, PT, R8, R16, PT ;  /* 0x000000100800720c */ /* 0x000fe20003fc4070 */
[----:B------:R-:W-:Y:S01]  /*52f0*/  IMAD.HI.U32 R4, R0, R14, RZ ;  /* 0x0000000e00047227 */ /* 0x000fe200078e00ff */
[----:B------:R-:W-:Y:S02]  /*5300*/  ISETP.GT.U32.AND P5, PT, R8, R5, PT ;  /* 0x000000050800720c */ /* 0x000fe40003fa4070 */
[----:B------:R-:W-:Y:S01]  /*5310*/  IABS R22, R12 ;  /* 0x0000000c00167213 */ /* 0x000fe20000000000 */
[----:B------:R-:W-:Y:S01]  /*5320*/  IMAD.HI.U32 R9, R0, R6, RZ ;  /* 0x0000000600097227 */ /* 0x000fe200078e00ff */
[----:B------:R2:W-:Y:S03]  /*5330*/  STL [R1+0x100], R15 ;  /* 0x0001000f01007387 */ /* 0x0005e60000100800 */
[----:B------:R-:W-:-:S02]  /*5340*/  @!P3 IMAD.IADD R13, R13, 0x1, -R8 ;  /* 0x000000010d0db824 */ /* 0x000fc400078e0a08 */
[----:B------:R-:W-:Y:S02]  /*5350*/  IMAD.MOV R4, RZ, RZ, -R4 ;  /* 0x000000ffff047224 */ /* 0x000fe400078e0a04 */
[----:B------:R-:W-:Y:S01]  /*5360*/  @!P6 IMAD.IADD R16, R16, 0x1, -R8 ;  /* 0x000000011010e824 */ /* 0x000fe200078e0a08 */
[C---:B------:R-:W-:Y:S01]  /*5370*/  ISETP.GT.U32.AND P3, PT, R8.reuse, R13, PT ;  /* 0x0000000d0800720c */ /* 0x040fe20003f64070 */
[----:B0-----:R-:W-:Y:S01]  /*5380*/  IMAD.MOV.U32 R3, RZ, RZ, R11 ;  /* 0x000000ffff037224 */ /* 0x001fe200078e000b */
[----:B------:R-:W-:Y:S01]  /*5390*/  IABS R11, R17 ;  /* 0x00000011000b7213 */ /* 0x000fe20000000000 */
[----:B------:R-:W-:Y:S01]  /*53a0*/  IMAD.MOV R9, RZ, RZ, -R9 ;  /* 0x000000ffff097224 */ /* 0x000fe200078e0a09 */
[C---:B------:R-:W-:Y:S01]  /*53b0*/  ISETP.GT.U32.AND P6, PT, R8.reuse, R16, PT ;  /* 0x000000100800720c */ /* 0x040fe20003fc4070 */
[----:B------:R-:W-:Y:S01]  /*53c0*/  IMAD R14, R8, R4, R14 ;  /* 0x00000004080e7224 */ /* 0x000fe200078e020e */
[----:B------:R-:W-:Y:S01]  /*53d0*/  IADD3 R4, R10, 0x120, RZ ;  /* 0x000001200a047810 */ /* 0x000fe20007ffe0ff */
[----:B------:R-:W-:Y:S01]  /*53e0*/  @!P0 IMAD.MOV R3, RZ, RZ, -R3 ;  /* 0x000000ffff038224 */ /* 0x000fe200078e0a03 */
[----:B------:R-:W-:Y:S01]  /*53f0*/  ISETP.GE.AND P0, PT, R2, RZ, PT ;  /* 0x000000ff0200720c */ /* 0x000fe20003f06270 */
[----:B------:R-:W-:Y:S01]  /*5400*/  @!P5 IMAD.IADD R5, R5, 0x1, -R8 ;  /* 0x000000010505d824 */ /* 0x000fe200078e0a08 */
[----:B------:R-:W-:Y:S01]  /*5410*/  ISETP.GE.AND P5, PT, R7, RZ, PT ;  /* 0x000000ff0700720c */ /* 0x000fe20003fa6270 */
[----:B------:R-:W-:Y:S01]  /*5420*/  IMAD R2, R8, R9, R6 ;  /* 0x0000000908027224 */ /* 0x000fe200078e0206 */
[----:B------:R-:W-:Y:S01]  /*5430*/  IABS R7, R4 ;  /* 0x0000000400077213 */ /* 0x000fe20000000000 */
[----:B------:R-:W-:Y:S01]  /*5440*/  @!P3 IMAD.IADD R13, R13, 0x1, -R8 ;  /* 0x000000010d0db824 */ /* 0x000fe200078e0a08 */
[----:B------:R0:W-:Y:S01]  /*5450*/  STL [R1+0x104], R3 ;  /* 0x0001040301007387 */ /* 0x0001e20000100800 */
[----:B------:R-:W-:Y:S01]  /*5460*/  IMAD.HI.U32 R21, R0, R22, RZ ;  /* 0x0000001600157227 */ /* 0x000fe200078e00ff */
[----:B------:R-:W-:-:S02]  /*5470*/  ISETP.GT.U32.AND P3, PT, R8, R2, PT ;  /* 0x000000020800720c */ /* 0x000fc40003f64070 */
[----:B------:R-:W-:Y:S01]  /*5480*/  IADD3 R6, R10, 0x114, RZ ;  /* 0x000001140a067810 */ /* 0x000fe20007ffe0ff */
[----:B------:R-:W-:-:S03]  /*5490*/  IMAD.HI.U32 R9, R0, R7, RZ ;  /* 0x0000000700097227 */ /* 0x000fc600078e00ff */
[----:B--2---:R-:W-:Y:S01]  /*54a0*/  IABS R15, R6 ;  /* 0x00000006000f7213 */ /* 0x004fe20000000000 */
[--C-:B------:R-:W-:Y:S01]  /*54b0*/  @!P6 IMAD.IADD R16, R16, 0x1, -R8.reuse ;  /* 0x000000011010e824 */ /* 0x100fe200078e0a08 */
[C---:B------:R-:W-:Y:S01]  /*54c0*/  ISETP.GT.U32.AND P6, PT, R8.reuse, R14, PT ;  /* 0x0000000e0800720c */ /* 0x040fe20003fc4070 */
[----:B------:R-:W-:Y:S02]  /*54d0*/  IMAD.MOV R9, RZ, RZ, -R9 ;  /* 0x000000ffff097224 */ /* 0x000fe400078e0a09 */
[----:B------:R-:W-:Y:S02]  /*54e0*/  IMAD.MOV R21, RZ, RZ, -R21 ;  /* 0x000000ffff157224 */ /* 0x000fe400078e0a15 */
[----:B------:R-:W-:Y:S02]  /*54f0*/  IMAD R7, R8, R9, R7 ;  /* 0x0000000908077224 */ /* 0x000fe400078e0207 */
[----:B------:R-:W-:Y:S02]  /*5500*/  @!P3 IMAD.IADD R2, R2, 0x1, -R8 ;  /* 0x000000010202b824 */ /* 0x000fe400078e0a08 */
[C---:B------:R-:W-:Y:S01]  /*5510*/  IMAD R21, R8.reuse, R21, R22 ;  /* 0x0000001508157224 */ /* 0x040fe200078e0216 */
[----:B------:R-:W-:Y:S01]  /*5520*/  ISETP.GT.U32.AND P3, PT, R8, R7, PT ;  /* 0x000000070800720c */ /* 0x000fe20003f64070 */
[----:B0-----:R-:W-:-:S02]  /*5530*/  IMAD.MOV.U32 R3, RZ, RZ, R5 ;  /* 0x000000ffff037224 */ /* 0x001fc400078e0005 */
[----:B------:R-:W-:Y:S01]  /*5540*/  @!P6 IMAD.IADD R14, R14, 0x1, -R8 ;  /* 0x000000010e0ee824 */ /* 0x000fe200078e0a08 */
[----:B------:R-:W-:Y:S01]  /*5550*/  ISETP.GT.U32.AND P6, PT, R8, R21, PT ;  /* 0x000000150800720c */ /* 0x000fe20003fc4070 */
[----:B------:R-:W-:Y:S02]  /*5560*/  @!P2 IMAD.MOV R3, RZ, RZ, -R3 ;  /* 0x000000ffff03a224 */ /* 0x000fe400078e0a03 */
[----:B------:R-:W-:Y:S01]  /*5570*/  IMAD.HI.U32 R18, R0, R15, RZ ;  /* 0x0000000f00127227 */ /* 0x000fe200078e00ff */
[----:B------:R-:W-:Y:S02]  /*5580*/  ISETP.GT.U32.AND P2, PT, R8, R14, PT ;  /* 0x0000000e0800720c */ /* 0x000fe40003f44070 */
[----:B------:R0:W-:Y:S01]  /*5590*/  STL [R1+0xf4], R3 ;  /* 0x0000f40301007387 */ /* 0x0001e20000100800 */
[----:B------:R-:W-:-:S04]  /*55a0*/  IMAD.HI.U32 R9, R0, R11, RZ ;  /* 0x0000000b00097227 */ /* 0x000fc800078e00ff */
[--C-:B------:R-:W-:Y:S01]  /*55b0*/  @!P3 IMAD.IADD R7, R7, 0x1, -R8.reuse ;  /* 0x000000010707b824 */ /* 0x100fe200078e0a08 */
[C---:B------:R-:W-:Y:S01]  /*55c0*/  ISETP.GT.U32.AND P3, PT, R8.reuse, R2, PT ;  /* 0x000000020800720c */ /* 0x040fe20003f64070 */
[----:B------:R-:W-:Y:S02]  /*55d0*/  @!P6 IMAD.IADD R21, R21, 0x1, -R8 ;  /* 0x000000011515e824 */ /* 0x000fe400078e0a08 */
[----:B------:R-:W-:Y:S01]  /*55e0*/  IMAD.MOV R18, RZ, RZ, -R18 ;  /* 0x000000ffff127224 */ /* 0x000fe200078e0a12 */
[C---:B------:R-:W-:Y:S01]  /*55f0*/  ISETP.GT.U32.AND P6, PT, R8.reuse, R7, PT ;  /* 0x000000070800720c */ /* 0x040fe20003fc4070 */
[----:B0-----:R-:W-:Y:S02]  /*5600*/  IMAD.MOV.U32 R3, RZ, RZ, R13 ;  /* 0x000000ffff037224 */ /* 0x001fe400078e000d */
[----:B------:R-:W-:Y:S02]  /*5610*/  IMAD.MOV R9, RZ, RZ, -R9 ;  /* 0x000000ffff097224 */ /* 0x000fe400078e0a09 */
[----:B------:R-:W-:Y:S01]  /*5620*/  @!P1 IMAD.MOV R3, RZ, RZ, -R3 ;  /* 0x000000ffff039224 */ /* 0x000fe200078e0a03 */
[C---:B------:R-:W-:Y:S01]  /*5630*/  ISETP.GT.U32.AND P1, PT, R8.reuse, R21, PT ;  /* 0x000000150800720c */ /* 0x040fe20003f24070 */
[----:B------:R-:W-:Y:S01]  /*5640*/  IMAD R15, R8, R18, R15 ;  /* 0x00000012080f7224 */ /* 0x000fe200078e020f */
[----:B------:R-:W-:Y:S01]  /*5650*/  IADD3 R18, R10, 0x10c, RZ ;  /* 0x0000010c0a127810 */ /* 0x000fe20007ffe0ff */
[----:B------:R-:W-:Y:S01]  /*5660*/  IMAD R9, R8, R9, R11 ;  /* 0x0000000908097224 */ /* 0x000fe200078e020b */
[----:B------:R0:W-:Y:S01]  /*5670*/  STL [R1+0xf0], R3 ;  /* 0x0000f00301007387 */ /* 0x0001e20000100800 */
[--C-:B------:R-:W-:Y:S01]  /*5680*/  @!P3 IMAD.IADD R2, R2, 0x1, -R8.reuse ;  /* 0x000000010202b824 */ /* 0x100fe200078e0a08 */
[C---:B------:R-:W-:Y:S01]  /*5690*/  ISETP.GT.U32.AND P3, PT, R8.reuse, R15, PT ;  /* 0x0000000f0800720c */ /* 0x040fe20003f64070 */
[--C-:B------:R-:W-:Y:S01]  /*56a0*/  @!P6 IMAD.IADD R7, R7, 0x1, -R8.reuse ;  /* 0x000000010707e824 */ /* 0x100fe200078e0a08 */
[----:B------:R-:W-:Y:S01]  /*56b0*/  ISETP.GT.U32.AND P6, PT, R8, R9, PT ;  /* 0x000000090800720c */ /* 0x000fe20003fc4070 */
[----:B------:R-:W-:Y:S01]  /*56c0*/  @!P2 IMAD.IADD R14, R14, 0x1, -R8 ;  /* 0x000000010e0ea824 */ /* 0x000fe200078e0a08 */
[----:B------:R-:W-:Y:S01]  /*56d0*/  IADD3 R11, R10, 0x108, RZ ;  /* 0x000001080a0b7810 */ /* 0x000fe20007ffe0ff */
[----:B------:R-:W-:Y:S01]  /*56e0*/  IMAD.MOV.U32 R22, RZ, RZ, R2 ;  /* 0x000000ffff167224 */ /* 0x000fe200078e0002 */
[----:B------:R-:W-:Y:S01]  /*56f0*/  IABS R5, R18 ;  /* 0x0000001200057213 */ /* 0x000fe20000000000 */
[----:B------:R-:W-:Y:S01]  /*5700*/  @!P1 IMAD.IADD R21, R21, 0x1, -R8 ;  /* 0x0000000115159824 */ /* 0x000fe200078e0a08 */
[----:B------:R-:W-:Y:S01]  /*5710*/  IABS R13, R11 ;  /* 0x0000000b000d7213 */ /* 0x000fe20000000000 */
[----:B0-----:R-:W-:Y:S01]  /*5720*/  IMAD.MOV.U32 R3, RZ, RZ, R16 ;  /* 0x000000ffff037224 */ /* 0x001fe200078e0010 */
[----:B------:R-:W-:Y:S01]  /*5730*/  ISETP.GE.AND P2, PT, R4, RZ, PT ;  /* 0x000000ff0400720c */ /* 0x000fe20003f46270 */
[----:B------:R-:W-:Y:S01]  /*5740*/  IMAD.HI.U32 R4, R0, R5, RZ ;  /* 0x0000000500047227 */ /* 0x000fe200078e00ff */
[----:B------:R-:W-:-:S02]  /*5750*/  ISETP.GE.AND P1, PT, R12, RZ, PT ;  /* 0x000000ff0c00720c */ /* 0x000fc40003f26270 */
[----:B------:R-:W-:Y:S01]  /*5760*/  IADD3 R2, R10, 0x104, RZ ;  /* 0x000001040a027810 */ /* 0x000fe20007ffe0ff */
[----:B------:R-:W-:Y:S01]  /*5770*/  @!P4 IMAD.MOV R3, RZ, RZ, -R3 ;  /* 0x000000ffff03c224 */ /* 0x000fe200078e0a03 */
[----:B------:R-:W-:Y:S01]  /*5780*/  ISETP.GT.U32.AND P4, PT, R8, R20, PT ;  /* 0x000000140800720c */ /* 0x000fe20003f84070 */
[----:B------:R-:W-:Y:S01]  /*5790*/  @!P3 IMAD.IADD R15, R15, 0x1, -R8 ;  /* 0x000000010f0fb824 */ /* 0x000fe200078e0a08 */
[----:B------:R-:W-:Y:S01]  /*57a0*/  ISETP.GE.AND P3, PT, R6, RZ, PT ;  /* 0x000000ff0600720c */ /* 0x000fe20003f66270 */
[----:B------:R-:W-:Y:S01]  /*57b0*/  @!P0 IMAD.MOV R22, RZ, RZ, -R22 ;  /* 0x000000ffff168224 */ /* 0x000fe200078e0a16 */
[----:B------:R0:W-:Y:S01]  /*57c0*/  STL [R1+0xec], R3 ;  /* 0x0000ec0301007387 */ /* 0x0001e20000100800 */
[----:B------:R-:W-:Y:S01]  /*57d0*/  @!P6 IMAD.IADD R9, R9, 0x1, -R8 ;  /* 0x000000010909e824 */ /* 0x000fe200078e0a08 */
[----:B------:R-:W-:Y:S01]  /*57e0*/  ISETP.GT.U32.AND P6, PT, R8, R15, PT ;  /* 0x0000000f0800720c */ /* 0x000fe20003fc4070 */
[----:B------:R-:W-:Y:S01]  /*57f0*/  IMAD.HI.U32 R16, R0, R13, RZ ;  /* 0x0000000d00107227 */ /* 0x000fe200078e00ff */
[----:B------:R-:W-:Y:S01]  /*5800*/  STL [R1+0xe0], R22 ;  /* 0x0000e01601007387 */ /* 0x000fe20000100800 */
[----:B------:R-:W-:-:S02]  /*5810*/  IABS R12, R2 ;  /* 0x00000002000c7213 */ /* 0x000fc40000000000 */
[----:B------:R-:W-:Y:S02]  /*5820*/  IMAD.MOV R4, RZ, RZ, -R4 ;  /* 0x000000ffff047224 */ /* 0x000fe400078e0a04 */
[----:B------:R-:W-:Y:S01]  /*5830*/  @!P4 IMAD.IADD R20, R20, 0x1, -R8 ;  /* 0x000000011414c824 */ /* 0x000fe200078e0a08 */
[----:B------:R-:W-:Y:S01]  /*5840*/  ISETP.GE.AND P4, PT, R19, RZ, PT ;  /* 0x000000ff1300720c */ /* 0x000fe20003f86270 */
[----:B0-----:R-:W-:Y:S01]  /*5850*/  IMAD.MOV.U32 R3, RZ, RZ, R14 ;  /* 0x000000ffff037224 */ /* 0x001fe200078e000e */
[----:B------:R-:W-:Y:S01]  /*5860*/  IADD3 R14, R10, 0xfc, RZ ;  /* 0x000000fc0a0e7810 */ /* 0x000fe20007ffe0ff */
[----:B------:R-:W-:Y:S01]  /*5870*/  IMAD.MOV R16, RZ, RZ, -R16 ;  /* 0x000000ffff107224 */ /* 0x000fe200078e0a10 */
[C---:B------:R-:W-:Y:S01]  /*5880*/  ISETP.GT.U32.AND P0, PT, R8.reuse, R20, PT ;  /* 0x000000140800720c */ /* 0x040fe20003f04070 */
[----:B------:R-:W-:Y:S01]  /*5890*/  @!P5 IMAD.MOV R3, RZ, RZ, -R3 ;  /* 0x000000ffff03d224 */ /* 0x000fe200078e0a03 */
[C---:B------:R-:W-:Y:S01]  /*58a0*/  ISETP.GT.U32.AND P5, PT, R8.reuse, R9, PT ;  /* 0x000000090800720c */ /* 0x040fe20003fa4070 */
[----:B------:R-:W-:Y:S01]  /*58b0*/  IMAD R4, R8, R4, R5 ;  /* 0x0000000408047224 */ /* 0x000fe200078e0205 */
[----:B------:R-:W-:Y:S01]  /*58c0*/  IADD3 R5, R10, 0x100, RZ ;  /* 0x000001000a057810 */ /* 0x000fe20007ffe0ff */
[----:B------:R-:W-:Y:S01]  /*58d0*/  IMAD.MOV.U32 R6, RZ, RZ, R7 ;  /* 0x000000ffff067224 */ /* 0x000fe200078e0007 */
[----:B------:R0:W-:Y:S01]  /*58e0*/  STL [R1+0xdc], R3 ;  /* 0x0000dc0301007387 */ /* 0x0001e20000100800 */
[----:B------:R-:W-:-:S02]  /*58f0*/  IMAD R13, R8, R16, R13 ;  /* 0x00000010080d7224 */ /* 0x000fc400078e020d */
[----:B------:R-:W-:Y:S01]  /*5900*/  @!P2 IMAD.MOV R6, RZ, RZ, -R6 ;  /* 0x000000ffff06a224 */ /* 0x000fe200078e0a06 */
[----:B------:R-:W-:Y:S01]  /*5910*/  ISETP.GT.U32.AND P2, PT, R8, R4, PT ;  /* 0x000000040800720c */ /* 0x000fe20003f44070 */
[--C-:B------:R-:W-:Y:S01]  /*5920*/  @!P6 IMAD.IADD R15, R15, 0x1, -R8.reuse ;  /* 0x000000010f0fe824 */ /* 0x100fe200078e0a08 */
[----:B------:R-:W-:Y:S01]  /*5930*/  ISETP.GE.AND P6, PT, R18, RZ, PT ;  /* 0x000000ff1200720c */ /* 0x000fe20003fc6270 */
[----:B------:R-:W-:Y:S01]  /*5940*/  @!P0 IMAD.IADD R20, R20, 0x1, -R8 ;  /* 0x0000000114148824 */ /* 0x000fe200078e0a08 */
[----:B------:R-:W-:Y:S01]  /*5950*/  ISETP.GT.U32.AND P0, PT, R8, R13, PT ;  /* 0x0000000d0800720c */ /* 0x000fe20003f04070 */
[----:B------:R2:W-:Y:S01]  /*5960*/  STL [R1+0xd8], R6 ;  /* 0x0000d80601007387 */ /* 0x0005e20000100800 */
[----:B0-----:R-:W-:Y:S02]  /*5970*/  IMAD.MOV.U32 R3, RZ, RZ, R21 ;  /* 0x000000ffff037224 */ /* 0x001fe400078e0015 */
[----:B------:R-:W-:Y:S02]  /*5980*/  IMAD.MOV.U32 R7, RZ, RZ, R20 ;  /* 0x000000ffff077224 */ /* 0x000fe400078e0014 */
[----:B------:R-:W-:Y:S01]  /*5990*/  @!P1 IMAD.MOV R3, RZ, RZ, -R3 ;  /* 0x000000ffff039224 */ /* 0x000fe200078e0a03 */
[----:B------:R-:W-:Y:S01]  /*59a0*/  ISETP.GE.AND P1, PT, R17, RZ, PT ;  /* 0x000000ff1100720c */ /* 0x000fe20003f26270 */
[----:B------:R-:W-:Y:S01]  /*59b0*/  @!P4 IMAD.MOV R7, RZ, RZ, -R7 ;  /* 0x000000ffff07c224 */ /* 0x000fe200078e0a07 */
[----:B------:R-:W-:Y:S01]  /*59c0*/  IABS R17, R5 ;  /* 0x0000000500117213 */ /* 0x000fe20000000000 */
[----:B------:R-:W-:Y:S01]  /*59d0*/  @!P5 IMAD.IADD R9, R9, 0x1, -R8 ;  /* 0x000000010909d824 */ /* 0x000fe200078e0a08 */
[----:B------:R0:W-:Y:S01]  /*59e0*/  STL [R1+0xd4], R3 ;  /* 0x0000d40301007387 */ /* 0x0001e20000100800 */
[----:B--2---:R-:W-:Y:S01]  /*59f0*/  IMAD.HI.U32 R6, R0, R12, RZ ;  /* 0x0000000c00067227 */ /* 0x004fe200078e00ff */
[----:B------:R-:W-:-:S02]  /*5a00*/  ISETP.GE.AND P5, PT, R11, RZ, PT ;  /* 0x000000ff0b00720c */ /* 0x000fc40003fa6270 */
[----:B------:R-:W-:Y:S01]  /*5a10*/  STL [R1+0xd0], R7 ;  /* 0x0000d00701007387 */ /* 0x000fe20000100800 */
[----:B------:R-:W-:Y:S01]  /*5a20*/  @!P2 IMAD.IADD R4, R4, 0x1, -R8 ;  /* 0x000000010404a824 */ /* 0x000fe200078e0a08 */
[----:B------:R-:W-:Y:S01]  /*5a30*/  ISETP.GE.AND P2, PT, R2, RZ, PT ;  /* 0x000000ff0200720c */ /* 0x000fe20003f46270 */
[----:B------:R-:W-:Y:S02]  /*5a40*/  IMAD.MOV R6, RZ, RZ, -R6 ;  /* 0x000000ffff067224 */ /* 0x000fe400078e0a06 */
[----:B------:R-:W-:Y:S01]  /*5a50*/  @!P0 IMAD.IADD R13, R13, 0x1, -R8 ;  /* 0x000000010d0d8824 */ /* 0x000fe200078e0a08 */
[C---:B------:R-:W-:Y:S01]  /*5a60*/  ISETP.GT.U32.AND P0, PT, R8.reuse, R4, PT ;  /* 0x000000040800720c */ /* 0x040fe20003f04070 */
[----:B0-----:R-:W-:Y:S02]  /*5a70*/  IMAD.MOV.U32 R3, RZ, RZ, R15 ;  /* 0x000000ffff037224 */ /* 0x001fe400078e000f */
[C---:B------:R-:W-:Y:S01]  /*5a80*/  IMAD R12, R8.reuse, R6, R12 ;  /* 0x00000006080c7224 */ /* 0x040fe200078e020c */
[----:B------:R-:W-:Y:S01]  /*5a90*/  ISETP.GT.U32.AND P4, PT, R8, R13, PT ;  /* 0x0000000d0800720c */ /* 0x000fe20003f84070 */
[----:B------:R-:W-:Y:S01]  /*5aa0*/  @!P3 IMAD.MOV R3, RZ, RZ, -R3 ;  /* 0x000000ffff03b224 */ /* 0x000fe200078e0a03 */
[----:B------:R-:W-:Y:S01]  /*5ab0*/  ISETP.GE.AND P3, PT, R5, RZ, PT ;  /* 0x000000ff0500720c */ /* 0x000fe20003f66270 */
[----:B------:R-:W-:Y:S01]  /*5ac0*/  IMAD.HI.U32 R2, R0, R17, RZ ;  /* 0x0000001100027227 */ /* 0x000fe200078e00ff */
[----:B------:R-:W-:-:S02]  /*5ad0*/  IADD3 R5, R10, 0xf8, RZ ;  /* 0x000000f80a057810 */ /* 0x000fc40007ffe0ff */
[----:B------:R0:W-:Y:S01]  /*5ae0*/  STL [R1+0xcc], R3 ;  /* 0x0000cc0301007387 */ /* 0x0001e20000100800 */
[----:B------:R-:W-:Y:S02]  /*5af0*/  IMAD.MOV R2, RZ, RZ, -R2 ;  /* 0x000000ffff027224 */ /* 0x000fe400078e0a02 */
[--C-:B------:R-:W-:Y:S01]  /*5b00*/  @!P0 IMAD.IADD R4, R4, 0x1, -R8.reuse ;  /* 0x0000000104048824 */ /* 0x100fe200078e0a08 */
[----:B------:R-:W-:Y:S01]  /*5b10*/  ISETP.GE.AND P0, PT, R14, RZ, PT ;  /* 0x000000ff0e00720c */ /* 0x000fe20003f06270 */
[----:B------:R-:W-:Y:S01]  /*5b20*/  IMAD R17, R8, R2, R17 ;  /* 0x0000000208117224 */ /* 0x000fe200078e0211 */
[----:B------:R-:W-:Y:S01]  /*5b30*/  IABS R14, R14 ;  /* 0x0000000e000e7213 */ /* 0x000fe20000000000 */
[----:B------:R-:W-:Y:S01]  /*5b40*/  @!P4 IMAD.IADD R13, R13, 0x1, -R8 ;  /* 0x000000010d0dc824 */ /* 0x000fe200078e0a08 */
[----:B------:R-:W-:Y:S01]  /*5b50*/  IADD3 R2, R10, 0xf4, RZ ;  /* 0x000000f40a027810 */ /* 0x000fe20007ffe0ff */
[----:B0-----:R-:W-:Y:S01]  /*5b60*/  IMAD.MOV.U32 R3, RZ, RZ, R9 ;  /* 0x000000ffff037224 */ /* 0x001fe200078e0009 */
[----:B------:R-:W-:Y:S01]  /*5b70*/  ISETP.GT.U32.AND P4, PT, R8, R17, PT ;  /* 0x000000110800720c */ /* 0x000fe20003f84070 */
[----:B------:R-:W-:Y:S01]  /*5b80*/  IMAD.HI.U32 R6, R0, R14, RZ ;  /* 0x0000000e00067227 */ /* 0x000fe200078e00ff */
[----:B------:R-:W-:-:S02]  /*5b90*/  IABS R7, R2 ;  /* 0x0000000200077213 */ /* 0x000fc40000000000 */
[----:B------:R-:W-:Y:S01]  /*5ba0*/  IABS R9, R5 ;  /* 0x0000000500097213 */ /* 0x000fe20000000000 */
[----:B------:R-:W-:Y:S01]  /*5bb0*/  @!P1 IMAD.MOV R3, RZ, RZ, -R3 ;  /* 0x000000ffff039224 */ /* 0x000fe200078e0a03 */
[----:B------:R-:W-:Y:S01]  /*5bc0*/  ISETP.GT.U32.AND P1, PT, R8, R12, PT ;  /* 0x0000000c0800720c */ /* 0x000fe20003f24070 */
[----:B------:R-:W-:-:S03]  /*5bd0*/  IMAD.MOV R6, RZ, RZ, -R6 ;  /* 0x000000ffff067224 */ /* 0x000fc600078e0a06 */
[----:B------:R0:W-:Y:S01]  /*5be0*/  STL [R1+0xc8], R3 ;  /* 0x0000c80301007387 */ /* 0x0001e20000100800 */
[----:B------:R-:W-:Y:S02]  /*5bf0*/  IMAD R14, R8, R6, R14 ;  /* 0x00000006080e7224 */ /* 0x000fe400078e020e */
[----:B------:R-:W-:-:S05]  /*5c00*/  @!P4 IMAD.IADD R17, R17, 0x1, -R8 ;  /* 0x000000011111c824 */ /* 0x000fca00078e0a08 */
[----:B------:R-:W-:Y:S01]  /*5c10*/  ISETP.GT.U32.AND P4, PT, R8, R17, PT ;  /* 0x000000110800720c */ /* 0x000fe20003f84070 */
[----:B------:R-:W-:Y:S01]  /*5c20*/  @!P1 IMAD.IADD R12, R12, 0x1, -R8 ;  /* 0x000000010c0c9824 */ /* 0x000fe200078e0a08 */
[----:B------:R-:W-:Y:S01]  /*5c30*/  ISETP.GE.AND P1, PT, R5, RZ, PT ;  /* 0x000000ff0500720c */ /* 0x000fe20003f26270 */
[----:B0-----:R-:W-:Y:S02]  /*5c40*/  IMAD.MOV.U32 R3, RZ, RZ, R4 ;  /* 0x000000ffff037224 */ /* 0x001fe400078e0004 */
[----:B------:R-:W-:-:S04]  /*5c50*/  IMAD.HI.U32 R4, R0, R7, RZ ;  /* 0x0000000700047227 */ /* 0x000fc800078e00ff */
[----:B------:R-:W-:Y:S01]  /*5c60*/  @!P6 IMAD.MOV R3, RZ, RZ, -R3 ;  /* 0x000000ffff03e224 */ /* 0x000fe200078e0a03 */
[----:B------:R-:W-:Y:S01]  /*5c70*/  ISETP.GT.U32.AND P6, PT, R8, R12, PT ;  /* 0x0000000c0800720c */ /* 0x000fe20003fc4070 */
[----:B------:R-:W-:-:S03]  /*5c80*/  IMAD.HI.U32 R5, R0, R9, RZ ;  /* 0x0000000900057227 */ /* 0x000fc600078e00ff */
[----:B------:R0:W-:Y:S01]  /*5c90*/  STL [R1+0x5c], R3 ;  /* 0x00005c0301007387 */ /* 0x0001e20000100800 */
[----:B------:R-:W-:Y:S02]  /*5ca0*/  IMAD.MOV R4, RZ, RZ, -R4 ;  /* 0x000000ffff047224 */ /* 0x000fe400078e0a04 */
[----:B------:R-:W-:Y:S02]  /*5cb0*/  IMAD.MOV R5, RZ, RZ, -R5 ;  /* 0x000000ffff057224 */ /* 0x000fe400078e0a05 */
[----:B------:R-:W-:Y:S01]  /*5cc0*/  IMAD R7, R8, R4, R7 ;  /* 0x0000000408077224 */ /* 0x000fe200078e0207 */
[----:B------:R-:W-:Y:S01]  /*5cd0*/  IADD3 R4, R10, 0xe4, RZ ;  /* 0x000000e40a047810 */ /* 0x000fe20007ffe0ff */
[----:B------:R-:W-:Y:S01]  /*5ce0*/  IMAD R9, R8, R5, R9 ;  /* 0x0000000508097224 */ /* 0x000fe200078e0209 */
[----:B------:R-:W-:Y:S01]  /*5cf0*/  IADD3 R5, R10, 0xe8, RZ ;  /* 0x000000e80a057810 */ /* 0x000fe20007ffe0ff */
[--C-:B------:R-:W-:Y:S01]  /*5d00*/  @!P6 IMAD.IADD R12, R12, 0x1, -R8.reuse ;  /* 0x000000010c0ce824 */ /* 0x100fe200078e0a08 */
[----:B------:R-:W-:Y:S01]  /*5d10*/  ISETP.GT.U32.AND P6, PT, R8, R14, PT ;  /* 0x0000000e0800720c */ /* 0x000fe20003fc4070 */
[----:B0-----:R-:W-:Y:S01]  /*5d20*/  IMAD.MOV.U32 R3, RZ, RZ, R13 ;  /* 0x000000ffff037224 */ /* 0x001fe200078e000d */
[----:B------:R-:W-:Y:S01]  /*5d30*/  IADD3 R13, R10, 0xec, RZ ;  /* 0x000000ec0a0d7810 */ /* 0x000fe20007ffe0ff */
[----:B------:R-:W-:Y:S01]  /*5d40*/  @!P4 IMAD.IADD R17, R17, 0x1, -R8 ;  /* 0x000000011111c824 */ /* 0x000fe200078e0a08 */
[----:B------:R-:W-:Y:S01]  /*5d50*/  ISETP.GT.U32.AND P4, PT, R8, R9, PT ;  /* 0x000000090800720c */ /* 0x000fe20003f84070 */
[----:B------:R-:W-:Y:S01]  /*5d60*/  @!P5 IMAD.MOV R3, RZ, RZ, -R3 ;  /* 0x000000ffff03d224 */ /* 0x000fe200078e0a03 */
[----:B------:R-:W-:-:S02]  /*5d70*/  ISETP.GE.AND P5, PT, R2, RZ, PT ;  /* 0x000000ff0200720c */ /* 0x000fc40003fa6270 */
[----:B------:R-:W-:Y:S02]  /*5d80*/  IADD3 R2, R10, 0xf0, RZ ;  /* 0x000000f00a027810 */ /* 0x000fe40007ffe0ff */
[----:B------:R0:W-:Y:S01]  /*5d90*/  STL [R1+0xc4], R3 ;  /* 0x0000c40301007387 */ /* 0x0001e20000100800 */
[----:B------:R-:W-:Y:S02]  /*5da0*/  IABS R15, R5 ;  /* 0x00000005000f7213 */ /* 0x000fe40000000000 */
[--C-:B------:R-:W-:Y:S01]  /*5db0*/  @!P6 IMAD.IADD R14, R14, 0x1, -R8.reuse ;  /* 0x000000010e0ee824 */ /* 0x100fe200078e0a08 */
[----:B------:R-:W-:Y:S02]  /*5dc0*/  ISETP.GT.U32.AND P6, PT, R8, R7, PT ;  /* 0x000000070800720c */ /* 0x000fe40003fc4070 */
[----:B------:R-:W-:Y:S01]  /*5dd0*/  IABS R6, R2 ;  /* 0x0000000200067213 */ /* 0x000fe20000000000 */
[----:B------:R-:W-:Y:S01]  /*5de0*/  @!P4 IMAD.IADD R9, R9, 0x1, -R8 ;  /* 0x000000010909c824 */ /* 0x000fe200078e0a08 */
[----:B------:R-:W-:Y:S01]  /*5df0*/  IABS R16, R13 ;  /* 0x0000000d00107213 */ /* 0x000fe20000000000 */
[----:B0-----:R-:W-:Y:S01]  /*5e00*/  IMAD.MOV.U32 R3, RZ, RZ, R12 ;  /* 0x000000ffff037224 */ /* 0x001fe200078e000c */
[----:B------:R-:W-:Y:S01]  /*5e10*/  IABS R11, R4 ;  /* 0x00000004000b7213 */ /* 0x000fe20000000000 */
[----:B------:R-:W-:Y:S01]  /*5e20*/  IMAD.HI.U32 R12, R0, R6, RZ ;  /* 0x00000006000c7227 */ /* 0x000fe200078e00ff */
[----:B------:R-:W-:-:S03]  /*5e30*/  ISETP.GT.U32.AND P4, PT, R8, R9, PT ;  /* 0x000000090800720c */ /* 0x000fc60003f84070 */
[----:B------:R-:W-:Y:S01]  /*5e40*/  @!P2 IMAD.MOV R3, RZ, RZ, -R3 ;  /* 0x000000ffff03a224 */ /* 0x000fe200078e0a03 */
[C---:B------:R-:W-:Y:S01]  /*5e50*/  ISETP.GT.U32.AND P2, PT, R8.reuse, R14, PT ;  /* 0x0000000e0800720c */ /* 0x040fe20003f44070 */
[----:B------:R-:W-:Y:S02]  /*5e60*/  @!P6 IMAD.IADD R7, R7, 0x1, -R8 ;  /* 0x000000010707e824 */ /* 0x000fe400078e0a08 */
[----:B------:R-:W-:Y:S01]  /*5e70*/  IMAD.MOV R12, RZ, RZ, -R12 ;  /* 0x000000ffff0c7224 */ /* 0x000fe200078e0a0c */
[----:B------:R0:W-:Y:S02]  /*5e80*/  STL [R1+0x7c], R3 ;  /* 0x00007c0301007387 */ /* 0x0001e40000100800 */
[----:B------:R-:W-:-:S03]  /*5e90*/  ISETP.GT.U32.AND P6, PT, R8, R7, PT ;  /* 0x000000070800720c */ /* 0x000fc60003fc4070 */
[----:B------:R-:W-:Y:S01]  /*5ea0*/  @!P4 IMAD.IADD R9, R9, 0x1, -R8 ;  /* 0x000000010909c824 */ /* 0x000fe200078e0a08 */
[----:B------:R-:W-:-:S03]  /*5eb0*/  ISETP.GE.AND P4, PT, R13, RZ, PT ;  /* 0x000000ff0d00720c */ /* 0x000fc60003f86270 */
[----:B------:R-:W-:Y:S02]  /*5ec0*/  @!P2 IMAD.IADD R14, R14, 0x1, -R8 ;  /* 0x000000010e0ea824 */ /* 0x000fe400078e0a08 */
[----:B0-----:R-:W-:Y:S02]  /*5ed0*/  IMAD.MOV.U32 R3, RZ, RZ, R17 ;  /* 0x000000ffff037224 */ /* 0x001fe400078e0011 */
[----:B------:R-:W-:-:S04]  /*5ee0*/  IMAD.HI.U32 R17, R0, R16, RZ ;  /* 0x0000001000117227 */ /* 0x000fc800078e00ff */
[----:B------:R-:W-:Y:S01]  /*5ef0*/  @!P3 IMAD.MOV R3, RZ, RZ, -R3 ;  /* 0x000000ffff03b224 */ /* 0x000fe200078e0a03 */
[----:B------:R-:W-:Y:S01]  /*5f00*/  ISETP.GE.AND P3, PT, R2, RZ, PT ;  /* 0x000000ff0200720c */ /* 0x000fe20003f66270 */
[----:B------:R-:W-:Y:S02]  /*5f10*/  IMAD R2, R8, R12, R6 ;  /* 0x0000000c08027224 */ /* 0x000fe400078e0206 */
[----:B------:R-:W-:Y:S01]  /*5f20*/  IMAD.HI.U32 R6, R0, R15, RZ ;  /* 0x0000000f00067227 */ /* 0x000fe200078e00ff */
[----:B------:R0:W-:Y:S02]  /*5f30*/  STL [R1+0xc0], R3 ;  /* 0x0000c00301007387 */ /* 0x0001e40000100800 */
[----:B------:R-:W-:Y:S01]  /*5f40*/  ISETP.GT.U32.AND P2, PT, R8, R2, PT ;  /* 0x000000020800720c */ /* 0x000fe20003f44070 */
[----:B------:R-:W-:-:S04]  /*5f50*/  IMAD.HI.U32 R12, R0, R11, RZ ;  /* 0x0000000b000c7227 */ /* 0x000fc800078e00ff */
[----:B------:R-:W-:Y:S02]  /*5f60*/  IMAD.MOV R6, RZ, RZ, -R6 ;  /* 0x000000ffff067224 */ /* 0x000fe400078e0a06 */
[----:B------:R-:W-:Y:S02]  /*5f70*/  IMAD.MOV R17, RZ, RZ, -R17 ;  /* 0x000000ffff117224 */ /* 0x000fe400078e0a11 */
[----:B0-----:R-:W-:Y:S02]  /*5f80*/  IMAD.MOV.U32 R3, RZ, RZ, R14 ;  /* 0x000000ffff037224 */ /* 0x001fe400078e000e */
[----:B------:R-:W-:Y:S02]  /*5f90*/  IMAD.MOV R12, RZ, RZ, -R12 ;  /* 0x000000ffff0c7224 */ /* 0x000fe400078e0a0c */
[----:B------:R-:W-:Y:S02]  /*5fa0*/  @!P0 IMAD.MOV R3, RZ, RZ, -R3 ;  /* 0x000000ffff038224 */ /* 0x000fe400078e0a03 */
[----:B------:R-:W-:Y:S01]  /*5fb0*/  IMAD R15, R8, R6, R15 ;  /* 0x00000006080f7224 */ /* 0x000fe200078e020f */
[----:B------:R-:W-:Y:S01]  /*5fc0*/  IADD3 R6, R10, 0xe0, RZ ;  /* 0x000000e00a067810 */ /* 0x000fe20007ffe0ff */
[----:B------:R-:W-:Y:S01]  /*5fd0*/  @!P6 IMAD.IADD R7, R7, 0x1, -R8 ;  /* 0x000000010707e824 */ /* 0x000fe200078e0a08 */
[----:B------:R0:W-:Y:S01]  /*5fe0*/  STL [R1+0xac], R3 ;  /* 0x0000ac0301007387 */ /* 0x0001e20000100800 */
[C---:B------:R-:W-:Y:S01]  /*5ff0*/  IMAD R13, R8.reuse, R17, R16 ;  /* 0x00000011080d7224 */ /* 0x040fe200078e0210 */
[C---:B------:R-:W-:Y:S01]  /*6000*/  ISETP.GT.U32.AND P6, PT, R8.reuse, R15, PT ;  /* 0x0000000f0800720c */ /* 0x040fe20003fc4070 */
[----:B------:R-:W-:Y:S01]  /*6010*/  IMAD R11, R8, R12, R11 ;  /* 0x0000000c080b7224 */ /* 0x000fe200078e020b */
[----:B------:R-:W-:Y:S01]  /*6020*/  IABS R14, R6 ;  /* 0x00000006000e7213 */ /* 0x000fe20000000000 */
[----:B------:R-:W-:Y:S01]  /*6030*/  @!P2 IMAD.IADD R2, R2, 0x1, -R8 ;  /* 0x000000010202a824 */ /* 0x000fe200078e0a08 */
[C---:B------:R-:W-:Y:S01]  /*6040*/  ISETP.GT.U32.AND P0, PT, R8.reuse, R13, PT ;  /* 0x0000000d0800720c */ /* 0x040fe20003f04070 */
[----:B------:R-:W-:Y:S01]  /*6050*/  @!P1 IMAD.MOV R9, RZ, RZ, -R9 ;  /* 0x000000ffff099224 */ /* 0x000fe200078e0a09 */
[----:B------:R-:W-:Y:S01]  /*6060*/  ISETP.GE.AND P1, PT, R5, RZ, PT ;  /* 0x000000ff0500720c */ /* 0x000fe20003f26270 */
[----:B0-----:R-:W-:Y:S01]  /*6070*/  IMAD.MOV.U32 R3, RZ, RZ, R7 ;  /* 0x000000ffff037224 */ /* 0x001fe200078e0007 */
[----:B------:R-:W-:-:S02]  /*6080*/  ISETP.GT.U32.AND P2, PT, R8, R2, PT ;  /* 0x000000020800720c */ /* 0x000fc40003f44070 */
[----:B------:R0:W-:Y:S01]  /*6090*/  STL [R1+0xb4], R9 ;  /* 0x0000b40901007387 */ /* 0x0001e20000100800 */
[----:B------:R-:W-:Y:S01]  /*60a0*/  IADD3 R5, R10, 0xdc, RZ ;  /* 0x000000dc0a057810 */ /* 0x000fe20007ffe0ff */
[----:B------:R-:W-:Y:S01]  /*60b0*/  @!P5 IMAD.MOV R3, RZ, RZ, -R3 ;  /* 0x000000ffff03d224 */ /* 0x000fe200078e0a03 */
[----:B------:R-:W-:Y:S01]  /*60c0*/  ISETP.GT.U32.AND P5, PT, R8, R11, PT ;  /* 0x0000000b0800720c */ /* 0x000fe20003fa4070 */
[--C-:B------:R-:W-:Y:S01]  /*60d0*/  @!P6 IMAD.IADD R15, R15, 0x1, -R8.reuse ;  /* 0x000000010f0fe824 */ /* 0x100fe200078e0a08 */
[----:B------:R-:W-:Y:S01]  /*60e0*/  IADD3 R12, R10, 0xd0, RZ ;  /* 0x000000d00a0c7810 */ /* 0x000fe20007ffe0ff */
[----:B------:R-:W-:Y:S01]  /*60f0*/  IMAD.HI.U32 R7, R0, R14, RZ ;  /* 0x0000000e00077227 */ /* 0x000fe200078e00ff */
[----:B------:R2:W-:Y:S02]  /*6100*/  STL [R1+0xb8], R3 ;  /* 0x0000b80301007387 */ /* 0x0005e40000100800 */
[----:B------:R-:W-:Y:S01]  /*6110*/  IABS R16, R12 ;  /* 0x0000000c00107213 */ /* 0x000fe20000000000 */
[--C-:B------:R-:W-:Y:S01]  /*6120*/  @!P0 IMAD.IADD R13, R13, 0x1, -R8.reuse ;  /* 0x000000010d0d8824 */ /* 0x100fe200078e0a08 */
[----:B0-----:R-:W-:Y:S01]  /*6130*/  IABS R9, R5 ;  /* 0x0000000500097213 */ /* 0x001fe20000000000 */
[--C-:B------:R-:W-:Y:S01]  /*6140*/  @!P2 IMAD.IADD R2, R2, 0x1, -R8.reuse ;  /* 0x000000010202a824 */ /* 0x100fe200078e0a08 */
[----:B------:R-:W-:Y:S01]  /*6150*/  ISETP.GE.AND P0, PT, R6, RZ, PT ;  /* 0x000000ff0600720c */ /* 0x000fe20003f06270 */
[----:B------:R-:W-:Y:S01]  /*6160*/  IMAD.MOV R7, RZ, RZ, -R7 ;  /* 0x000000ffff077224 */ /* 0x000fe200078e0a07 */
[C---:B------:R-:W-:Y:S01]  /*6170*/  ISETP.GT.U32.AND P6, PT, R8.reuse, R13, PT ;  /* 0x0000000d0800720c */ /* 0x040fe20003fc4070 */
[----:B------:R-:W-:Y:S01]  /*6180*/  @!P5 IMAD.IADD R11, R11, 0x1, -R8 ;  /* 0x000000010b0bd824 */ /* 0x000fe200078e0a08 */
[----:B------:R-:W-:Y:S01]  /*6190*/  ISETP.GT.U32.AND P5, PT, R8, R15, PT ;  /* 0x0000000f0800720c */ /* 0x000fe20003fa4070 */
[----:B------:R-:W-:Y:S01]  /*61a0*/  IMAD.HI.U32 R6, R0, R9, RZ ;  /* 0x0000000900067227 */ /* 0x000fe200078e00ff */
[----:B------:R-:W-:-:S02]  /*61b0*/  ISETP.GE.AND P2, PT, R4, RZ, PT ;  /* 0x000000ff0400720c */ /* 0x000fc40003f46270 */
[C---:B------:R-:W-:Y:S01]  /*61c0*/  IADD3 R4, R10.reuse, 0xd8, RZ ;  /* 0x000000d80a047810 */ /* 0x040fe20007ffe0ff */
[----:B------:R-:W-:Y:S02]  /*61d0*/  IMAD.MOV R6, RZ, RZ, -R6 ;  /* 0x000000ffff067224 */ /* 0x000fe400078e0a06 */
[----:B--2---:R-:W-:Y:S01]  /*61e0*/  IMAD.MOV.U32 R3, RZ, RZ, R2 ;  /* 0x000000ffff037224 */ /* 0x004fe200078e0002 */
[----:B------:R-:W-:Y:S01]  /*61f0*/  IADD3 R2, R10, 0xd4, RZ ;  /* 0x000000d40a027810 */ /* 0x000fe20007ffe0ff */
[C---:B------:R-:W-:Y:S02]  /*6200*/  IMAD R9, R8.reuse, R6, R9 ;  /* 0x0000000608097224 */ /* 0x040fe400078e0209 */
[C---:B------:R-:W-:Y:S01]  /*6210*/  IMAD R14, R8.reuse, R7, R14 ;  /* 0x00000007080e7224 */ /* 0x040fe200078e020e */
[----:B------:R-:W-:Y:S01]  /*6220*/  IABS R6, R2 ;  /* 0x0000000200067213 */ /* 0x000fe20000000000 */
[----:B------:R-:W-:Y:S01]  /*6230*/  @!P3 IMAD.MOV R3, RZ, RZ, -R3 ;  /* 0x000000ffff03b224 */ /* 0x000fe200078e0a03 */
[C---:B------:R-:W-:Y:S01]  /*6240*/  ISETP.GT.U32.AND P3, PT, R8.reuse, R11, PT ;  /* 0x0000000b0800720c */ /* 0x040fe20003f64070 */
[--C-:B------:R-:W-:Y:S01]  /*6250*/  @!P5 IMAD.IADD R15, R15, 0x1, -R8.reuse ;  /* 0x000000010f0fd824 */ /* 0x100fe200078e0a08 */
[C---:B------:R-:W-:Y:S01]  /*6260*/  ISETP.GT.U32.AND P5, PT, R8.reuse, R9, PT ;  /* 0x000000090800720c */ /* 0x040fe20003fa4070 */
[----:B------:R-:W-:Y:S01]  /*6270*/  @!P6 IMAD.IADD R13, R13, 0x1, -R8 ;  /* 0x000000010d0de824 */ /* 0x000fe200078e0a08 */
[----:B------:R-:W-:Y:S01]  /*6280*/  ISETP.GT.U32.AND P6, PT, R8, R14, PT ;  /* 0x0000000e0800720c */ /* 0x000fe20003fc4070 */
[----:B------:R0:W-:Y:S01]  /*6290*/  STL [R1+0xbc], R3 ;  /* 0x0000bc0301007387 */ /* 0x0001e20000100800 */
[----:B------:R-:W-:Y:S01]  /*62a0*/  IMAD.HI.U32 R17, R0, R6, RZ ;  /* 0x0000000600117227 */ /* 0x000fe200078e00ff */
[----:B------:R-:W-:-:S03]  /*62b0*/  IABS R7, R4 ;  /* 0x0000000400077213 */ /* 0x000fc60000000000 */
[----:B------:R-:W-:-:S03]  /*62c0*/  @!P1 IMAD.MOV R15, RZ, RZ, -R15 ;  /* 0x000000ffff0f9224 */ /* 0x000fc600078e0a0f */
[--C-:B------:R-:W-:Y:S01]  /*62d0*/  @!P3 IMAD.IADD R11, R11, 0x1, -R8.reuse ;  /* 0x000000010b0bb824 */ /* 0x100fe200078e0a08 */
[----:B------:R-:W-:Y:S01]  /*62e0*/  ISETP.GE.AND P3, PT, R5, RZ, PT ;  /* 0x000000ff0500720c */ /* 0x000fe20003f66270 */
[----:B0-----:R-:W-:Y:S02]  /*62f0*/  IMAD.MOV.U32 R3, RZ, RZ, R13 ;  /* 0x000000ffff037224 */ /* 0x001fe400078e000d */
[----:B------:R-:W-:Y:S02]  /*6300*/  @!P5 IMAD.IADD R9, R9, 0x1, -R8 ;  /* 0x000000010909d824 */ /* 0x000fe400078e0a08 */
[----:B------:R-:W-:Y:S02]  /*6310*/  IMAD.MOV.U32 R5, RZ, RZ, R16 ;  /* 0x000000ffff057224 */ /* 0x000fe400078e0010 */
[----:B------:R-:W-:Y:S01]  /*6320*/  @!P6 IMAD.IADD R14, R14, 0x1, -R8 ;  /* 0x000000010e0ee824 */ /* 0x000fe200078e0a08 */
[----:B------:R-:W-:Y:S01]  /*6330*/  ISETP.GE.AND P6, PT, R4, RZ, PT ;  /* 0x000000ff0400720c */ /* 0x000fe20003fc6270 */
[----:B------:R-:W-:Y:S01]  /*6340*/  @!P4 IMAD.MOV R3, RZ, RZ, -R3 ;  /* 0x000000ffff03c224 */ /* 0x000fe200078e0a03 */
[----:B------:R-:W-:Y:S01]  /*6350*/  ISETP.GT.U32.AND P5, PT, R8, R9, PT ;  /* 0x000000090800720c */ /* 0x000fe20003fa4070 */
[----:B------:R-:W-:Y:S01]  /*6360*/  IMAD.HI.U32 R4, R0, R5, RZ ;  /* 0x0000000500047227 */ /* 0x000fe200078e00ff */
[----:B------:R-:W-:-:S02]  /*6370*/  ISETP.GT.U32.AND P4, PT, R8, R14, PT ;  /* 0x0000000e0800720c */ /* 0x000fc40003f84070 */
[----:B------:R0:W-:Y:S01]  /*6380*/  STL [R1+0xb0], R3 ;  /* 0x0000b00301007387 */ /* 0x0001e20000100800 */
[----:B------:R-:W-:Y:S01]  /*6390*/  IMAD.MOV R13, RZ, RZ, -R17 ;  /* 0x000000ffff0d7224 */ /* 0x000fe200078e0a11 */
[----:B------:R-:W-:Y:S01]  /*63a0*/  IADD3 R17, R10, 0xcc, RZ ;  /* 0x000000cc0a117810 */ /* 0x000fe20007ffe0ff */
[----:B------:R-:W-:Y:S01]  /*63b0*/  IMAD.MOV R4, RZ, RZ, -R4 ;  /* 0x000000ffff047224 */ /* 0x000fe200078e0a04 */
[----:B------:R2:W-:Y:S01]  /*63c0*/  STL [R1+0x9c], R15 ;  /* 0x00009c0f01007387 */ /* 0x0005e20000100800 */
[----:B------:R-:W-:Y:S02]  /*63d0*/  IMAD R6, R8, R13, R6 ;  /* 0x0000000d08067224 */ /* 0x000fe400078e0206 */
[----:B------:R-:W-:-:S04]  /*63e0*/  IMAD.HI.U32 R16, R0, R7, RZ ;  /* 0x0000000700107227 */ /* 0x000fc800078e00ff */
[----:B0-----:R-:W-:Y:S01]  /*63f0*/  IMAD.MOV.U32 R3, RZ, RZ, R11 ;  /* 0x000000ffff037224 */ /* 0x001fe200078e000b */
[----:B------:R-:W-:Y:S01]  /*6400*/  IADD3 R11, R10, 0xc8, RZ ;  /* 0x000000c80a0b7810 */ /* 0x000fe20007ffe0ff */
[C---:B------:R-:W-:Y:S01]  /*6410*/  IMAD R5, R8.reuse, R4, R5 ;  /* 0x0000000408057224 */ /* 0x040fe200078e0205 */
[----:B------:R-:W-:Y:S01]  /*6420*/  IABS R4, R17 ;  /* 0x0000001100047213 */ /* 0x000fe20000000000 */
[----:B------:R-:W-:Y:S01]  /*6430*/  @!P2 IMAD.MOV R3, RZ, RZ, -R3 ;  /* 0x000000ffff03a224 */ /* 0x000fe200078e0a03 */
[C---:B------:R-:W-:Y:S01]  /*6440*/  ISETP.GT.U32.AND P2, PT, R8.reuse, R6, PT ;  /* 0x000000060800720c */ /* 0x040fe20003f44070 */
[----:B------:R-:W-:Y:S02]  /*6450*/  IMAD.MOV R16, RZ, RZ, -R16 ;  /* 0x000000ffff107224 */ /* 0x000fe400078e0a10 */
[--C-:B------:R-:W-:Y:S01]  /*6460*/  @!P5 IMAD.IADD R9, R9, 0x1, -R8.reuse ;  /* 0x000000010909d824 */ /* 0x100fe200078e0a08 */
[C---:B------:R-:W-:Y:S01]  /*6470*/  ISETP.GT.U32.AND P5, PT, R8.reuse, R5, PT ;  /* 0x000000050800720c */ /* 0x040fe20003fa4070 */
[----:B------:R-:W-:Y:S01]  /*6480*/  IMAD R7, R8, R16, R7 ;  /* 0x0000001008077224 */ /* 0x000fe200078e0207 */
[----:B------:R0:W-:Y:S01]  /*6490*/  STL [R1+0xa0], R3 ;  /* 0x0000a00301007387 */ /* 0x0001e20000100800 */
[----:B------:R-:W-:Y:S01]  /*64a0*/  @!P4 IMAD.IADD R14, R14, 0x1, -R8 ;  /* 0x000000010e0ec824 */ /* 0x000fe200078e0a08 */
[----:B------:R-:W-:Y:S01]  /*64b0*/  ISETP.GE.AND P4, PT, R2, RZ, PT ;  /* 0x000000ff0200720c */ /* 0x000fe20003f86270 */
[----:B------:R-:W-:Y:S01]  /*64c0*/  IMAD.HI.U32 R13, R0, R4, RZ ;  /* 0x00000004000d7227 */ /* 0x000fe200078e00ff */
[----:B------:R-:W-:-:S02]  /*64d0*/  ISETP.GT.U32.AND P1, PT, R8, R7, PT ;  /* 0x000000070800720c */ /* 0x000fc40003f24070 */
[----:B------:R-:W-:Y:S01]  /*64e0*/  IABS R2, R11 ;  /* 0x0000000b00027213 */ /* 0x000fe20000000000 */
[--C-:B------:R-:W-:Y:S02]  /*64f0*/  @!P2 IMAD.IADD R6, R6, 0x1, -R8.reuse ;  /* 0x000000010606a824 */ /* 0x100fe400078e0a08 */
[----:B------:R-:W-:Y:S02]  /*6500*/  IMAD.MOV R13, RZ, RZ, -R13 ;  /* 0x000000ffff0d7224 */ /* 0x000fe400078e0a0d */
[----:B------:R-:W-:Y:S01]  /*6510*/  @!P5 IMAD.IADD R5, R5, 0x1, -R8 ;  /* 0x000000010505d824 */ /* 0x000fe200078e0a08 */
[----:B------:R-:W-:Y:S01]  /*6520*/  ISETP.GT.U32.AND P5, PT, R8, R6, PT ;  /* 0x000000060800720c */ /* 0x000fe20003fa4070 */
[----:B--2---:R-:W-:-:S04]  /*6530*/  IMAD.HI.U32 R15, R0, R2, RZ ;  /* 0x00000002000f7227 */ /* 0x004fc800078e00ff */
[----:B------:R-:W-:Y:S01]  /*6540*/  @!P1 IMAD.IADD R7, R7, 0x1, -R8 ;  /* 0x0000000107079824 */ /* 0x000fe200078e0a08 */
[----:B------:R-:W-:Y:S01]  /*6550*/  ISETP.GE.AND P1, PT, R12, RZ, PT ;  /* 0x000000ff0c00720c */ /* 0x000fe20003f26270 */
[----:B------:R-:W-:Y:S01]  /*6560*/  IMAD.MOV R15, RZ, RZ, -R15 ;  /* 0x000000ffff0f7224 */ /* 0x000fe200078e0a0f */
[----:B------:R-:W-:Y:S01]  /*6570*/  IADD3 R12, R10, 0xc4, RZ ;  /* 0x000000c40a0c7810 */ /* 0x000fe20007ffe0ff */
[----:B0-----:R-:W-:Y:S01]  /*6580*/  IMAD.MOV.U32 R3, RZ, RZ, R14 ;  /* 0x000000ffff037224 */ /* 0x001fe200078e000e */
[C---:B------:R-:W-:Y:S01]  /*6590*/  ISETP.GT.U32.AND P2, PT, R8.reuse, R7, PT ;  /* 0x000000070800720c */ /* 0x040fe20003f44070 */
[C---:B------:R-:W-:Y:S01]  /*65a0*/  IMAD R2, R8.reuse, R15, R2 ;  /* 0x0000000f08027224 */ /* 0x040fe200078e0202 */
[----:B------:R-:W-:Y:S01]  /*65b0*/  IABS R14, R12 ;  /* 0x0000000c000e7213 */ /* 0x000fe20000000000 */
[----:B------:R-:W-:Y:S01]  /*65c0*/  @!P0 IMAD.MOV R3, RZ, RZ, -R3 ;  /* 0x000000ffff038224 */ /* 0x000fe200078e0a03 */
[----:B------:R-:W-:Y:S01]  /*65d0*/  ISETP.GT.U32.AND P0, PT, R8, R5, PT ;  /* 0x000000050800720c */ /* 0x000fe20003f04070 */
[----:B------:R-:W-:Y:S01]  /*65e0*/  @!P5 IMAD.IADD R6, R6, 0x1, -R8 ;  /* 0x000000010606d824 */ /* 0x000fe200078e0a08 */
[C---:B------:R-:W-:Y:S01]  /*65f0*/  ISETP.GT.U32.AND P5, PT, R8.reuse, R2, PT ;  /* 0x000000020800720c */ /* 0x040fe20003fa4070 */
[----:B------:R-:W-:Y:S01]  /*6600*/  IMAD R4, R8, R13, R4 ;  /* 0x0000000d08047224 */ /* 0x000fe200078e0204 */
[----:B------:R-:W-:Y:S01]  /*6610*/  IADD3 R13, R10, 0xc0, RZ ;  /* 0x000000c00a0d7810 */ /* 0x000fe20007ffe0ff */
[----:B------:R-:W-:Y:S01]  /*6620*/  IMAD.HI.U32 R18, R0, R14, RZ ;  /* 0x0000000e00127227 */ /* 0x000fe200078e00ff */
[----:B------:R0:W-:Y:S01]  /*6630*/  STL [R1+0xa4], R3 ;  /* 0x0000a40301007387 */ /* 0x0001e20000100800 */
[----:B------:R-:W-:-:S02]  /*6640*/  IADD3 R15, R10, 0xbc, RZ ;  /* 0x000000bc0a0f7810 */ /* 0x000fc40007ffe0ff */
[----:B------:R-:W-:Y:S01]  /*6650*/  @!P2 IMAD.IADD R7, R7, 0x1, -R8 ;  /* 0x000000010707a824 */ /* 0x000fe200078e0a08 */
[----:B------:R-:W-:Y:S01]  /*6660*/  ISETP.GT.U32.AND P2, PT, R8, R4, PT ;  /* 0x000000040800720c */ /* 0x000fe20003f44070 */
[----:B------:R-:W-:Y:S01]  /*6670*/  @!P4 IMAD.MOV R6, RZ, RZ, -R6 ;  /* 0x000000ffff06c224 */ /* 0x000fe200078e0a06 */
[----:B------:R-:W-:Y:S01]  /*6680*/  IABS R16, R13 ;  /* 0x0000000d00107213 */ /* 0x000fe20000000000 */
[----:B------:R-:W-:Y:S01]  /*6690*/  @!P0 IMAD.IADD R5, R5, 0x1, -R8 ;  /* 0x0000000105058824 */ /* 0x000fe200078e0a08 */
[----:B------:R-:W-:Y:S01]  /*66a0*/  ISETP.GE.AND P0, PT, R17, RZ, PT ;  /* 0x000000ff1100720c */ /* 0x000fe20003f06270 */
[----:B------:R-:W-:Y:S01]  /*66b0*/  IMAD.MOV R17, RZ, RZ, -R18 ;  /* 0x000000ffff117224 */ /* 0x000fe200078e0a12 */
[----:B------:R-:W-:Y:S01]  /*66c0*/  IABS R18, R15 ;  /* 0x0000000f00127213 */ /* 0x000fe20000000000 */
[----:B------:R-:W-:Y:S01]  /*66d0*/  @!P5 IMAD.IADD R2, R2, 0x1, -R8 ;  /* 0x000000010202d824 */ /* 0x000fe200078e0a08 */
[----:B------:R-:W-:Y:S01]  /*66e0*/  ISETP.GE.AND P4, PT, R12, RZ, PT ;  /* 0x000000ff0c00720c */ /* 0x000fe20003f86270 */
[----:B------:R-:W-:-:S02]  /*66f0*/  IMAD R14, R8, R17, R14 ;  /* 0x00000011080e7224 */ /* 0x000fc400078e020e */
[----:B------:R-:W-:Y:S01]  /*6700*/  IMAD.HI.U32 R19, R0, R16, RZ ;  /* 0x0000001000137227 */ /* 0x000fe200078e00ff */
[----:B------:R-:W-:-:S03]  /*6710*/  ISETP.GT.U32.AND P5, PT, R8, R2, PT ;  /* 0x000000020800720c */ /* 0x000fc60003fa4070 */
[----:B------:R-:W-:Y:S01]  /*6720*/  @!P6 IMAD.MOV R7, RZ, RZ, -R7 ;  /* 0x000000ffff07e224 */ /* 0x000fe200078e0a07 */
[----:B------:R-:W-:Y:S01]  /*6730*/  ISETP.GT.U32.AND P6, PT, R8, R14, PT ;  /* 0x0000000e0800720c */ /* 0x000fe20003fc4070 */
[----:B------:R-:W-:Y:S01]  /*6740*/  @!P2 IMAD.IADD R4, R4, 0x1, -R8 ;  /* 0x000000010404a824 */ /* 0x000fe200078e0a08 */
[----:B------:R-:W-:Y:S01]  /*6750*/  ISETP.GE.AND P2, PT, R11, RZ, PT ;  /* 0x000000ff0b00720c */ /* 0x000fe20003f46270 */
[----:B0-----:R-:W-:Y:S02]  /*6760*/  IMAD.MOV.U32 R3, RZ, RZ, R9 ;  /* 0x000000ffff037224 */ /* 0x001fe400078e0009 */
[----:B------:R-:W-:Y:S02]  /*6770*/  IMAD.MOV R19, RZ, RZ, -R19 ;  /* 0x000000ffff137224 */ /* 0x000fe400078e0a13 */
[----:B------:R-:W-:Y:S01]  /*6780*/  @!P3 IMAD.MOV R3, RZ, RZ, -R3 ;  /* 0x000000ffff03b224 */ /* 0x000fe200078e0a03 */
[C---:B------:R-:W-:Y:S01]  /*6790*/  ISETP.GT.U32.AND P3, PT, R8.reuse, R4, PT ;  /* 0x000000040800720c */ /* 0x040fe20003f64070 */
[----:B------:R-:W-:-:S02]  /*67a0*/  IMAD R16, R8, R19, R16 ;  /* 0x0000001308107224 */ /* 0x000fc400078e0210 */
[--C-:B------:R-:W-:Y:S01]  /*67b0*/  @!P5 IMAD.IADD R2, R2, 0x1, -R8.reuse ;  /* 0x000000010202d824 */ /* 0x100fe200078e0a08 */
[----:B------:R0:W-:Y:S01]  /*67c0*/  STL [R1+0x94], R3 ;  /* 0x0000940301007387 */ /* 0x0001e20000100800 */
[--C-:B------:R-:W-:Y:S01]  /*67d0*/  @!P6 IMAD.IADD R14, R14, 0x1, -R8.reuse ;  /* 0x000000010e0ee824 */ /* 0x100fe200078e0a08 */
[C---:B------:R-:W-:Y:S02]  /*67e0*/  ISETP.GT.U32.AND P5, PT, R8.reuse, R16, PT ;  /* 0x000000100800720c */ /* 0x040fe40003fa4070 */
[----:B------:R-:W-:Y:S02]  /*67f0*/  STL [R1+0x88], R7 ;  /* 0x0000880701007387 */ /* 0x000fe40000100800 */
[----:B------:R-:W-:Y:S02]  /*6800*/  ISETP.GT.U32.AND P6, PT, R8, R14, PT ;  /* 0x0000000e0800720c */ /* 0x000fe40003fc4070 */
[----:B------:R2:W-:Y:S01]  /*6810*/  STL [R1+0x84], R6 ;  /* 0x0000840601007387 */ /* 0x0005e20000100800 */
[----:B------:R-:W-:Y:S01]  /*6820*/  @!P3 IMAD.IADD R4, R4, 0x1, -R8 ;  /* 0x000000010404b824 */ /* 0x000fe200078e0a08 */
[----:B------:R-:W-:Y:S01]  /*6830*/  ISETP.GE.AND P3, PT, R15, RZ, PT ;  /* 0x000000ff0f00720c */ /* 0x000fe20003f66270 */
[----:B0-----:R-:W-:-:S02]  /*6840*/  IMAD.MOV.U32 R3, RZ, RZ, R5 ;  /* 0x000000ffff037224 */ /* 0x001fc400078e0005 */
[----:B------:R-:W-:Y:S01]  /*6850*/  IMAD.MOV.U32 R9, RZ, RZ, R4 ;  /* 0x000000ffff097224 */ /* 0x000fe200078e0004 */
[----:B------:R-:W-:Y:S01]  /*6860*/  IADD3 R4, R10, 0xb0, RZ ;  /* 0x000000b00a047810 */ /* 0x000fe20007ffe0ff */
[----:B------:R-:W-:Y:S01]  /*6870*/  @!P1 IMAD.MOV R3, RZ, RZ, -R3 ;  /* 0x000000ffff039224 */ /* 0x000fe200078e0a03 */
[----:B------:R-:W-:Y:S01]  /*6880*/  ISETP.GE.AND P1, PT, R13, RZ, PT ;  /* 0x000000ff0d00720c */ /* 0x000fe20003f26270 */
[----:B------:R-:W-:Y:S01]  /*6890*/  @!P5 IMAD.IADD R16, R16, 0x1, -R8 ;  /* 0x000000011010d824 */ /* 0x000fe200078e0a08 */
[----:B--2---:R-:W-:Y:S01]  /*68a0*/  IADD3 R6, R10, 0xb8, RZ ;  /* 0x000000b80a067810 */ /* 0x004fe20007ffe0ff */
[----:B------:R-:W-:Y:S01]  /*68b0*/  IMAD.HI.U32 R5, R0, R18, RZ ;  /* 0x0000001200057227 */ /* 0x000fe200078e00ff */
[----:B------:R0:W-:Y:S01]  /*68c0*/  STL [R1+0x80], R3 ;  /* 0x0000800301007387 */ /* 0x0001e20000100800 */
[----:B------:R-:W-:Y:S02]  /*68d0*/  IABS R15, R4 ;  /* 0x00000004000f7213 */ /* 0x000fe40000000000 */
[----:B------:R-:W-:Y:S01]  /*68e0*/  IABS R7, R6 ;  /* 0x0000000600077213 */ /* 0x000fe20000000000 */
[----:B------:R-:W-:Y:S01]  /*68f0*/  @!P0 IMAD.MOV R9, RZ, RZ, -R9 ;  /* 0x000000ffff098224 */ /* 0x000fe200078e0a09 */
[----:B------:R-:W-:Y:S01]  /*6900*/  ISETP.GE.AND P0, PT, R6, RZ, PT ;  /* 0x000000ff0600720c */ /* 0x000fe20003f06270 */
[----:B------:R-:W-:Y:S01]  /*6910*/  IMAD.MOV R5, RZ, RZ, -R5 ;  /* 0x000000ffff057224 */ /* 0x000fe200078e0a05 */
[----:B------:R-:W-:Y:S01]  /*6920*/  ISETP.GT.U32.AND P5, PT, R8, R16, PT ;  /* 0x000000100800720c */ /* 0x000fe20003fa4070 */
[----:B------:R-:W-:Y:S01]  /*6930*/  IMAD.HI.U32 R6, R0, R7, RZ ;  /* 0x0000000700067227 */ /* 0x000fe200078e00ff */
[----:B------:R2:W-:Y:S03]  /*6940*/  STL [R1+0x70], R9 ;  /* 0x0000700901007387 */ /* 0x0005e60000100800 */
[----:B0-----:R-:W-:Y:S01]  /*6950*/  IMAD.MOV.U32 R3, RZ, RZ, R2 ;  /* 0x000000ffff037224 */ /* 0x001fe200078e0002 */
[----:B------:R-:W-:Y:S01]  /*6960*/  IADD3 R2, R10, 0xb4, RZ ;  /* 0x000000b40a027810 */ /* 0x000fe20007ffe0ff */
[----:B------:R-:W-:-:S02]  /*6970*/  @!P6 IMAD.IADD R14, R14, 0x1, -R8 ;  /* 0x000000010e0ee824 */ /* 0x000fc400078e0a08 */
[----:B------:R-:W-:Y:S01]  /*6980*/  @!P2 IMAD.MOV R3, RZ, RZ, -R3 ;  /* 0x000000ffff03a224 */ /* 0x000fe200078e0a03 */
[----:B------:R-:W-:Y:S01]  /*6990*/  IABS R11, R2 ;  /* 0x00000002000b7213 */ /* 0x000fe20000000000 */
[----:B------:R-:W-:Y:S01]  /*69a0*/  IMAD R5, R8, R5, R18 ;  /* 0x0000000508057224 */ /* 0x000fe200078e0212 */
[----:B--2---:R-:W-:Y:S01]  /*69b0*/  IADD3 R9, R10, 0xa8, RZ ;  /* 0x000000a80a097810 */ /* 0x004fe20007ffe0ff */
[----:B------:R-:W-:Y:S01]  /*69c0*/  IMAD.MOV R6, RZ, RZ, -R6 ;  /* 0x000000ffff067224 */ /* 0x000fe200078e0a06 */
[----:B------:R0:W-:Y:S01]  /*69d0*/  STL [R1+0x6c], R3 ;  /* 0x00006c0301007387 */ /* 0x0001e20000100800 */
[----:B------:R-:W-:Y:S01]  /*69e0*/  @!P5 IMAD.IADD R16, R16, 0x1, -R8 ;  /* 0x000000011010d824 */ /* 0x000fe200078e0a08 */
[C---:B------:R-:W-:Y:S01]  /*69f0*/  ISETP.GT.U32.AND P2, PT, R8.reuse, R5, PT ;  /* 0x000000050800720c */ /* 0x040fe20003f44070 */
[----:B------:R-:W-:Y:S01]  /*6a00*/  IMAD R7, R8, R6, R7 ;  /* 0x0000000608077224 */ /* 0x000fe200078e0207 */
[----:B------:R-:W-:Y:S01]  /*6a10*/  ISETP.GE.AND P6, PT, R2, RZ, PT ;  /* 0x000000ff0200720c */ /* 0x000fe20003fc6270 */
[----:B------:R-:W-:Y:S01]  /*6a20*/  IMAD.HI.U32 R6, R0, R11, RZ ;  /* 0x0000000b00067227 */ /* 0x000fe200078e00ff */
[----:B------:R-:W-:-:S02]  /*6a30*/  IADD3 R2, R10, 0xac, RZ ;  /* 0x000000ac0a027810 */ /* 0x000fc40007ffe0ff */
[----:B------:R-:W-:Y:S01]  /*6a40*/  ISETP.GE.AND P5, PT, R4, RZ, PT ;  /* 0x000000ff0400720c */ /* 0x000fe20003fa6270 */
[----:B------:R-:W-:Y:S01]  /*6a50*/  IMAD.MOV R6, RZ, RZ, -R6 ;  /* 0x000000ffff067224 */ /* 0x000fe200078e0a06 */
[----:B------:R-:W-:Y:S01]  /*6a60*/  IABS R13, R9 ;  /* 0x00000009000d7213 */ /* 0x000fe20000000000 */
[----:B0-----:R-:W-:Y:S01]  /*6a70*/  IMAD.MOV.U32 R3, RZ, RZ, R14 ;  /* 0x000000ffff037224 */ /* 0x001fe200078e000e */
[----:B------:R-:W-:Y:S01]  /*6a80*/  IABS R14, R2 ;  /* 0x00000002000e7213 */ /* 0x000fe20000000000 */
[C---:B------:R-:W-:Y:S02]  /*6a90*/  IMAD R11, R8.reuse, R6, R11 ;  /* 0x00000006080b7224 */ /* 0x040fe400078e020b */
[----:B------:R-:W-:Y:S01]  /*6aa0*/  @!P4 IMAD.MOV R3, RZ, RZ, -R3 ;  /* 0x000000ffff03c224 */ /* 0x000fe200078e0a03 */
[----:B------:R-:W-:Y:S01]  /*6ab0*/  ISETP.GT.U32.AND P4, PT, R8, R7, PT ;  /* 0x000000070800720c */ /* 0x000fe20003f84070 */
[----:B------:R-:W-:Y:S02]  /*6ac0*/  @!P2 IMAD.IADD R5, R5, 0x1, -R8 ;  /* 0x000000010505a824 */ /* 0x000fe400078e0a08 */
[----:B------:R-:W-:Y:S01]  /*6ad0*/  IMAD.HI.U32 R4, R0, R15, RZ ;  /* 0x0000000f00047227 */ /* 0x000fe200078e00ff */
[----:B------:R0:W-:Y:S02]  /*6ae0*/  STL [R1+0x60], R3 ;  /* 0x0000600301007387 */ /* 0x0001e40000100800 */
[----:B------:R-:W-:Y:S01]  /*6af0*/  ISETP.GT.U32.AND P2, PT, R8, R5, PT ;  /* 0x000000050800720c */ /* 0x000fe20003f44070 */
[----:B------:R-:W-:-:S02]  /*6b00*/  IMAD.MOV R4, RZ, RZ, -R4 ;  /* 0x000000ffff047224 */ /* 0x000fc400078e0a04 */
[----:B------:R-:W-:-:S04]  /*6b10*/  IMAD.HI.U32 R6, R0, R13, RZ ;  /* 0x0000000d00067227 */ /* 0x000fc800078e00ff */
[----:B------:R-:W-:Y:S02]  /*6b20*/  @!P4 IMAD.IADD R7, R7, 0x1, -R8 ;  /* 0x000000010707c824 */ /* 0x000fe400078e0a08 */
[----:B0-----:R-:W-:Y:S02]  /*6b30*/  IMAD.MOV.U32 R3, RZ, RZ, R16 ;  /* 0x000000ffff037224 */ /* 0x001fe400078e0010 */
[C---:B------:R-:W-:Y:S01]  /*6b40*/  IMAD R15, R8.reuse, R4, R15 ;  /* 0x00000004080f7224 */ /* 0x040fe200078e020f */
[C---:B------:R-:W-:Y:S01]  /*6b50*/  ISETP.GT.U32.AND P4, PT, R8.reuse, R7, PT ;  /* 0x000000070800720c */ /* 0x040fe20003f84070 */
[----:B------:R-:W-:Y:S01]  /*6b60*/  @!P1 IMAD.MOV R3, RZ, RZ, -R3 ;  /* 0x000000ffff039224 */ /* 0x000fe200078e0a03 */
[----:B------:R-:W-:Y:S01]  /*6b70*/  ISETP.GT.U32.AND P1, PT, R8, R11, PT ;  /* 0x0000000b0800720c */ /* 0x000fe20003f24070 */
[----:B------:R-:W-:Y:S01]  /*6b80*/  @!P2 IMAD.IADD R5, R5, 0x1, -R8 ;  /* 0x000000010505a824 */ /* 0x000fe200078e0a08 */
[----:B------:R-:W-:Y:S01]  /*6b90*/  ISETP.GE.AND P2, PT, R2, RZ, PT ;  /* 0x000000ff0200720c */ /* 0x000fe20003f46270 */
[----:B------:R-:W-:Y:S01]  /*6ba0*/  IMAD.HI.U32 R2, R0, R14, RZ ;  /* 0x0000000e00027227 */ /* 0x000fe200078e00ff */
[----:B------:R0:W-:Y:S01]  /*6bb0*/  STL [R1+0x78], R3 ;  /* 0x0000780301007387 */ /* 0x0001e20000100800 */
[----:B------:R-:W-:-:S02]  /*6bc0*/  IADD3 R4, R10, 0x9c, RZ ;  /* 0x0000009c0a047810 */ /* 0x000fc40007ffe0ff */
[----:B------:R-:W-:Y:S02]  /*6bd0*/  IMAD.MOV R6, RZ, RZ, -R6 ;  /* 0x000000ffff067224 */ /* 0x000fe400078e0a06 */
[----:B------:R-:W-:Y:S02]  /*6be0*/  IMAD.MOV R2, RZ, RZ, -R2 ;  /* 0x000000ffff027224 */ /* 0x000fe400078e0a02 */
[----:B------:R-:W-:Y:S01]  /*6bf0*/  IMAD R13, R8, R6, R13 ;  /* 0x00000006080d7224 */ /* 0x000fe200078e020d */
[----:B------:R-:W-:Y:S01]  /*6c00*/  IABS R6, R4 ;  /* 0x0000000400067213 */ /* 0x000fe20000000000 */
[----:B------:R-:W-:Y:S02]  /*6c10*/  @!P1 IMAD.IADD R11, R11, 0x1, -R8 ;  /* 0x000000010b0b9824 */ /* 0x000fe400078e0a08 */
[----:B0-----:R-:W-:Y:S01]  /*6c20*/  IMAD.MOV.U32 R3, RZ, RZ, R5 ;  /* 0x000000ffff037224 */ /* 0x001fe200078e0005 */
[----:B------:R-:W-:Y:S01]  /*6c30*/  IADD3 R5, R10, 0xa4, RZ ;  /* 0x000000a40a057810 */ /* 0x000fe20007ffe0ff */
[C---:B------:R-:W-:Y:S01]  /*6c40*/  IMAD R14, R8.reuse, R2, R14 ;  /* 0x00000002080e7224 */ /* 0x040fe200078e020e */
[C---:B------:R-:W-:Y:S01]  /*6c50*/  ISETP.GT.U32.AND P1, PT, R8.reuse, R11, PT ;  /* 0x0000000b0800720c */ /* 0x040fe20003f24070 */
[----:B------:R-:W-:Y:S01]  /*6c60*/  @!P3 IMAD.MOV R3, RZ, RZ, -R3 ;  /* 0x000000ffff03b224 */ /* 0x000fe200078e0a03 */
[C---:B------:R-:W-:Y:S01]  /*6c70*/  ISETP.GT.U32.AND P3, PT, R8.reuse, R15, PT ;  /* 0x0000000f0800720c */ /* 0x040fe20003f64070 */
[----:B------:R-:W-:Y:S01]  /*6c80*/  @!P4 IMAD.IADD R7, R7, 0x1, -R8 ;  /* 0x000000010707c824 */ /* 0x000fe200078e0a08 */
[----:B------:R-:W-:-:S02]  /*6c90*/  ISETP.GT.U32.AND P4, PT, R8, R14, PT ;  /* 0x0000000e0800720c */ /* 0x000fc40003f84070 */
[----:B------:R0:W-:Y:S01]  /*6ca0*/  STL [R1+0x1f8], R3 ;  /* 0x0001f80301007387 */ /* 0x0001e20000100800 */
[----:B------:R-:W-:Y:S02]  /*6cb0*/  IABS R12, R5 ;  /* 0x00000005000c7213 */ /* 0x000fe40000000000 */
[----:B------:R-:W-:-:S03]  /*6cc0*/  IADD3 R2, R10, 0xa0, RZ ;  /* 0x000000a00a027810 */ /* 0x000fc60007ffe0ff */
[----:B------:R-:W-:Y:S01]  /*6cd0*/  IMAD.HI.U32 R17, R0, R12, RZ ;  /* 0x0000000c00117227 */ /* 0x000fe200078e00ff */
[----:B------:R-:W-:-:S03]  /*6ce0*/  IABS R16, R2 ;  /* 0x0000000200107213 */ /* 0x000fc60000000000 */
[--C-:B------:R-:W-:Y:S01]  /*6cf0*/  @!P1 IMAD.IADD R11, R11, 0x1, -R8.reuse ;  /* 0x000000010b0b9824 */ /* 0x100fe200078e0a08 */
[C---:B------:R-:W-:Y:S01]  /*6d00*/  ISETP.GT.U32.AND P1, PT, R8.reuse, R13, PT ;  /* 0x0000000d0800720c */ /* 0x040fe20003f24070 */
[----:B0-----:R-:W-:Y:S02]  /*6d10*/  IMAD.MOV.U32 R3, RZ, RZ, R7 ;  /* 0x000000ffff037224 */ /* 0x001fe400078e0007 */
[----:B------:R-:W-:Y:S02]  /*6d20*/  @!P3 IMAD.IADD R15, R15, 0x1, -R8 ;  /* 0x000000010f0fb824 */ /* 0x000fe400078e0a08 */
[----:B------:R-:W-:Y:S02]  /*6d30*/  @!P0 IMAD.MOV R3, RZ, RZ, -R3 ;  /* 0x000000ffff038224 */ /* 0x000fe400078e0a03 */
[----:B------:R-:W-:Y:S01]  /*6d40*/  IMAD.MOV R17, RZ, RZ, -R17 ;  /* 0x000000ffff117224 */ /* 0x000fe200078e0a11 */
[----:B------:R-:W-:Y:S01]  /*6d50*/  ISETP.GT.U32.AND P3, PT, R8, R15, PT ;  /* 0x0000000f0800720c */ /* 0x000fe20003f64070 */
[----:B------:R-:W-:Y:S01]  /*6d60*/  IMAD.MOV.U32 R7, RZ, RZ, R16 ;  /* 0x000000ffff077224 */ /* 0x000fe200078e0010 */
[----:B------:R0:W-:Y:S01]  /*6d70*/  STL [R1+0x74], R3 ;  /* 0x0000740301007387 */ /* 0x0001e20000100800 */
[--C-:B------:R-:W-:Y:S01]  /*6d80*/  @!P4 IMAD.IADD R14, R14, 0x1, -R8.reuse ;  /* 0x000000010e0ec824 */ /* 0x100fe200078e0a08 */
[----:B------:R-:W-:Y:S01]  /*6d90*/  ISETP.GE.AND P4, PT, R9, RZ, PT ;  /* 0x000000ff0900720c */ /* 0x000fe20003f86270 */
[----:B------:R-:W-:-:S02]  /*6da0*/  @!P1 IMAD.IADD R13, R13, 0x1, -R8 ;  /* 0x000000010d0d9824 */ /* 0x000fc400078e0a08 */
[C---:B------:R-:W-:Y:S01]  /*6db0*/  IMAD R9, R8.reuse, R17, R12 ;  /* 0x0000001108097224 */ /* 0x040fe200078e020c */
[----:B------:R-:W-:Y:S01]  /*6dc0*/  ISETP.GT.U32.AND P0, PT, R8, R14, PT ;  /* 0x0000000e0800720c */ /* 0x000fe20003f04070 */
[----:B------:R-:W-:Y:S01]  /*6dd0*/  IMAD.HI.U32 R12, R0, R7, RZ ;  /* 0x00000007000c7227 */ /* 0x000fe200078e00ff */
[----:B------:R-:W-:-:S03]  /*6de0*/  ISETP.GT.U32.AND P1, PT, R8, R13, PT ;  /* 0x0000000d0800720c */ /* 0x000fc60003f24070 */
[----:B0-----:R-:W-:Y:S01]  /*6df0*/  IMAD.MOV.U32 R3, RZ, RZ, R11 ;  /* 0x000000ffff037224 */ /* 0x001fe200078e000b */
[----:B------:R-:W-:Y:S01]  /*6e00*/  IADD3 R11, R10, 0x98, RZ ;  /* 0x000000980a0b7810 */ /* 0x000fe20007ffe0ff */
[----:B------:R-:W-:Y:S02]  /*6e10*/  IMAD.MOV R16, RZ, RZ, -R12 ;  /* 0x000000ffff107224 */ /* 0x000fe400078e0a0c */
[----:B------:R-:W-:Y:S01]  /*6e20*/  @!P6 IMAD.MOV R3, RZ, RZ, -R3 ;  /* 0x000000ffff03e224 */ /* 0x000fe200078e0a03 */
[----:B------:R-:W-:Y:S01]  /*6e30*/  ISETP.GE.AND P6, PT, R5, RZ, PT ;  /* 0x000000ff0500720c */ /* 0x000fe20003fc6270 */
[----:B------:R-:W-:-:S03]  /*6e40*/  IMAD.HI.U32 R5, R0, R6, RZ ;  /* 0x0000000600057227 */ /* 0x000fc600078e00ff */
[----:B------:R0:W-:Y:S01]  /*6e50*/  STL [R1+0x64], R3 ;  /* 0x0000640301007387 */ /* 0x0001e20000100800 */
[----:B------:R-:W-:Y:S01]  /*6e60*/  @!P3 IMAD.IADD R15, R15, 0x1, -R8 ;  /* 0x000000010f0fb824 */ /* 0x000fe200078e0a08 */
[C---:B------:R-:W-:Y:S01]  /*6e70*/  ISETP.GT.U32.AND P3, PT, R8.reuse, R9, PT ;  /* 0x000000090800720c */ /* 0x040fe20003f64070 */
[----:B------:R-:W-:Y:S01]  /*6e80*/  IMAD.MOV R12, RZ, RZ, -R5 ;  /* 0x000000ffff0c7224 */ /* 0x000fe200078e0a05 */
[----:B------:R-:W-:Y:S01]  /*6e90*/  IABS R5, R11 ;  /* 0x0000000b00057213 */ /* 0x000fe20000000000 */
[C---:B------:R-:W-:Y:S02]  /*6ea0*/  IMAD R7, R8.reuse, R16, R7 ;  /* 0x0000001008077224 */ /* 0x040fe400078e0207 */
[C---:B------:R-:W-:Y:S02]  /*6eb0*/  IMAD R6, R8.reuse, R12, R6 ;  /* 0x0000000c08067224 */ /* 0x040fe400078e0206 */
[--C-:B------:R-:W-:Y:S01]  /*6ec0*/  @!P1 IMAD.IADD R13, R13, 0x1, -R8.reuse ;  /* 0x000000010d0d9824 */ /* 0x100fe200078e0a08 */
[C---:B------:R-:W-:Y:S01]  /*6ed0*/  ISETP.GT.U32.AND P1, PT, R8.reuse, R7, PT ;  /* 0x000000070800720c */ /* 0x040fe20003f24070 */
[----:B------:R-:W-:Y:S01]  /*6ee0*/  @!P5 IMAD.MOV R15, RZ, RZ, -R15 ;  /* 0x000000ffff0fd224 */ /* 0x000fe200078e0a0f */
[----:B------:R-:W-:Y:S01]  /*6ef0*/  ISETP.GT.U32.AND P5, PT, R8, R6, PT ;  /* 0x000000060800720c */ /* 0x000fe20003fa4070 */
[--C-:B------:R-:W-:Y:S01]  /*6f00*/  @!P0 IMAD.IADD R14, R14, 0x1, -R8.reuse ;  /* 0x000000010e0e8824 */ /* 0x100fe200078e0a08 */
[----:B------:R-:W-:Y:S01]  /*6f10*/  ISETP.GE.AND P0, PT, R2, RZ, PT ;  /* 0x000000ff0200720c */ /* 0x000fe20003f06270 */
[----:B------:R-:W-:Y:S01]  /*6f20*/  @!P3 IMAD.IADD R9, R9, 0x1, -R8 ;  /* 0x000000010909b824 */ /* 0x000fe200078e0a08 */
[----:B------:R-:W-:Y:S01]  /*6f30*/  IADD3 R2, R10, 0x94, RZ ;  /* 0x000000940a027810 */ /* 0x000fe20007ffe0ff */
[----:B------:R-:W-:Y:S01]  /*6f40*/  IMAD.MOV.U32 R17, RZ, RZ, R14 ;  /* 0x000000ffff117224 */ /* 0x000fe200078e000e */
[----:B------:R-:W-:Y:S01]  /*6f50*/  STL [R1+0x68], R15 ;  /* 0x0000680f01007387 */ /* 0x000fe20000100800 */
[----:B0-----:R-:W-:Y:S01]  /*6f60*/  IMAD.MOV.U32 R3, RZ, RZ, R13 ;  /* 0x000000ffff037224 */ /* 0x001fe200078e000d */
[----:B------:R-:W-:Y:S01]  /*6f70*/  IABS R12, R2 ;  /* 0x00000002000c7213 */ /* 0x000fe20000000000 */
[----:B------:R-:W-:Y:S01]  /*6f80*/  @!P2 IMAD.MOV R17, RZ, RZ, -R17 ;  /* 0x000000ffff11a224 */ /* 0x000fe200078e0a11 */
[----:B------:R-:W-:Y:S01]  /*6f90*/  ISETP.GT.U32.AND P3, PT, R8, R9, PT ;  /* 0x000000090800720c */ /* 0x000fe20003f64070 */
[--C-:B------:R-:W-:Y:S01]  /*6fa0*/  @!P1 IMAD.IADD R7, R7, 0x1, -R8.reuse ;  /* 0x0000000107079824 */ /* 0x100fe200078e0a08 */
[----:B------:R-:W-:Y:S01]  /*6fb0*/  ISETP.GE.AND P2, PT, R4, RZ, PT ;  /* 0x000000ff0400720c */ /* 0x000fe20003f46270 */
[----:B------:R-:W-:Y:S01]  /*6fc0*/  @!P5 IMAD.IADD R6, R6, 0x1, -R8 ;  /* 0x000000010606d824 */ /* 0x000fe200078e0a08 */
[----:B------:R0:W-:Y:S01]  /*6fd0*/  STL [R1+0x1e4], R17 ;  /* 0x0001e41101007387 */ /* 0x0001e20000100800 */
[----:B------:R-:W-:Y:S01]  /*6fe0*/  IMAD.MOV.U32 R4, RZ, RZ, R12 ;  /* 0x000000ffff047224 */ /* 0x000fe200078e000c */
[----:B------:R-:W-:Y:S01]  /*6ff0*/  ISETP.GT.U32.AND P1, PT, R8, R7, PT ;  /* 0x000000070800720c */ /* 0x000fe20003f24070 */
[----:B------:R-:W-:Y:S01]  /*7000*/  IMAD.HI.U32 R12, R0, R5, RZ ;  /* 0x00000005000c7227 */ /* 0x000fe200078e00ff */
[----:B------:R-:W-:-:S02]  /*7010*/  ISETP.GT.U32.AND P5, PT, R8, R6, PT ;  /* 0x000000060800720c */ /* 0x000fc40003fa4070 */
[----:B------:R-:W-:Y:S01]  /*7020*/  IADD3 R14, R10, 0x84, RZ ;  /* 0x000000840a0e7810 */ /* 0x000fe20007ffe0ff */
[----:B------:R-:W-:Y:S01]  /*7030*/  @!P4 IMAD.MOV R3, RZ, RZ, -R3 ;  /* 0x000000ffff03c224 */ /* 0x000fe200078e0a03 */
[----:B------:R-:W-:Y:S01]  /*7040*/  ISETP.GE.AND P4, PT, R11, RZ, PT ;  /* 0x000000ff0b00720c */ /* 0x000fe20003f86270 */
[----:B------:R-:W-:Y:S01]  /*7050*/  IMAD.HI.U32 R13, R0, R4, RZ ;  /* 0x00000004000d7227 */ /* 0x000fe200078e00ff */
[----:B------:R-:W-:Y:S02]  /*7060*/  IADD3 R11, R10, 0x90, RZ ;  /* 0x000000900a0b7810 */ /* 0x000fe40007ffe0ff */
[----:B------:R2:W-:Y:S01]  /*7070*/  STL [R1+0x1e8], R3 ;  /* 0x0001e80301007387 */ /* 0x0005e20000100800 */
[----:B------:R-:W-:Y:S01]  /*7080*/  IMAD.MOV R12, RZ, RZ, -R12 ;  /* 0x000000ffff0c7224 */ /* 0x000fe200078e0a0c */
[----:B------:R-:W-:Y:S01]  /*7090*/  IABS R18, R14 ;  /* 0x0000000e00127213 */ /* 0x000fe20000000000 */
[----:B------:R-:W-:Y:S01]  /*70a0*/  @!P3 IMAD.IADD R9, R9, 0x1, -R8 ;  /* 0x000000010909b824 */ /* 0x000fe200078e0a08 */
[----:B------:R-:W-:Y:S01]  /*70b0*/  ISETP.GE.AND P3, PT, R2, RZ, PT ;  /* 0x000000ff0200720c */ /* 0x000fe20003f66270 */
[----:B------:R-:W-:Y:S01]  /*70c0*/  IMAD.MOV R13, RZ, RZ, -R13 ;  /* 0x000000ffff0d7224 */ /* 0x000fe200078e0a0d */
[----:B------:R-:W-:Y:S01]  /*70d0*/  IABS R2, R11 ;  /* 0x0000000b00027213 */ /* 0x000fe20000000000 */
[----:B------:R-:W-:Y:S01]  /*70e0*/  IMAD R5, R8, R12, R5 ;  /* 0x0000000c08057224 */ /* 0x000fe200078e0205 */
[----:B------:R-:W-:Y:S01]  /*70f0*/  IADD3 R12, R10, 0x8c, RZ ;  /* 0x0000008c0a0c7810 */ /* 0x000fe20007ffe0ff */
[----:B------:R-:W-:Y:S01]  /*7100*/  IMAD R4, R8, R13, R4 ;  /* 0x0000000d08047224 */ /* 0x000fe200078e0204 */
[----:B------:R-:W-:Y:S01]  /*7110*/  IADD3 R13, R10, 0x88, RZ ;  /* 0x000000880a0d7810 */ /* 0x000fe20007ffe0ff */
[----:B------:R-:W-:Y:S01]  /*7120*/  @!P1 IMAD.IADD R7, R7, 0x1, -R8 ;  /* 0x0000000107079824 */ /* 0x000fe200078e0a08 */
[----:B------:R-:W-:Y:S01]  /*7130*/  ISETP.GT.U32.AND P1, PT, R8, R5, PT ;  /* 0x000000050800720c */ /* 0x000fe20003f24070 */
[----:B0-----:R-:W-:Y:S01]  /*7140*/  IMAD.HI.U32 R17, R0, R2, RZ ;  /* 0x0000000200117227 */ /* 0x001fe200078e00ff */
[----:B------:R-:W-:-:S02]  /*7150*/  IABS R15, R12 ;  /* 0x0000000c000f7213 */ /* 0x000fc40000000000 */
[----:B------:R-:W-:Y:S01]  /*7160*/  IABS R16, R13 ;  /* 0x0000000d00107213 */ /* 0x000fe20000000000 */
[----:B------:R-:W-:Y:S01]  /*7170*/  @!P5 IMAD.IADD R6, R6, 0x1, -R8 ;  /* 0x000000010606d824 */ /* 0x000fe200078e0a08 */
[C---:B------:R-:W-:Y:S01]  /*7180*/  ISETP.GT.U32.AND P5, PT, R8.reuse, R4, PT ;  /* 0x000000040800720c */ /* 0x040fe20003fa4070 */
[----:B------:R-:W-:Y:S02]  /*7190*/  IMAD.MOV R17, RZ, RZ, -R17 ;  /* 0x000000ffff117224 */ /* 0x000fe400078e0a11 */
[----:B--2---:R-:W-:Y:S02]  /*71a0*/  IMAD.MOV.U32 R3, RZ, RZ, R9 ;  /* 0x000000ffff037224 */ /* 0x004fe400078e0009 */
[----:B------:R-:W-:Y:S01]  /*71b0*/  IMAD R2, R8, R17, R2 ;  /* 0x0000001108027224 */ /* 0x000fe200078e0202 */
[----:B------:R-:W-:Y:S01]  /*71c0*/  IADD3 R17, R10, 0x80, RZ ;  /* 0x000000800a117810 */ /* 0x000fe20007ffe0ff */
[----:B------:R-:W-:Y:S01]  /*71d0*/  @!P6 IMAD.MOV R3, RZ, RZ, -R3 ;  /* 0x000000ffff03e224 */ /* 0x000fe200078e0a03 */
[----:B------:R-:W-:Y:S01]  /*71e0*/  ISETP.GE.AND P6, PT, R11, RZ, PT ;  /* 0x000000ff0b00720c */ /* 0x000fe20003fc6270 */
[----:B------:R-:W-:Y:S01]  /*71f0*/  @!P1 IMAD.IADD R5, R5, 0x1, -R8 ;  /* 0x0000000105059824 */ /* 0x000fe200078e0a08 */
[----:B------:R-:W-:Y:S01]  /*7200*/  ISETP.GT.U32.AND P1, PT, R8, R2, PT ;  /* 0x000000020800720c */ /* 0x000fe20003f24070 */
[----:B------:R-:W-:Y:S01]  /*7210*/  IMAD.HI.U32 R11, R0, R18, RZ ;  /* 0x00000012000b7227 */ /* 0x000fe200078e00ff */
[----:B------:R0:W-:Y:S01]  /*7220*/  STL [R1+0x1e0], R3 ;  /* 0x0001e00301007387 */ /* 0x0001e20000100800 */
[----:B------:R-:W-:-:S02]  /*7230*/  IABS R9, R17 ;  /* 0x0000001100097213 */ /* 0x000fc40000000000 */
[----:B------:R-:W-:Y:S01]  /*7240*/  @!P5 IMAD.IADD R4, R4, 0x1, -R8 ;  /* 0x000000010404d824 */ /* 0x000fe200078e0a08 */
[----:B------:R-:W-:Y:S01]  /*7250*/  ISETP.GT.U32.AND P5, PT, R8, R5, PT ;  /* 0x000000050800720c */ /* 0x000fe20003fa4070 */
[----:B------:R-:W-:-:S04]  /*7260*/  IMAD.HI.U32 R19, R0, R15, RZ ;  /* 0x0000000f00137227 */ /* 0x000fc800078e00ff */
[----:B------:R-:W-:Y:S02]  /*7270*/  IMAD.MOV R11, RZ, RZ, -R11 ;  /* 0x000000ffff0b7224 */ /* 0x000fe400078e0a0b */
[----:B0-----:R-:W-:Y:S01]  /*7280*/  IMAD.MOV.U32 R3, RZ, RZ, R7 ;  /* 0x000000ffff037224 */ /* 0x001fe200078e0007 */
[----:B------:R-:W-:Y:S01]  /*7290*/  IADD3 R7, R10, 0x7c, RZ ;  /* 0x0000007c0a077810 */ /* 0x000fe20007ffe0ff */
        /* <DEDUP_REMOVED lines=8> */
[----:B------:R-:W-:Y:S02]  /*7320*/  IMAD.MOV R20, RZ, RZ, -R20 ;  /* 0x000000ffff147224 */ /* 0x000fe400078e0a14 */
[--C-:B------:R-:W-:Y:S02]  /*7330*/  @!P5 IMAD.IADD R5, R5, 0x1, -R8.reuse ;  /* 0x000000010505d824 */ /* 0x100fe400078e0a08 */
[----:B------:R-:W-:Y:S02]  /*7340*/  IMAD R15, R8, R19, R15 ;  /* 0x00000013080f7224 */ /* 0x000fe400078e020f */
[----:B------:R-:W-:Y:S01]  /*7350*/  @!P0 IMAD.IADD R4, R4, 0x1, -R8 ;  /* 0x0000000104048824 */ /* 0x000fe200078e0a08 */
[C---:B------:R-:W-:Y:S01]  /*7360*/  ISETP.GT.U32.AND P0, PT, R8.reuse, R18, PT ;  /* 0x000000120800720c */ /* 0x040fe20003f04070 */
[C---:B------:R-:W-:Y:S01]  /*7370*/  IMAD R16, R8.reuse, R20, R16 ;  /* 0x0000001408107224 */ /* 0x040fe200078e0210 */
[----:B------:R-:W-:Y:S01]  /*7380*/  ISETP.GT.U32.AND P5, PT, R8, R15, PT ;  /* 0x0000000f0800720c */ /* 0x000fe20003fa4070 */
[----:B0-----:R-:W-:-:S02]  /*7390*/  IMAD.MOV.U32 R3, RZ, RZ, R5 ;  /* 0x000000ffff037224 */ /* 0x001fc400078e0005 */
[----:B------:R-:W-:-:S04]  /*73a0*/  IMAD.HI.U32 R5, R0, R9, RZ ;  /* 0x0000000900057227 */ /* 0x000fc800078e00ff */
[----:B------:R-:W-:Y:S01]  /*73b0*/  @!P2 IMAD.MOV R6, RZ, RZ, -R6 ;  /* 0x000000ffff06a224 */ /* 0x000fe200078e0a06 */
[----:B------:R-:W-:Y:S01]  /*73c0*/  ISETP.GT.U32.AND P2, PT, R8, R16, PT ;  /* 0x000000100800720c */ /* 0x000fe20003f44070 */
[----:B------:R-:W-:Y:S01]  /*73d0*/  @!P4 IMAD.MOV R3, RZ, RZ, -R3 ;  /* 0x000000ffff03c224 */ /* 0x000fe200078e0a03 */
[----:B------:R-:W-:Y:S01]  /*73e0*/  ISETP.GE.AND P4, PT, R12, RZ, PT ;  /* 0x000000ff0c00720c */ /* 0x000fe20003f86270 */
[----:B------:R-:W-:Y:S01]  /*73f0*/  IMAD.MOV R5, RZ, RZ, -R5 ;  /* 0x000000ffff057224 */ /* 0x000fe200078e0a05 */
[----:B------:R0:W-:Y:S01]  /*7400*/  STL [R1+0x58], R6 ;  /* 0x0000580601007387 */ /* 0x0001e20000100800 */
[--C-:B------:R-:W-:Y:S01]  /*7410*/  @!P1 IMAD.IADD R2, R2, 0x1, -R8.reuse ;  /* 0x0000000102029824 */ /* 0x100fe200078e0a08 */
[----:B------:R-:W-:Y:S01]  /*7420*/  ISETP.GE.AND P1, PT, R13, RZ, PT ;  /* 0x000000ff0d00720c */ /* 0x000fe20003f26270 */
[----:B------:R-:W-:Y:S01]  /*7430*/  IMAD R13, R8, R5, R9 ;  /* 0x00000005080d7224 */ /* 0x000fe200078e0209 */
[----:B------:R2:W-:Y:S01]  /*7440*/  STL [R1+0x54], R3 ;  /* 0x0000540301007387 */ /* 0x0005e20000100800 */
[----:B------:R-:W-:Y:S01]  /*7450*/  IADD3 R9, R10, 0x78, RZ ;  /* 0x000000780a097810 */ /* 0x000fe20007ffe0ff */
[----:B------:R-:W-:-:S02]  /*7460*/  @!P0 IMAD.IADD R18, R18, 0x1, -R8 ;  /* 0x0000000112128824 */ /* 0x000fc400078e0a08 */
[--C-:B------:R-:W-:Y:S01]  /*7470*/  @!P5 IMAD.IADD R15, R15, 0x1, -R8.reuse ;  /* 0x000000010f0fd824 */ /* 0x100fe200078e0a08 */
[----:B------:R-:W-:Y:S01]  /*7480*/  ISETP.GE.AND P5, PT, R14, RZ, PT ;  /* 0x000000ff0e00720c */ /* 0x000fe20003fa6270 */
[----:B------:R-:W-:Y:S01]  /*7490*/  @!P2 IMAD.IADD R16, R16, 0x1, -R8 ;  /* 0x000000011010a824 */ /* 0x000fe200078e0a08 */
[----:B0-----:R-:W-:Y:S02]  /*74a0*/  IABS R6, R7 ;  /* 0x0000000700067213 */ /* 0x001fe40000000000 */
[----:B------:R-:W-:Y:S01]  /*74b0*/  ISETP.GT.U32.AND P2, PT, R8, R15, PT ;  /* 0x0000000f0800720c */ /* 0x000fe20003f44070 */
[----:B--2---:R-:W-:Y:S01]  /*74c0*/  IMAD.MOV.U32 R3, RZ, RZ, R4 ;  /* 0x000000ffff037224 */ /* 0x004fe200078e0004 */
[----:B------:R-:W-:Y:S01]  /*74d0*/  IABS R4, R9 ;  /* 0x0000000900047213 */ /* 0x000fe20000000000 */
[----:B------:R-:W-:Y:S01]  /*74e0*/  IMAD.HI.U32 R5, R0, R6, RZ ;  /* 0x0000000600057227 */ /* 0x000fe200078e00ff */
[----:B------:R-:W-:-:S03]  /*74f0*/  ISETP.GT.U32.AND P0, PT, R8, R16, PT ;  /* 0x000000100800720c */ /* 0x000fc60003f04070 */
[----:B------:R-:W-:Y:S01]  /*7500*/  @!P3 IMAD.MOV R3, RZ, RZ, -R3 ;  /* 0x000000ffff03b224 */ /* 0x000fe200078e0a03 */
[----:B------:R-:W-:-:S04]  /*7510*/  ISETP.GT.U32.AND P3, PT, R8, R18, PT ;  /* 0x000000120800720c */ /* 0x000fc80003f64070 */
[----:B------:R0:W-:Y:S01]  /*7520*/  STL [R1+0x1a0], R3 ;  /* 0x0001a00301007387 */ /* 0x0001e20000100800 */
[----:B------:R-:W-:Y:S01]  /*7530*/  @!P2 IMAD.IADD R15, R15, 0x1, -R8 ;  /* 0x000000010f0fa824 */ /* 0x000fe200078e0a08 */
[----:B------:R-:W-:-:S03]  /*7540*/  ISETP.GE.AND P2, PT, R17, RZ, PT ;  /* 0x000000ff1100720c */ /* 0x000fc60003f46270 */
[----:B------:R-:W-:Y:S01]  /*7550*/  @!P0 IMAD.IADD R16, R16, 0x1, -R8 ;  /* 0x0000000110108824 */ /* 0x000fe200078e0a08 */
[----:B------:R-:W-:-:S03]  /*7560*/  ISETP.GE.AND P0, PT, R7, RZ, PT ;  /* 0x000000ff0700720c */ /* 0x000fc60003f06270 */
[----:B------:R-:W-:Y:S02]  /*7570*/  @!P3 IMAD.IADD R18, R18, 0x1, -R8 ;  /* 0x000000011212b824 */ /* 0x000fe400078e0a08 */
[----:B0-----:R-:W-:Y:S02]  /*7580*/  IMAD.MOV.U32 R3, RZ, RZ, R2 ;  /* 0x000000ffff037224 */ /* 0x001fe400078e0002 */
[----:B------:R-:W-:Y:S02]  /*7590*/  IMAD.MOV.U32 R2, RZ, RZ, R4 ;  /* 0x000000ffff027224 */ /* 0x000fe400078e0004 */
[----:B------:R-:W-:Y:S01]  /*75a0*/  IMAD.MOV R4, RZ, RZ, -R5 ;  /* 0x000000ffff047224 */ /* 0x000fe200078e0a05 */
[----:B------:R-:W-:Y:S01]  /*75b0*/  IADD3 R5, R10, 0x74, RZ ;  /* 0x000000740a057810 */ /* 0x000fe20007ffe0ff */
        /* <DEDUP_REMOVED lines=8> */
[----:B------:R-:W-:Y:S02]  /*7640*/  IMAD.MOV.U32 R20, RZ, RZ, R16 ;  /* 0x000000ffff147224 */ /* 0x000fe400078e0010 */
[----:B------:R-:W-:Y:S01]  /*7650*/  IMAD R17, R8, R17, R2 ;  /* 0x0000001108117224 */ /* 0x000fe200078e0202 */
[C---:B------:R-:W-:Y:S01]  /*7660*/  IADD3 R2, R10.reuse, 0x68, RZ ;  /* 0x000000680a027810 */ /* 0x040fe20007ffe0ff */
[----:B------:R-:W-:Y:S01]  /*7670*/  @!P6 IMAD.IADD R13, R13, 0x1, -R8 ;  /* 0x000000010d0de824 */ /* 0x000fe200078e0a08 */
[----:B------:R-:W-:Y:S01]  /*7680*/  ISETP.GE.AND P6, PT, R9, RZ, PT ;  /* 0x000000ff0900720c */ /* 0x000fe20003fc6270 */
[----:B0-----:R-:W-:Y:S01]  /*7690*/  IMAD.MOV.U32 R3, RZ, RZ, R15 ;  /* 0x000000ffff037224 */ /* 0x001fe200078e000f */
[C---:B------:R-:W-:Y:S01]  /*76a0*/  IADD3 R9, R10.reuse, 0x70, RZ ;  /* 0x000000700a097810 */ /* 0x040fe20007ffe0ff */
[----:B------:R-:W-:Y:S01]  /*76b0*/  IMAD.MOV.U32 R11, RZ, RZ, R4 ;  /* 0x000000ffff0b7224 */ /* 0x000fe200078e0004 */
[----:B------:R-:W-:Y:S01]  /*76c0*/  IADD3 R4, R10, 0x6c, RZ ;  /* 0x0000006c0a047810 */ /* 0x000fe20007ffe0ff */
[----:B------:R-:W-:Y:S01]  /*76d0*/  @!P4 IMAD.MOV R3, RZ, RZ, -R3 ;  /* 0x000000ffff03c224 */ /* 0x000fe200078e0a03 */
[----:B------:R-:W-:Y:S01]  /*76e0*/  IABS R14, R9 ;  /* 0x00000009000e7213 */ /* 0x000fe20000000000 */
[----:B------:R-:W-:Y:S01]  /*76f0*/  @!P3 IMAD.IADD R6, R6, 0x1, -R8 ;  /* 0x000000010606b824 */ /* 0x000fe200078e0a08 */
[C---:B------:R-:W-:Y:S01]  /*7700*/  ISETP.GT.U32.AND P3, PT, R8.reuse, R13, PT ;  /* 0x0000000d0800720c */ /* 0x040fe20003f64070 */
[----:B------:R-:W-:Y:S01]  /*7710*/  @!P1 IMAD.MOV R20, RZ, RZ, -R20 ;  /* 0x000000ffff149224 */ /* 0x000fe200078e0a14 */
[----:B------:R-:W-:Y:S01]  /*7720*/  ISETP.GT.U32.AND P1, PT, R8, R17, PT ;  /* 0x000000110800720c */ /* 0x000fe20003f24070 */
[----:B------:R-:W-:Y:S01]  /*7730*/  IMAD.HI.U32 R19, R0, R11, RZ ;  /* 0x0000000b00137227 */ /* 0x000fe200078e00ff */
[----:B------:R0:W-:Y:S01]  /*7740*/  STL [R1+0x198], R3 ;  /* 0x0001980301007387 */ /* 0x0001e20000100800 */
[----:B------:R-:W-:-:S02]  /*7750*/  IABS R12, R4 ;  /* 0x00000004000c7213 */ /* 0x000fc40000000000 */
[----:B------:R-:W-:Y:S01]  /*7760*/  IMAD.MOV R15, RZ, RZ, -R19 ;  /* 0x000000ffff0f7224 */ /* 0x000fe200078e0a13 */
[----:B------:R-:W-:Y:S01]  /*7770*/  ISETP.GT.U32.AND P4, PT, R8, R6, PT ;  /* 0x000000060800720c */ /* 0x000fe20003f84070 */
[----:B------:R-:W-:Y:S01]  /*7780*/  IMAD.HI.U32 R19, R0, R14, RZ ;  /* 0x0000000e00137227 */ /* 0x000fe200078e00ff */
[----:B------:R-:W-:Y:S01]  /*7790*/  IABS R7, R2 ;  /* 0x0000000200077213 */ /* 0x000fe20000000000 */
[----:B------:R2:W-:Y:S02]  /*77a0*/  STL [R1+0x180], R20 ;  /* 0x0001801401007387 */ /* 0x0005e40000100800 */
[----:B------:R-:W-:Y:S02]  /*77b0*/  @!P3 IMAD.IADD R13, R13, 0x1, -R8 ;  /* 0x000000010d0db824 */ /* 0x000fe400078e0a08 */
[----:B0-----:R-:W-:Y:S02]  /*77c0*/  IMAD.MOV.U32 R3, RZ, RZ, R18 ;  /* 0x000000ffff037224 */ /* 0x001fe400078e0012 */
[----:B------:R-:W-:-:S02]  /*77d0*/  @!P1 IMAD.IADD R17, R17, 0x1, -R8 ;  /* 0x0000000111119824 */ /* 0x000fc400078e0a08 */
[----:B------:R-:W-:Y:S01]  /*77e0*/  @!P5 IMAD.MOV R3, RZ, RZ, -R3 ;  /* 0x000000ffff03d224 */ /* 0x000fe200078e0a03 */
[----:B------:R-:W-:Y:S01]  /*77f0*/  ISETP.GE.AND P5, PT, R5, RZ, PT ;  /* 0x000000ff0500720c */ /* 0x000fe20003fa6270 */
[C---:B------:R-:W-:Y:S01]  /*7800*/  IMAD R5, R8.reuse, R15, R11 ;  /* 0x0000000f08057224 */ /* 0x040fe200078e020b */
[----:B------:R-:W-:Y:S01]  /*7810*/  ISETP.GT.U32.AND P1, PT, R8, R17, PT ;  /* 0x000000110800720c */ /* 0x000fe20003f24070 */
[----:B------:R-:W-:Y:S01]  /*7820*/  IMAD.HI.U32 R21, R0, R12, RZ ;  /* 0x0000000c00157227 */ /* 0x000fe200078e00ff */
[----:B------:R-:W-:Y:S01]  /*7830*/  STL [R1+0x168], R3 ;  /* 0x0001680301007387 */ /* 0x000fe20000100800 */
[----:B--2---:R-:W-:Y:S02]  /*7840*/  IADD3 R20, R10, 0x44, RZ ;  /* 0x000000440a147810 */ /* 0x004fe40007ffe0ff */
[----:B------:R-:W-:Y:S01]  /*7850*/  ISETP.GT.U32.AND P3, PT, R8, R5, PT ;  /* 0x000000050800720c */ /* 0x000fe20003f64070 */
[----:B------:R-:W-:Y:S02]  /*7860*/  IMAD.MOV R19, RZ, RZ, -R19 ;  /* 0x000000ffff137224 */ /* 0x000fe400078e0a13 */
[----:B------:R-:W-:-:S02]  /*7870*/  IMAD.MOV R21, RZ, RZ, -R21 ;  /* 0x000000ffff157224 */ /* 0x000fc400078e0a15 */
[----:B------:R-:W-:Y:S01]  /*7880*/  IMAD R19, R8, R19, R14 ;  /* 0x0000001308137224 */ /* 0x000fe200078e020e */
[C---:B------:R-:W-:Y:S01]  /*7890*/  IADD3 R14, R10.reuse, 0x60, RZ ;  /* 0x000000600a0e7810 */ /* 0x040fe20007ffe0ff */
[----:B------:R-:W-:Y:S01]  /*78a0*/  IMAD.MOV.U32 R16, RZ, RZ, R7 ;  /* 0x000000ffff107224 */ /* 0x000fe200078e0007 */
[----:B------:R-:W-:Y:S01]  /*78b0*/  IADD3 R7, R10, 0x64, RZ ;  /* 0x000000640a077810 */ /* 0x000fe20007ffe0ff */
[----:B------:R-:W-:Y:S01]  /*78c0*/  @!P4 IMAD.IADD R6, R6, 0x1, -R8 ;  /* 0x000000010606c824 */ /* 0x000fe200078e0a08 */
[----:B------:R-:W-:Y:S01]  /*78d0*/  ISETP.GE.AND P4, PT, R9, RZ, PT ;  /* 0x000000ff0900720c */ /* 0x000fe20003f86270 */
[C---:B------:R-:W-:Y:S01]  /*78e0*/  IMAD R21, R8.reuse, R21, R12 ;  /* 0x0000001508157224 */ /* 0x040fe200078e020c */
[----:B------:R-:W-:Y:S01]  /*78f0*/  IABS R11, R7 ;  /* 0x00000007000b7213 */ /* 0x000fe20000000000 */
[----:B------:R-:W-:Y:S01]  /*7900*/  @!P3 IMAD.IADD R5, R5, 0x1, -R8 ;  /* 0x000000010505b824 */ /* 0x000fe200078e0a08 */
[----:B------:R-:W-:Y:S01]  /*7910*/  ISETP.GT.U32.AND P3, PT, R8, R19, PT ;  /* 0x000000130800720c */ /* 0x000fe20003f64070 */
[----:B------:R-:W-:-:S04]  /*7920*/  IMAD.HI.U32 R9, R0, R16, RZ ;  /* 0x0000001000097227 */ /* 0x000fc800078e00ff */
[----:B------:R-:W-:Y:S01]  /*7930*/  @!P1 IMAD.IADD R17, R17, 0x1, -R8 ;  /* 0x0000000111119824 */ /* 0x000fe200078e0a08 */
[C---:B------:R-:W-:Y:S01]  /*7940*/  ISETP.GT.U32.AND P1, PT, R8.reuse, R21, PT ;  /* 0x000000150800720c */ /* 0x040fe20003f24070 */
[----:B------:R-:W-:Y:S01]  /*7950*/  @!P2 IMAD.MOV R13, RZ, RZ, -R13 ;  /* 0x000000ffff0da224 */ /* 0x000fe200078e0a0d */
[C---:B------:R-:W-:Y:S01]  /*7960*/  ISETP.GT.U32.AND P2, PT, R8.reuse, R5, PT ;  /* 0x000000050800720c */ /* 0x040fe20003f44070 */
[----:B------:R-:W-:Y:S02]  /*7970*/  IMAD.MOV R9, RZ, RZ, -R9 ;  /* 0x000000ffff097224 */ /* 0x000fe400078e0a09 */
[----:B------:R-:W-:Y:S01]  /*7980*/  @!P6 IMAD.MOV R17, RZ, RZ, -R17 ;  /* 0x000000ffff11e224 */ /* 0x000fe200078e0a11 */
[----:B------:R0:W-:Y:S01]  /*7990*/  STL [R1+0x1894], R13 ;  /* 0x0018940d01007387 */ /* 0x0001e20000100800 */
[----:B------:R-:W-:Y:S02]  /*79a0*/  IMAD R16, R8, R9, R16 ;  /* 0x0000000908107224 */ /* 0x000fe400078e0210 */
[----:B------:R-:W-:Y:S01]  /*79b0*/  IMAD.MOV.U32 R9, RZ, RZ, R11 ;  /* 0x000000ffff097224 */ /* 0x000fe200078e000b */
[----:B------:R-:W-:Y:S01]  /*79c0*/  IADD3 R11, R10, 0x54, RZ ;  /* 0x000000540a0b7810 */ /* 0x000fe20007ffe0ff */
[----:B------:R-:W-:Y:S01]  /*79d0*/  @!P3 IMAD.IADD R19, R19, 0x1, -R8 ;  /* 0x000000011313b824 */ /* 0x000fe200078e0a08 */
[----:B------:R-:W-:Y:S01]  /*79e0*/  ISETP.GT.U32.AND P6, PT, R8, R16, PT ;  /* 0x000000100800720c */ /* 0x000fe20003fc4070 */
[----:B------:R-:W-:Y:S01]  /*79f0*/  IMAD.MOV.U32 R15, RZ, RZ, R6 ;  /* 0x000000ffff0f7224 */ /* 0x000fe200078e0006 */
[----:B------:R-:W-:Y:S01]  /*7a00*/  ISETP.GE.AND P3, PT, R7, RZ, PT ;  /* 0x000000ff0700720c */ /* 0x000fe20003f66270 */
[----:B------:R-:W-:Y:S01]  /*7a10*/  IMAD.HI.U32 R6, R0, R9, RZ ;  /* 0x0000000900067227 */ /* 0x000fe200078e00ff */
[----:B------:R-:W-:-:S02]  /*7a20*/  IADD3 R7, R10, 0x58, RZ ;  /* 0x000000580a077810 */ /* 0x000fc40007ffe0ff */
[----:B------:R-:W-:Y:S01]  /*7a30*/  IABS R12, R11 ;  /* 0x0000000b000c7213 */ /* 0x000fe20000000000 */
[--C-:B------:R-:W-:Y:S01]  /*7a40*/  @!P1 IMAD.IADD R21, R21, 0x1, -R8.reuse ;  /* 0x0000000115159824 */ /* 0x100fe200078e0a08 */
[----:B------:R-:W-:Y:S01]  /*7a50*/  ISETP.GT.U32.AND P1, PT, R8, R19, PT ;  /* 0x000000130800720c */ /* 0x000fe20003f24070 */
[----:B------:R-:W-:Y:S01]  /*7a60*/  @!P2 IMAD.IADD R5, R5, 0x1, -R8 ;  /* 0x000000010505a824 */ /* 0x000fe200078e0a08 */
[----:B------:R-:W-:Y:S01]  /*7a70*/  ISETP.GE.AND P2, PT, R2, RZ, PT ;  /* 0x000000ff0200720c */ /* 0x000fe20003f46270 */
[----:B------:R-:W-:Y:S01]  /*7a80*/  IMAD.MOV R6, RZ, RZ, -R6 ;  /* 0x000000ffff067224 */ /* 0x000fe200078e0a06 */
[----:B------:R-:W-:Y:S01]  /*7a90*/  IABS R2, R14 ;  /* 0x0000000e00027213 */ /* 0x000fe20000000000 */
[----:B------:R-:W-:Y:S01]  /*7aa0*/  @!P0 IMAD.MOV R15, RZ, RZ, -R15 ;  /* 0x000000ffff0f8224 */ /* 0x000fe200078e0a0f */
[----:B------:R-:W-:Y:S01]  /*7ab0*/  ISETP.GE.AND P0, PT, R4, RZ, PT ;  /* 0x000000ff0400720c */ /* 0x000fe20003f06270 */
[----:B------:R-:W-:Y:S01]  /*7ac0*/  IMAD R4, R8, R6, R9 ;  /* 0x0000000608047224 */ /* 0x000fe200078e0209 */
[C---:B0-----:R-:W-:Y:S01]  /*7ad0*/  IADD3 R13, R10.reuse, 0xc, RZ ;  /* 0x0000000c0a0d7810 */ /* 0x041fe20007ffe0ff */
[----:B------:R-:W-:Y:S01]  /*7ae0*/  IMAD.MOV.U32 R6, RZ, RZ, R2 ;  /* 0x000000ffff067224 */ /* 0x000fe200078e0002 */
[----:B------:R-:W-:Y:S01]  /*7af0*/  IADD3 R2, R10, 0x5c, RZ ;  /* 0x0000005c0a027810 */ /* 0x000fe20007ffe0ff */
[--C-:B------:R-:W-:Y:S01]  /*7b00*/  @!P6 IMAD.IADD R16, R16, 0x1, -R8.reuse ;  /* 0x000000011010e824 */ /* 0x100fe200078e0a08 */
[----:B------:R-:W-:Y:S01]  /*7b10*/  ISETP.GT.U32.AND P6, PT, R8, R21, PT ;  /* 0x000000150800720c */ /* 0x000fe20003fc4070 */
[----:B------:R-:W-:Y:S01]  /*7b20*/  IMAD.HI.U32 R9, R0, R6, RZ ;  /* 0x0000000600097227 */ /* 0x000fe200078e00ff */
[----:B------:R0:W-:Y:S03]  /*7b30*/  STL [R1+0x1898], R15 ;  /* 0x0018980f01007387 */ /* 0x0001e60000100800 */
[----:B------:R-:W-:Y:S01]  /*7b40*/  @!P1 IMAD.IADD R19, R19, 0x1, -R8 ;  /* 0x0000000113139824 */ /* 0x000fe200078e0a08 */
[C---:B------:R-:W-:Y:S01]  /*7b50*/  ISETP.GT.U32.AND P1, PT, R8.reuse, R4, PT ;  /* 0x000000040800720c */ /* 0x040fe20003f24070 */
[----:B------:R-:W-:Y:S01]  /*7b60*/  IMAD.MOV.U32 R3, RZ, RZ, R5 ;  /* 0x000000ffff037224 */ /* 0x000fe200078e0005 */
[----:B------:R-:W-:Y:S01]  /*7b70*/  IABS R5, R2 ;  /* 0x0000000200057213 */ /* 0x000fe20000000000 */
[----:B------:R-:W-:Y:S01]  /*7b80*/  IMAD.MOV R9, RZ, RZ, -R9 ;  /* 0x000000ffff097224 */ /* 0x000fe200078e0a09 */
[----:B------:R2:W-:Y:S01]  /*7b90*/  STL [R1+0x189c], R17 ;  /* 0x00189c1101007387 */ /* 0x0005e20000100800 */
[----:B------:R-:W-:Y:S01]  /*7ba0*/  @!P5 IMAD.MOV R3, RZ, RZ, -R3 ;  /* 0x000000ffff03d224 */ /* 0x000fe200078e0a03 */
[C---:B------:R-:W-:Y:S01]  /*7bb0*/  ISETP.GT.U32.AND P5, PT, R8.reuse, R16, PT ;  /* 0x000000100800720c */ /* 0x040fe20003fa4070 */
[----:B------:R-:W-:Y:S01]  /*7bc0*/  IMAD R6, R8, R9, R6 ;  /* 0x0000000908067224 */ /* 0x000fe200078e0206 */
[----:B------:R-:W-:Y:S01]  /*7bd0*/  IABS R9, R7 ;  /* 0x0000000700097213 */ /* 0x000fe20000000000 */
[----:B------:R-:W-:Y:S01]  /*7be0*/  IMAD.HI.U32 R18, R0, R5, RZ ;  /* 0x0000000500127227 */ /* 0x000fe200078e00ff */
[----:B------:R-:W-:Y:S01]  /*7bf0*/  STL [R1+0x128], R3 ;  /* 0x0001280301007387 */ /* 0x000fe20000100800 */
[----:B0-----:R-:W-:-:S02]  /*7c00*/  IADD3 R15, R10, 0x10, RZ ;  /* 0x000000100a0f7810 */ /* 0x001fc40007ffe0ff */
[----:B------:R-:W-:Y:S01]  /*7c10*/  @!P6 IMAD.IADD R21, R21, 0x1, -R8 ;  /* 0x000000011515e824 */ /* 0x000fe200078e0a08 */
[----:B------:R-:W-:Y:S01]  /*7c20*/  ISETP.GT.U32.AND P6, PT, R8, R6, PT ;  /* 0x000000060800720c */ /* 0x000fe20003fc4070 */
[----:B------:R-:W-:Y:S01]  /*7c30*/  IMAD.MOV R18, RZ, RZ, -R18 ;  /* 0x000000ffff127224 */ /* 0x000fe200078e0a12 */
[----:B--2---:R-:W-:Y:S01]  /*7c40*/  IADD3 R17, R10, 0x18, RZ ;  /* 0x000000180a117810 */ /* 0x004fe20007ffe0ff */
[--C-:B------:R-:W-:Y:S01]  /*7c50*/  @!P1 IMAD.IADD R4, R4, 0x1, -R8.reuse ;  /* 0x0000000104049824 */ /* 0x100fe200078e0a08 */
[----:B------:R-:W-:Y:S01]  /*7c60*/  ISETP.GE.AND P1, PT, R2, RZ, PT ;  /* 0x000000ff0200720c */ /* 0x000fe20003f26270 */
[----:B------:R-:W-:Y:S02]  /*7c70*/  IMAD R2, R8, R18, R5 ;  /* 0x0000001208027224 */ /* 0x000fe400078e0205 */
[----:B------:R-:W-:Y:S02]  /*7c80*/  @!P0 IMAD.MOV R21, RZ, RZ, -R21 ;  /* 0x000000ffff158224 */ /* 0x000fe400078e0a15 */
[--C-:B------:R-:W-:Y:S01]  /*7c90*/  @!P5 IMAD.IADD R16, R16, 0x1, -R8.reuse ;  /* 0x000000011010d824 */ /* 0x100fe200078e0a08 */
[----:B------:R-:W-:Y:S01]  /*7ca0*/  ISETP.GT.U32.AND P0, PT, R8, R2, PT ;  /* 0x000000020800720c */ /* 0x000fe20003f04070 */
[----:B------:R-:W-:Y:S01]  /*7cb0*/  @!P4 IMAD.MOV R19, RZ, RZ, -R19 ;  /* 0x000000ffff13c224 */ /* 0x000fe200078e0a13 */
[----:B------:R-:W-:Y:S01]  /*7cc0*/  ISETP.GE.AND P5, PT, R14, RZ, PT ;  /* 0x000000ff0e00720c */ /* 0x000fe20003fa6270 */
[----:B------:R-:W-:Y:S01]  /*7cd0*/  @!P6 IMAD.IADD R6, R6, 0x1, -R8 ;  /* 0x000000010606e824 */ /* 0x000fe200078e0a08 */
[----:B------:R-:W-:Y:S01]  /*7ce0*/  ISETP.GT.U32.AND P6, PT, R8, R4, PT ;  /* 0x000000040800720c */ /* 0x000fe20003fc4070 */
[----:B------:R-:W-:Y:S01]  /*7cf0*/  IMAD.HI.U32 R14, R0, R9, RZ ;  /* 0x00000009000e7227 */ /* 0x000fe200078e00ff */
[----:B------:R0:W-:Y:S02]  /*7d00*/  STL [R1+0x18a0], R19 ;  /* 0x0018a01301007387 */ /* 0x0001e40000100800 */
[C---:B------:R-:W-:Y:S01]  /*7d10*/  ISETP.GT.U32.AND P4, PT, R8.reuse, R6, PT ;  /* 0x000000060800720c */ /* 0x040fe20003f84070 */
[----:B------:R-:W-:Y:S01]  /*7d20*/  IMAD.MOV R14, RZ, RZ, -R14 ;  /* 0x000000ffff0e7224 */ /* 0x000fe200078e0a0e */
[----:B------:R-:W-:Y:S01]  /*7d30*/  STL [R1+0x18a4], R21 ;  /* 0x0018a41501007387 */ /* 0x000fe20000100800 */
[----:B------:R-:W-:Y:S01]  /*7d40*/  @!P2 IMAD.MOV R16, RZ, RZ, -R16 ;  /* 0x000000ffff10a224 */ /* 0x000fe200078e0a10 */
[----:B------:R-:W-:Y:S01]  /*7d50*/  ISETP.GE.AND P2, PT, R7, RZ, PT ;  /* 0x000000ff0700720c */ /* 0x000fe20003f46270 */
[----:B------:R-:W-:Y:S01]  /*7d60*/  IMAD R7, R8, R14, R9 ;  /* 0x0000000e08077224 */ /* 0x000fe200078e0209 */
[----:B------:R-:W-:Y:S01]  /*7d70*/  IADD3 R14, R10, 0x50, RZ ;  /* 0x000000500a0e7810 */ /* 0x000fe20007ffe0ff */
[----:B------:R-:W-:Y:S01]  /*7d80*/  @!P0 IMAD.IADD R2, R2, 0x1, -R8 ;  /* 0x0000000102028824 */ /* 0x000fe200078e0a08 */
[----:B------:R2:W-:Y:S01]  /*7d90*/  STL [R1+0x18a8], R16 ;  /* 0x0018a81001007387 */ /* 0x0005e20000100800 */
[----:B------:R-:W-:Y:S01]  /*7da0*/  IMAD.HI.U32 R5, R0, R12, RZ ;  /* 0x0000000c00057227 */ /* 0x000fe200078e00ff */
[----:B------:R-:W-:-:S02]  /*7db0*/  IABS R9, R14 ;  /* 0x0000000e00097213 */ /* 0x000fc40000000000 */
[----:B------:R-:W-:Y:S01]  /*7dc0*/  ISETP.GT.U32.AND P0, PT, R8, R2, PT ;  /* 0x000000020800720c */ /* 0x000fe20003f04070 */
[----:B------:R-:W-:Y:S01]  /*7dd0*/  @!P6 IMAD.IADD R4, R4, 0x1, -R8 ;  /* 0x000000010404e824 */ /* 0x000fe200078e0a08 */
[----:B------:R-:W-:Y:S01]  /*7de0*/  ISETP.GT.U32.AND P6, PT, R8, R7, PT ;  /* 0x000000070800720c */ /* 0x000fe20003fc4070 */
[----:B------:R-:W-:Y:S01]  /*7df0*/  IMAD.MOV R5, RZ, RZ, -R5 ;  /* 0x000000ffff057224 */ /* 0x000fe200078e0a05 */
[----:B0-----:R-:W-:Y:S01]  /*7e00*/  IADD3 R19, R10, 0x1c, RZ ;  /* 0x0000001c0a137810 */ /* 0x001fe20007ffe0ff */
[----:B------:R-:W-:Y:S01]  /*7e10*/  @!P3 IMAD.MOV R4, RZ, RZ, -R4 ;  /* 0x000000ffff04b224 */ /* 0x000fe200078e0a04 */
[----:B------:R-:W-:Y:S01]  /*7e20*/  ISETP.GE.AND P3, PT, R11, RZ, PT ;  /* 0x000000ff0b00720c */ /* 0x000fe20003f66270 */
[----:B------:R-:W-:Y:S01]  /*7e30*/  IMAD R12, R8, R5, R12 ;  /* 0x00000005080c7224 */ /* 0x000fe200078e020c */
[----:B------:R-:W-:Y:S01]  /*7e40*/  IADD3 R5, R10, 0x4c, RZ ;  /* 0x0000004c0a057810 */ /* 0x000fe20007ffe0ff */
[----:B------:R-:W-:Y:S01]  /*7e50*/  @!P4 IMAD.IADD R6, R6, 0x1, -R8 ;  /* 0x000000010606c824 */ /* 0x000fe200078e0a08 */
[----:B------:R-:W-:Y:S01]  /*7e60*/  STL [R1+0x18ac], R4 ;  /* 0x0018ac0401007387 */ /* 0x000fe20000100800 */
[----:B------:R-:W-:Y:S01]  /*7e70*/  IMAD.HI.U32 R11, R0, R9, RZ ;  /* 0x00000009000b7227 */ /* 0x000fe200078e00ff */
[----:B------:R-:W-:-:S02]  /*7e80*/  ISETP.GT.U32.AND P4, PT, R8, R12, PT ;  /* 0x0000000c0800720c */ /* 0x000fc40003f84070 */
[----:B------:R-:W-:Y:S01]  /*7e90*/  IABS R18, R5 ;  /* 0x0000000500127213 */ /* 0x000fe20000000000 */
[----:B------:R-:W-:Y:S01]  /*7ea0*/  @!P6 IMAD.IADD R7, R7, 0x1, -R8 ;  /* 0x000000010707e824 */ /* 0x000fe200078e0a08 */
[----:B------:R-:W-:Y:S01]  /*7eb0*/  ISETP.GE.AND P6, PT, R14, RZ, PT ;  /* 0x000000ff0e00720c */ /* 0x000fe20003fc6270 */
[----:B------:R-:W-:Y:S01]  /*7ec0*/  IMAD.MOV.U32 R3, RZ, RZ, R6 ;  /* 0x000000ffff037224 */ /* 0x000fe200078e0006 */
[C---:B------:R-:W-:Y:S01]  /*7ed0*/  IADD3 R14, R10.reuse, 0x3c, RZ ;  /* 0x0000003c0a0e7810 */ /* 0x040fe20007ffe0ff */
[----:B------:R-:W-:Y:S01]  /*7ee0*/  IMAD.MOV R11, RZ, RZ, -R11 ;  /* 0x000000ffff0b7224 */ /* 0x000fe200078e0a0b */
[----:B--2---:R-:W-:Y:S01]  /*7ef0*/  IADD3 R16, R10, 0x14, RZ ;  /* 0x000000140a107810 */ /* 0x004fe20007ffe0ff */
[----:B------:R-:W-:Y:S01]  /*7f00*/  @!P0 IMAD.IADD R2, R2, 0x1, -R8 ;  /* 0x0000000102028824 */ /* 0x000fe200078e0a08 */
[----:B------:R-:W-:Y:S01]  /*7f10*/  ISETP.GE.AND P0, PT, R5, RZ, PT ;  /* 0x000000ff0500720c */ /* 0x000fe20003f06270 */
[----:B------:R-:W-:Y:S01]  /*7f20*/  @!P5 IMAD.MOV R3, RZ, RZ, -R3 ;  /* 0x000000ffff03d224 */ /* 0x000fe200078e0a03 */
[C---:B------:R-:W-:Y:S01]  /*7f30*/  ISETP.GT.U32.AND P5, PT, R8.reuse, R7, PT ;  /* 0x000000070800720c */ /* 0x040fe20003fa4070 */
[----:B------:R-:W-:Y:S01]  /*7f40*/  IMAD R5, R8, R11, R9 ;  /* 0x0000000b08057224 */ /* 0x000fe200078e0209 */
[----:B------:R-:W-:Y:S01]  /*7f50*/  IADD3 R11, R10, 0x48, RZ ;  /* 0x000000480a0b7810 */ /* 0x000fe20007ffe0ff */
[----:B------:R-:W-:Y:S01]  /*7f60*/  IMAD.MOV.U32 R28, RZ, RZ, R2 ;  /* 0x000000ffff1c7224 */ /* 0x000fe200078e0002 */
[----:B------:R0:W-:Y:S01]  /*7f70*/  STL [R1+0x90], R3 ;  /* 0x0000900301007387 */ /* 0x0001e20000100800 */
[----:B------:R-:W-:Y:S01]  /*7f80*/  @!P4 IMAD.IADD R12, R12, 0x1, -R8 ;  /* 0x000000010c0cc824 */ /* 0x000fe200078e0a08 */
[----:B------:R-:W-:Y:S01]  /*7f90*/  IADD3 R9, R10, 0x40, RZ ;  /* 0x000000400a097810 */ /* 0x000fe20007ffe0ff */
[----:B------:R-:W-:Y:S01]  /*7fa0*/  @!P1 IMAD.MOV R28, RZ, RZ, -R28 ;  /* 0x000000ffff1c9224 */ /* 0x000fe200078e0a1c */
[----:B------:R-:W-:Y:S01]  /*7fb0*/  ISETP.GT.U32.AND P1, PT, R8, R5, PT ;  /* 0x000000050800720c */ /* 0x000fe20003f24070 */
[----:B------:R-:W-:Y:S01]  /*7fc0*/  IMAD.HI.U32 R6, R0, R18, RZ ;  /* 0x0000001200067227 */ /* 0x000fe200078e00ff */
[----:B------:R-:W-:-:S02]  /*7fd0*/  ISETP.GT.U32.AND P4, PT, R8, R12, PT ;  /* 0x0000000c0800720c */ /* 0x000fc40003f84070 */
[----:B------:R2:W-:Y:S01]  /*7fe0*/  STL [R1+0x18b0], R28 ;  /* 0x0018b01c01007387 */ /* 0x0005e20000100800 */
[----:B------:R-:W-:Y:S01]  /*7ff0*/  @!P5 IMAD.IADD R7, R7, 0x1, -R8 ;  /* 0x000000010707d824 */ /* 0x000fe200078e0a08 */
[----:B------:R-:W-:Y:S01]  /*8000*/  ISETP.GE.AND P5, PT, R11, RZ, PT ;  /* 0x000000ff0b00720c */ /* 0x000fe20003fa6270 */
[----:B------:R-:W-:Y:S01]  /*8010*/  IMAD.MOV R6, RZ, RZ, -R6 ;  /* 0x000000ffff067224 */ /* 0x000fe200078e0a06 */
[----:B------:R-:W-:Y:S01]  /*8020*/  IABS R11, R11 ;  /* 0x0000000b000b7213 */ /* 0x000fe20000000000 */
[----:B0-----:R-:W-:Y:S01]  /*8030*/  IMAD.MOV.U32 R3, RZ, RZ, R7 ;  /* 0x000000ffff037224 */ /* 0x001fe200078e0007 */
[----:B------:R-:W-:Y:S01]  /*8040*/  IABS R2, R14 ;  /* 0x0000000e00027213 */ /* 0x000fe20000000000 */
[----:B------:R-:W-:Y:S01]  /*8050*/  IMAD R18, R8, R6, R18 ;  /* 0x0000000608127224 */ /* 0x000fe200078e0212 */
[----:B------:R-:W-:Y:S01]  /*8060*/  IABS R6, R9 ;  /* 0x0000000900067213 */ /* 0x000fe20000000000 */
[--C-:B------:R-:W-:Y:S01]  /*8070*/  @!P1 IMAD.IADD R5, R5, 0x1, -R8.reuse ;  /* 0x0000000105059824 */ /* 0x100fe200078e0a08 */
[----:B--2---:R-:W-:Y:S01]  /*8080*/  IADD3 R28, R10, 0x20, RZ ;  /* 0x000000200a1c7810 */ /* 0x004fe20007ffe0ff */
[----:B------:R-:W-:Y:S01]  /*8090*/  @!P2 IMAD.MOV R3, RZ, RZ, -R3 ;  /* 0x000000ffff03a224 */ /* 0x000fe200078e0a03 */
[----:B------:R-:W-:Y:S01]  /*80a0*/  ISETP.GT.U32.AND P1, PT, R8, R18, PT ;  /* 0x000000120800720c */ /* 0x000fe20003f24070 */
[----:B------:R-:W-:Y:S01]  /*80b0*/  @!P4 IMAD.IADD R12, R12, 0x1, -R8 ;  /* 0x000000010c0cc824 */ /* 0x000fe200078e0a08 */
[----:B------:R-:W-:Y:S01]  /*80c0*/  ISETP.GT.U32.AND P2, PT, R8, R5, PT ;  /* 0x000000050800720c */ /* 0x000fe20003f44070 */
[----:B------:R-:W-:Y:S01]  /*80d0*/  IMAD.HI.U32 R22, R0, R11, RZ ;  /* 0x0000000b00167227 */ /* 0x000fe200078e00ff */
[----:B------:R-:W-:Y:S01]  /*80e0*/  ISETP.GE.AND P4, PT, R20, RZ, PT ;  /* 0x000000ff1400720c */ /* 0x000fe20003f86270 */
[----:B------:R0:W-:Y:S01]  /*80f0*/  STL [R1+0x98], R3 ;  /* 0x0000980301007387 */ /* 0x0001e20000100800 */
[----:B------:R-:W-:-:S05]  /*8100*/  IABS R20, R20 ;  /* 0x0000001400147213 */ /* 0x000fca0000000000 */
[----:B------:R-:W-:-:S04]  /*8110*/  IMAD.HI.U32 R7, R0, R20, RZ ;  /* 0x0000001400077227 */ /* 0x000fc800078e00ff */
[----:B0-----:R-:W-:Y:S02]  /*8120*/  IMAD.MOV.U32 R3, RZ, RZ, R12 ;  /* 0x000000ffff037224 */ /* 0x001fe400078e000c */
[----:B------:R-:W-:Y:S02]  /*8130*/  IMAD.MOV R7, RZ, RZ, -R7 ;  /* 0x000000ffff077224 */ /* 0x000fe400078e0a07 */
[----:B------:R-:W-:Y:S01]  /*8140*/  @!P3 IMAD.MOV R3, RZ, RZ, -R3 ;  /* 0x000000ffff03b224 */ /* 0x000fe200078e0a03 */
[----:B------:R-:W-:Y:S01]  /*8150*/  ISETP.GE.AND P3, PT, R9, RZ, PT ;  /* 0x000000ff0900720c */ /* 0x000fe20003f66270 */
[----:B------:R-:W-:Y:S02]  /*8160*/  @!P2 IMAD.IADD R5, R5, 0x1, -R8 ;  /* 0x000000010505a824 */ /* 0x000fe400078e0a08 */
[----:B------:R-:W-:Y:S01]  /*8170*/  IMAD R20, R8, R7, R20 ;  /* 0x0000000708147224 */ /* 0x000fe200078e0214 */
[----:B------:R0:W-:Y:S01]  /*8180*/  STL [R1+0x8c], R3 ;  /* 0x00008c0301007387 */ /* 0x0001e20000100800 */
[----:B------:R-:W-:-:S02]  /*8190*/  @!P1 IMAD.IADD R18, R18, 0x1, -R8 ;  /* 0x0000000112129824 */ /* 0x000fc400078e0a08 */
[----:B------:R-:W-:Y:S01]  /*81a0*/  IMAD.MOV R12, RZ, RZ, -R22 ;  /* 0x000000ffff0c7224 */ /* 0x000fe200078e0a16 */
[----:B------:R-:W-:Y:S01]  /*81b0*/  IABS R22, R24 ;  /* 0x0000001800167213 */ /* 0x000fe20000000000 */
[----:B------:R-:W-:Y:S01]  /*81c0*/  IMAD.HI.U32 R7, R0, R6, RZ ;  /* 0x0000000600077227 */ /* 0x000fe200078e00ff */
[----:B------:R-:W-:-:S03]  /*81d0*/  ISETP.GT.U32.AND P1, PT, R8, R18, PT ;  /* 0x000000120800720c */ /* 0x000fc60003f24070 */
[C---:B------:R-:W-:Y:S02]  /*81e0*/  IMAD R9, R8.reuse, R12, R11 ;  /* 0x0000000c08097224 */ /* 0x040fe400078e020b */
[----:B0-----:R-:W-:Y:S02]  /*81f0*/  IMAD.MOV.U32 R3, RZ, RZ, R5 ;  /* 0x000000ffff037224 */ /* 0x001fe400078e0005 */
[----:B------:R-:W-:Y:S01]  /*8200*/  IMAD.MOV R7, RZ, RZ, -R7 ;  /* 0x000000ffff077224 */ /* 0x000fe200078e0a07 */
[C---:B------:R-:W-:Y:S01]  /*8210*/  ISETP.GT.U32.AND P2, PT, R8.reuse, R9, PT ;  /* 0x000000090800720c */ /* 0x040fe20003f44070 */
[----:B------:R-:W-:Y:S01]  /*8220*/  @!P6 IMAD.MOV R3, RZ, RZ, -R3 ;  /* 0x000000ffff03e224 */ /* 0x000fe200078e0a03 */
[C---:B------:R-:W-:Y:S01]  /*8230*/  ISETP.GT.U32.AND P6, PT, R8.reuse, R20, PT ;  /* 0x000000140800720c */ /* 0x040fe20003fc4070 */
[----:B------:R-:W-:Y:S01]  /*8240*/  IMAD R6, R8, R7, R6 ;  /* 0x0000000708067224 */ /* 0x000fe200078e0206 */
[----:B------:R-:W-:Y:S01]  /*8250*/  IADD3 R7, R10, 0x30, RZ ;  /* 0x000000300a077810 */ /* 0x000fe20007ffe0ff */
[----:B------:R-:W-:Y:S01]  /*8260*/  @!P1 IMAD.IADD R18, R18, 0x1, -R8 ;  /* 0x0000000112129824 */ /* 0x000fe200078e0a08 */
[----:B------:R0:W-:Y:S01]  /*8270*/  STL [R1+0x48], R3 ;  /* 0x0000480301007387 */ /* 0x0001e20000100800 */
[----:B------:R-:W-:Y:S01]  /*8280*/  IMAD.HI.U32 R11, R0, R2, RZ ;  /* 0x00000002000b7227 */ /* 0x000fe200078e00ff */
[----:B------:R-:W-:-:S02]  /*8290*/  ISETP.GT.U32.AND P1, PT, R8, R6, PT ;  /* 0x000000060800720c */ /* 0x000fc40003f24070 */
[----:B------:R-:W-:Y:S01]  /*82a0*/  IABS R12, R7 ;  /* 0x00000007000c7213 */ /* 0x000fe20000000000 */
[----:B------:R-:W-:Y:S02]  /*82b0*/  IMAD.MOV R5, RZ, RZ, -R11 ;  /* 0x000000ffff057224 */ /* 0x000fe400078e0a0b */
[--C-:B------:R-:W-:Y:S02]  /*82c0*/  @!P2 IMAD.IADD R9, R9, 0x1, -R8.reuse ;  /* 0x000000010909a824 */ /* 0x100fe400078e0a08 */
[----:B------:R-:W-:Y:S02]  /*82d0*/  @!P6 IMAD.IADD R20, R20, 0x1, -R8 ;  /* 0x000000011414e824 */ /* 0x000fe400078e0a08 */
[----:B0-----:R-:W-:Y:S01]  /*82e0*/  IMAD.MOV.U32 R3, RZ, RZ, R18 ;  /* 0x000000ffff037224 */ /* 0x001fe200078e0012 */
[----:B------:R-:W-:Y:S01]  /*82f0*/  ISETP.GT.U32.AND P2, PT, R8, R9, PT ;  /* 0x000000090800720c */ /* 0x000fe20003f44070 */
[----:B------:R-:W-:Y:S01]  /*8300*/  IMAD.HI.U32 R18, R0, R22, RZ ;  /* 0x0000001600127227 */ /* 0x000fe200078e00ff */
[----:B------:R-:W-:-:S03]  /*8310*/  ISETP.GT.U32.AND P6, PT, R8, R20, PT ;  /* 0x000000140800720c */ /* 0x000fc60003fc4070 */
[----:B------:R-:W-:Y:S02]  /*8320*/  IMAD.MOV R18, RZ, RZ, -R18 ;  /* 0x000000ffff127224 */ /* 0x000fe400078e0a12 */
[----:B------:R-:W-:Y:S01]  /*8330*/  IMAD R2, R8, R5, R2 ;  /* 0x0000000508027224 */ /* 0x000fe200078e0202 */
[----:B------:R-:W-:Y:S01]  /*8340*/  IADD3 R5, R10, 0x34, RZ ;  /* 0x000000340a057810 */ /* 0x000fe20007ffe0ff */
[----:B------:R-:W-:Y:S02]  /*8350*/  IMAD R22, R8, R18, R22 ;  /* 0x0000001208167224 */ /* 0x000fe400078e0216 */
[--C-:B------:R-:W-:Y:S01]  /*8360*/  @!P1 IMAD.IADD R6, R6, 0x1, -R8.reuse ;  /* 0x0000000106069824 */ /* 0x100fe200078e0a08 */
[----:B------:R-:W-:Y:S01]  /*8370*/  IABS R11, R5 ;  /* 0x00000005000b7213 */ /* 0x000fe20000000000 */
[----:B------:R-:W-:Y:S01]  /*8380*/  @!P0 IMAD.MOV R3, RZ, RZ, -R3 ;  /* 0x000000ffff038224 */ /* 0x000fe200078e0a03 */
[----:B------:R-:W-:Y:S01]  /*8390*/  ISETP.GT.U32.AND P0, PT, R8, R2, PT ;  /* 0x000000020800720c */ /* 0x000fe20003f04070 */
[--C-:B------:R-:W-:Y:S01]  /*83a0*/  @!P6 IMAD.IADD R20, R20, 0x1, -R8.reuse ;  /* 0x000000011414e824 */ /* 0x100fe200078e0a08 */
[C---:B------:R-:W-:Y:S01]  /*83b0*/  ISETP.GT.U32.AND P6, PT, R8.reuse, R22, PT ;  /* 0x000000160800720c */ /* 0x040fe20003fc4070 */
[----:B------:R-:W-:Y:S01]  /*83c0*/  @!P2 IMAD.IADD R9, R9, 0x1, -R8 ;  /* 0x000000010909a824 */ /* 0x000fe200078e0a08 */
[----:B------:R-:W-:Y:S01]  /*83d0*/  ISETP.GT.U32.AND P1, PT, R8, R6, PT ;  /* 0x000000060800720c */ /* 0x000fe20003f24070 */
[----:B------:R-:W-:Y:S01]  /*83e0*/  IMAD.HI.U32 R18, R0, R12, RZ ;  /* 0x0000000c00127227 */ /* 0x000fe200078e00ff */
[----:B------:R-:W-:Y:S01]  /*83f0*/  ISETP.GE.AND P2, PT, R14, RZ, PT ;  /* 0x000000ff0e00720c */ /* 0x000fe20003f46270 */
[----:B------:R0:W-:Y:S02]  /*8400*/  STL [R1+0x44], R3 ;  /* 0x0000440301007387 */ /* 0x0001e40000100800 */
[----:B------:R-:W-:-:S04]  /*8410*/  IMAD.HI.U32 R14, R0, R11, RZ ;  /* 0x0000000b000e7227 */ /* 0x000fc800078e00ff */
[--C-:B------:R-:W-:Y:S02]  /*8420*/  @!P0 IMAD.IADD R2, R2, 0x1, -R8.reuse ;  /* 0x0000000102028824 */ /* 0x100fe400078e0a08 */
[----:B------:R-:W-:Y:S02]  /*8430*/  @!P6 IMAD.IADD R22, R22, 0x1, -R8 ;  /* 0x000000011616e824 */ /* 0x000fe400078e0a08 */
[----:B------:R-:W-:Y:S01]  /*8440*/  IMAD.MOV R14, RZ, RZ, -R14 ;  /* 0x000000ffff0e7224 */ /* 0x000fe200078e0a0e */
[----:B------:R-:W-:Y:S01]  /*8450*/  ISETP.GT.U32.AND P0, PT, R8, R2, PT ;  /* 0x000000020800720c */ /* 0x000fe20003f04070 */
[----:B------:R-:W-:Y:S01]  /*8460*/  @!P1 IMAD.IADD R6, R6, 0x1, -R8 ;  /* 0x0000000106069824 */ /* 0x000fe200078e0a08 */
[C---:B------:R-:W-:Y:S01]  /*8470*/  ISETP.GT.U32.AND P6, PT, R8.reuse, R22, PT ;  /* 0x000000160800720c */ /* 0x040fe20003fc4070 */
[----:B------:R-:W-:Y:S01]  /*8480*/  IMAD.MOV R18, RZ, RZ, -R18 ;  /* 0x000000ffff127224 */ /* 0x000fe200078e0a12 */
[----:B------:R-:W-:Y:S01]  /*8490*/  ISETP.GE.AND P1, PT, R7, RZ, PT ;  /* 0x000000ff0700720c */ /* 0x000fe20003f26270 */
[----:B------:R-:W-:Y:S01]  /*84a0*/  IMAD R11, R8, R14, R11 ;  /* 0x0000000e080b7224 */ /* 0x000fe200078e020b */
[----:B------:R-:W-:Y:S01]  /*84b0*/  IADD3 R14, R10, 0x2c, RZ ;  /* 0x0000002c0a0e7810 */ /* 0x000fe20007ffe0ff */
[----:B------:R-:W-:-:S02]  /*84c0*/  IMAD.MOV.U32 R4, RZ, RZ, R6 ;  /* 0x000000ffff047224 */ /* 0x000fc400078e0006 */
[----:B------:R-:W-:Y:S01]  /*84d0*/  IMAD R12, R8, R18, R12 ;  /* 0x00000012080c7224 */ /* 0x000fe200078e020c */
[----:B------:R-:W-:Y:S01]  /*84e0*/  IADD3 R18, R10, 0x28, RZ ;  /* 0x000000280a127810 */ /* 0x000fe20007ffe0ff */
[----:B------:R-:W-:Y:S01]  /*84f0*/  @!P3 IMAD.MOV R4, RZ, RZ, -R4 ;  /* 0x000000ffff04b224 */ /* 0x000fe200078e0a04 */
[----:B------:R-:W-:Y:S01]  /*8500*/  ISETP.GT.U32.AND P3, PT, R8, R11, PT ;  /* 0x0000000b0800720c */ /* 0x000fe20003f64070 */
[----:B0-----:R-:W-:Y:S02]  /*8510*/  IMAD.MOV.U32 R3, RZ, RZ, R20 ;  /* 0x000000ffff037224 */ /* 0x001fe400078e0014 */
[----:B------:R-:W-:Y:S01]  /*8520*/  @!P5 IMAD.MOV R9, RZ, RZ, -R9 ;  /* 0x000000ffff09d224 */ /* 0x000fe200078e0a09 */
[----:B------:R-:W-:Y:S01]  /*8530*/  ISETP.GE.AND P5, PT, R24, RZ, PT ;  /* 0x000000ff1800720c */ /* 0x000fe20003fa6270 */
[--C-:B------:R-:W-:Y:S01]  /*8540*/  @!P6 IMAD.IADD R22, R22, 0x1, -R8.reuse ;  /* 0x000000011616e824 */ /* 0x100fe200078e0a08 */
[----:B------:R-:W-:Y:S01]  /*8550*/  ISETP.GT.U32.AND P6, PT, R8, R12, PT ;  /* 0x0000000c0800720c */ /* 0x000fe20003fc4070 */
[----:B------:R-:W-:Y:S01]  /*8560*/  @!P4 IMAD.MOV R3, RZ, RZ, -R3 ;  /* 0x000000ffff03c224 */ /* 0x000fe200078e0a03 */
[----:B------:R0:W-:Y:S01]  /*8570*/  STL [R1+0x18b4], R9 ;  /* 0x0018b40901007387 */ /* 0x0001e20000100800 */
[----:B------:R-:W-:Y:S01]  /*8580*/  @!P0 IMAD.IADD R2, R2, 0x1, -R8 ;  /* 0x0000000102028824 */ /* 0x000fe200078e0a08 */
[----:B------:R-:W-:Y:S01]  /*8590*/  ISETP.GE.AND P0, PT, R14, RZ, PT ;  /* 0x000000ff0e00720c */ /* 0x000fe20003f06270 */
[----:B------:R-:W-:Y:S01]  /*85a0*/  IMAD.MOV.U32 R29, RZ, RZ, R22 ;  /* 0x000000ffff1d7224 */ /* 0x000fe200078e0016 */
[----:B------:R2:W-:Y:S01]  /*85b0*/  STL [R1+0xc], R3 ;  /* 0x00000c0301007387 */ /* 0x0005e20000100800 */
[----:B------:R-:W-:Y:S01]  /*85c0*/  @!P3 IMAD.IADD R11, R11, 0x1, -R8 ;  /* 0x000000010b0bb824 */ /* 0x000fe200078e0a08 */
[----:B------:R-:W-:-:S02]  /*85d0*/  IABS R14, R14 ;  /* 0x0000000e000e7213 */ /* 0x000fc40000000000 */
[----:B------:R-:W-:Y:S01]  /*85e0*/  ISETP.GE.AND P4, PT, R5, RZ, PT ;  /* 0x000000ff0500720c */ /* 0x000fe20003f86270 */
[----:B------:R-:W-:Y:S01]  /*85f0*/  @!P5 IMAD.MOV R29, RZ, RZ, -R29 ;  /* 0x000000ffff1dd224 */ /* 0x000fe200078e0a1d */
[----:B------:R-:W-:Y:S01]  /*8600*/  ISETP.GT.U32.AND P5, PT, R8, R11, PT ;  /* 0x0000000b0800720c */ /* 0x000fe20003fa4070 */
[----:B------:R-:W-:Y:S01]  /*8610*/  @!P6 IMAD.IADD R12, R12, 0x1, -R8 ;  /* 0x000000010c0ce824 */ /* 0x000fe200078e0a08 */
[----:B------:R-:W-:Y:S01]  /*8620*/  IADD3 R5, R10, 0x24, RZ ;  /* 0x000000240a057810 */ /* 0x000fe20007ffe0ff */
[----:B------:R-:W-:Y:S01]  /*8630*/  IMAD.HI.U32 R24, R0, R14, RZ ;  /* 0x0000000e00187227 */ /* 0x000fe200078e00ff */
[----:B------:R3:W-:Y:S01]  /*8640*/  STL [R1+0x10], R4 ;  /* 0x0000100401007387 */ /* 0x0007e20000100800 */
[----:B0-----:R-:W-:Y:S02]  /*8650*/  IADD3 R9, R10, 0x4, RZ ;  /* 0x000000040a097810 */ /* 0x001fe40007ffe0ff */
[----:B--2---:R-:W-:Y:S01]  /*8660*/  IMAD.MOV.U32 R3, RZ, RZ, R2 ;  /* 0x000000ffff037224 */ /* 0x004fe200078e0002 */
[----:B------:R-:W-:Y:S01]  /*8670*/  ISETP.GT.U32.AND P6, PT, R8, R12, PT ;  /* 0x0000000c0800720c */ /* 0x000fe20003fc4070 */
[----:B------:R-:W-:Y:S01]  /*8680*/  IMAD.MOV R22, RZ, RZ, -R24 ;  /* 0x000000ffff167224 */ /* 0x000fe200078e0a18 */
[----:B------:R-:W-:Y:S01]  /*8690*/  IABS R20, R5 ;  /* 0x0000000500147213 */ /* 0x000fe20000000000 */
[----:B------:R-:W-:Y:S01]  /*86a0*/  @!P2 IMAD.MOV R3, RZ, RZ, -R3 ;  /* 0x000000ffff03a224 */ /* 0x000fe200078e0a03 */
[----:B------:R-:W-:Y:S01]  /*86b0*/  ISETP.GE.AND P2, PT, R18, RZ, PT ;  /* 0x000000ff1200720c */ /* 0x000fe20003f46270 */
[----:B------:R-:W-:Y:S01]  /*86c0*/  IMAD R14, R8, R22, R14 ;  /* 0x00000016080e7224 */ /* 0x000fe200078e020e */
[----:B------:R-:W-:Y:S01]  /*86d0*/  IABS R18, R18 ;  /* 0x0000001200127213 */ /* 0x000fe20000000000 */
[----:B------:R-:W-:Y:S01]  /*86e0*/  @!P5 IMAD.IADD R11, R11, 0x1, -R8 ;  /* 0x000000010b0bd824 */ /* 0x000fe200078e0a08 */
[----:B------:R-:W-:Y:S01]  /*86f0*/  IABS R2, R28 ;  /* 0x0000001c00027213 */ /* 0x000fe20000000000 */
[----:B------:R0:W-:Y:S01]  /*8700*/  STL [R1+0x18b8], R3 ;  /* 0x0018b80301007387 */ /* 0x0001e20000100800 */
[----:B------:R-:W-:Y:S01]  /*8710*/  ISETP.GE.AND P3, PT, R5, RZ, PT ;  /* 0x000000ff0500720c */ /* 0x000fe20003f66270 */
[----:B------:R-:W-:Y:S01]  /*8720*/  IMAD.HI.U32 R7, R0, R18, RZ ;  /* 0x0000001200077227 */ /* 0x000fe200078e00ff */
[----:B------:R-:W-:Y:S01]  /*8730*/  ISETP.GT.U32.AND P5, PT, R8, R14, PT ;  /* 0x0000000e0800720c */ /* 0x000fe20003fa4070 */
[----:B------:R-:W-:Y:S01]  /*8740*/  STL [R1+0x18bc], R29 ;  /* 0x0018bc1d01007387 */ /* 0x000fe20000100800 */
[----:B------:R-:W-:Y:S01]  /*8750*/  IABS R24, R19 ;  /* 0x0000001300187213 */ /* 0x000fe20000000000 */
[----:B------:R-:W-:Y:S01]  /*8760*/  IMAD.MOV R7, RZ, RZ, -R7 ;  /* 0x000000ffff077224 */ /* 0x000fe200078e0a07 */
[----:B---3--:R-:W-:Y:S01]  /*8770*/  IADD3 R4, R10, 0x8, RZ ;  /* 0x000000080a047810 */ /* 0x008fe20007ffe0ff */
[----:B------:R-:W-:-:S04]  /*8780*/  IMAD.HI.U32 R5, R0, R20, RZ ;  /* 0x0000001400057227 */ /* 0x000fc800078e00ff */
[----:B------:R-:W-:Y:S01]  /*8790*/  IMAD R18, R8, R7, R18 ;  /* 0x0000000708127224 */ /* 0x000fe200078e0212 */
[----:B------:R-:W-:Y:S01]  /*87a0*/  IABS R7, R16 ;  /* 0x0000001000077213 */ /* 0x000fe20000000000 */
[----:B------:R-:W-:Y:S02]  /*87b0*/  @!P6 IMAD.IADD R12, R12, 0x1, -R8 ;  /* 0x000000010c0ce824 */ /* 0x000fe400078e0a08 */
[----:B------:R-:W-:Y:S01]  /*87c0*/  IMAD.HI.U32 R6, R0, R2, RZ ;  /* 0x0000000200067227 */ /* 0x000fe200078e00ff */
[----:B------:R-:W-:-:S03]  /*87d0*/  ISETP.GT.U32.AND P6, PT, R8, R18, PT ;  /* 0x000000120800720c */ /* 0x000fc60003fc4070 */
[----:B------:R-:W-:Y:S02]  /*87e0*/  IMAD.MOV R5, RZ, RZ, -R5 ;  /* 0x000000ffff057224 */ /* 0x000fe400078e0a05 */
[----:B------:R-:W-:Y:S02]  /*87f0*/  IMAD.MOV R6, RZ, RZ, -R6 ;  /* 0x000000ffff067224 */ /* 0x000fe400078e0a06 */
[C---:B------:R-:W-:Y:S02]  /*8800*/  IMAD R20, R8.reuse, R5, R20 ;  /* 0x0000000508147224 */ /* 0x040fe400078e0214 */
[----:B------:R-:W-:Y:S01]  /*8810*/  IMAD R2, R8, R6, R2 ;  /* 0x0000000608027224 */ /* 0x000fe200078e0202 */
[----:B------:R-:W-:Y:S01]  /*8820*/  IABS R6, R17 ;  /* 0x0000001100067213 */ /* 0x000fe20000000000 */
[--C-:B------:R-:W-:Y:S01]  /*8830*/  @!P5 IMAD.IADD R14, R14, 0x1, -R8.reuse ;  /* 0x000000010e0ed824 */ /* 0x100fe200078e0a08 */
[----:B------:R-:W-:Y:S01]  /*8840*/  ISETP.GT.U32.AND P5, PT, R8, R20, PT ;  /* 0x000000140800720c */ /* 0x000fe20003fa4070 */
[----:B------:R-:W-:Y:S01]  /*8850*/  @!P6 IMAD.IADD R18, R18, 0x1, -R8 ;  /* 0x000000011212e824 */ /* 0x000fe200078e0a08 */
[----:B------:R-:W-:Y:S01]  /*8860*/  ISETP.GT.U32.AND P6, PT, R8, R2, PT ;  /* 0x000000020800720c */ /* 0x000fe20003fc4070 */
[----:B------:R-:W-:-:S02]  /*8870*/  @!P4 IMAD.MOV R11, RZ, RZ, -R11 ;  /* 0x000000ffff0bc224 */ /* 0x000fc400078e0a0b */
[----:B------:R-:W-:Y:S01]  /*8880*/  IMAD.HI.U32 R22, R0, R6, RZ ;  /* 0x0000000600167227 */ /* 0x000fe200078e00ff */
[----:B------:R-:W-:Y:S02]  /*8890*/  ISETP.GT.U32.AND P4, PT, R8, R18, PT ;  /* 0x000000120800720c */ /* 0x000fe40003f84070 */
[----:B------:R-:W-:Y:S01]  /*88a0*/  STL [R1+0x18c0], R11 ;  /* 0x0018c00b01007387 */ /* 0x000fe20000100800 */
[----:B------:R-:W-:-:S04]  /*88b0*/  IMAD.HI.U32 R25, R0, R7, RZ ;  /* 0x0000000700197227 */ /* 0x000fc800078e00ff */
[--C-:B------:R-:W-:Y:S01]  /*88c0*/  @!P5 IMAD.IADD R20, R20, 0x1, -R8.reuse ;  /* 0x000000011414d824 */ /* 0x100fe200078e0a08 */
[----:B------:R-:W-:Y:S01]  /*88d0*/  ISETP.GT.U32.AND P5, PT, R8, R14, PT ;  /* 0x0000000e0800720c */ /* 0x000fe20003fa4070 */
[----:B------:R-:W-:Y:S02]  /*88e0*/  @!P6 IMAD.IADD R2, R2, 0x1, -R8 ;  /* 0x000000010202e824 */ /* 0x000fe400078e0a08 */
[----:B------:R-:W-:Y:S01]  /*88f0*/  IMAD.MOV R22, RZ, RZ, -R22 ;  /* 0x000000ffff167224 */ /* 0x000fe200078e0a16 */
[C---:B------:R-:W-:Y:S01]  /*8900*/  ISETP.GT.U32.AND P6, PT, R8.reuse, R20, PT ;  /* 0x000000140800720c */ /* 0x040fe20003fc4070 */
[----:B------:R-:W-:Y:S02]  /*8910*/  IMAD.MOV R25, RZ, RZ, -R25 ;  /* 0x000000ffff197224 */ /* 0x000fe400078e0a19 */
[----:B------:R-:W-:Y:S01]  /*8920*/  IMAD R6, R8, R22, R6 ;  /* 0x0000001608067224 */ /* 0x000fe200078e0206 */
[----:B------:R-:W-:Y:S01]  /*8930*/  IABS R22, R15 ;  /* 0x0000000f00167213 */ /* 0x000fe20000000000 */
[----:B------:R-:W-:-:S04]  /*8940*/  IMAD.HI.U32 R5, R0, R24, RZ ;  /* 0x0000001800057227 */ /* 0x000fc800078e00ff */
[----:B------:R-:W-:Y:S01]  /*8950*/  IMAD R7, R8, R25, R7 ;  /* 0x0000001908077224 */ /* 0x000fe200078e0207 */
[----:B------:R-:W-:Y:S01]  /*8960*/  IABS R25, R4 ;  /* 0x0000000400197213 */ /* 0x000fe20000000000 */
[--C-:B------:R-:W-:Y:S01]  /*8970*/  @!P4 IMAD.IADD R18, R18, 0x1, -R8.reuse ;  /* 0x000000011212c824 */ /* 0x100fe200078e0a08 */
[----:B------:R-:W-:Y:S01]  /*8980*/  ISETP.GT.U32.AND P4, PT, R8, R6, PT ;  /* 0x000000060800720c */ /* 0x000fe20003f84070 */
[----:B------:R-:W-:Y:S02]  /*8990*/  IMAD.MOV R5, RZ, RZ, -R5 ;  /* 0x000000ffff057224 */ /* 0x000fe400078e0a05 */
[----:B------:R-:W-:Y:S01]  /*89a0*/  @!P6 IMAD.IADD R20, R20, 0x1, -R8 ;  /* 0x000000011414e824 */ /* 0x000fe200078e0a08 */
[C---:B------:R-:W-:Y:S01]  /*89b0*/  ISETP.GT.U32.AND P6, PT, R8.reuse, R7, PT ;  /* 0x000000070800720c */ /* 0x040fe20003fc4070 */
[----:B------:R-:W-:Y:S01]  /*89c0*/  IMAD R5, R8, R5, R24 ;  /* 0x0000000508057224 */ /* 0x000fe200078e0218 */
[----:B------:R-:W-:Y:S01]  /*89d0*/  IABS R24, R13 ;  /* 0x0000000d00187213 */ /* 0x000fe20000000000 */
[----:B------:R-:W-:-:S02]  /*89e0*/  @!P5 IMAD.IADD R14, R14, 0x1, -R8 ;  /* 0x000000010e0ed824 */ /* 0x000fc400078e0a08 */
[----:B------:R-:W-:Y:S01]  /*89f0*/  @!P1 IMAD.MOV R12, RZ, RZ, -R12 ;  /* 0x000000ffff0c9224 */ /* 0x000fe200078e0a0c */
[----:B------:R-:W-:Y:S01]  /*8a00*/  ISETP.GT.U32.AND P5, PT, R8, R5, PT ;  /* 0x000000050800720c */ /* 0x000fe20003fa4070 */
[----:B------:R-:W-:Y:S01]  /*8a10*/  IMAD.HI.U32 R26, R0, R24, RZ ;  /* 0x00000018001a7227 */ /* 0x000fe200078e00ff */
[----:B------:R-:W-:Y:S02]  /*8a20*/  ISETP.GT.U32.AND P1, PT, R8, R2, PT ;  /* 0x000000020800720c */ /* 0x000fe40003f24070 */
[----:B------:R-:W-:Y:S01]  /*8a30*/  STL [R1+0x18c4], R12 ;  /* 0x0018c40c01007387 */ /* 0x000fe20000100800 */
[--C-:B------:R-:W-:Y:S02]  /*8a40*/  @!P4 IMAD.IADD R6, R6, 0x1, -R8.reuse ;  /* 0x000000010606c824 */ /* 0x100fe400078e0a08 */
[----:B------:R-:W-:Y:S02]  /*8a50*/  @!P6 IMAD.IADD R7, R7, 0x1, -R8 ;  /* 0x000000010707e824 */ /* 0x000fe400078e0a08 */
[----:B------:R-:W-:Y:S01]  /*8a60*/  IMAD.MOV R26, RZ, RZ, -R26 ;  /* 0x000000ffff1a7224 */ /* 0x000fe200078e0a1a */
[----:B------:R-:W-:Y:S01]  /*8a70*/  ISETP.GT.U32.AND P6, PT, R8, R6, PT ;  /* 0x000000060800720c */ /* 0x000fe20003fc4070 */
[----:B------:R-:W-:-:S02]  /*8a80*/  @!P0 IMAD.MOV R14, RZ, RZ, -R14 ;  /* 0x000000ffff0e8224 */ /* 0x000fc400078e0a0e */
[--C-:B------:R-:W-:Y:S02]  /*8a90*/  @!P5 IMAD.IADD R5, R5, 0x1, -R8.reuse ;  /* 0x000000010505d824 */ /* 0x100fe400078e0a08 */
[----:B------:R-:W-:Y:S01]  /*8aa0*/  @!P1 IMAD.IADD R2, R2, 0x1, -R8 ;  /* 0x0000000102029824 */ /* 0x000fe200078e0a08 */
[----:B------:R-:W-:Y:S01]  /*8ab0*/  ISETP.GE.AND P1, PT, R28, RZ, PT ;  /* 0x000000ff1c00720c */ /* 0x000fe20003f26270 */
[C---:B------:R-:W-:Y:S01]  /*8ac0*/  IMAD R26, R8.reuse, R26, R24 ;  /* 0x0000001a081a7224 */ /* 0x040fe200078e0218 */
[----:B------:R-:W-:Y:S01]  /*8ad0*/  ISETP.GT.U32.AND P4, PT, R8, R5, PT ;  /* 0x000000050800720c */ /* 0x000fe20003f84070 */
[----:B------:R-:W-:Y:S01]  /*8ae0*/  IMAD.HI.U32 R10, R0, R22, RZ ;  /* 0x00000016000a7227 */ /* 0x000fe200078e00ff */
[----:B------:R-:W-:Y:S02]  /*8af0*/  STL [R1+0x18c8], R14 ;  /* 0x0018c80e01007387 */ /* 0x000fe40000100800 */
[----:B------:R-:W-:Y:S01]  /*8b00*/  ISETP.GT.U32.AND P0, PT, R8, R26, PT ;  /* 0x0000001a0800720c */ /* 0x000fe20003f04070 */
[----:B------:R-:W-:Y:S01]  /*8b10*/  @!P6 IMAD.IADD R6, R6, 0x1, -R8 ;  /* 0x000000010606e824 */ /* 0x000fe200078e0a08 */
[----:B------:R-:W-:Y:S01]  /*8b20*/  ISETP.GE.AND P6, PT, R19, RZ, PT ;  /* 0x000000ff1300720c */ /* 0x000fe20003fc6270 */
[----:B------:R-:W-:-:S02]  /*8b30*/  IMAD.MOV R10, RZ, RZ, -R10 ;  /* 0x000000ffff0a7224 */ /* 0x000fc400078e0a0a */
[----:B------:R-:W-:Y:S02]  /*8b40*/  IMAD.MOV.U32 R21, RZ, RZ, R25 ;  /* 0x000000ffff157224 */ /* 0x000fe400078e0019 */
[----:B------:R-:W-:Y:S01]  /*8b50*/  @!P1 IMAD.MOV R2, RZ, RZ, -R2 ;  /* 0x000000ffff029224 */ /* 0x000fe200078e0a02 */
[----:B------:R-:W-:Y:S01]  /*8b60*/  ISETP.GE.AND P1, PT, R15, RZ, PT ;  /* 0x000000ff0f00720c */ /* 0x000fe20003f26270 */
[----:B------:R-:W-:Y:S01]  /*8b70*/  @!P4 IMAD.IADD R5, R5, 0x1, -R8 ;  /* 0x000000010505c824 */ /* 0x000fe200078e0a08 */
[----:B------:R-:W2:Y:S01]  /*8b80*/  S2R R15, SR_TID.X ;  /* 0x00000000000f7919 */ /* 0x000ea20000002100 */
[----:B------:R-:W-:Y:S01]  /*8b90*/  IMAD R10, R8, R10, R22 ;  /* 0x0000000a080a7224 */ /* 0x000fe200078e0216 */
[----:B------:R-:W-:Y:S01]  /*8ba0*/  IABS R22, R9 ;  /* 0x0000000900167213 */ /* 0x000fe20000000000 */
[----:B------:R-:W-:Y:S02]  /*8bb0*/  @!P0 IMAD.IADD R26, R26, 0x1, -R8 ;  /* 0x000000011a1a8824 */ /* 0x000fe400078e0a08 */
[----:B------:R-:W-:Y:S01]  /*8bc0*/  @!P6 IMAD.MOV R5, RZ, RZ, -R5 ;  /* 0x000000ffff05e224 */ /* 0x000fe200078e0a05 */
[----:B------:R-:W-:Y:S01]  /*8bd0*/  ISETP.GE.AND P6, PT, R13, RZ, PT ;  /* 0x000000ff0d00720c */ /* 0x000fe20003fc6270 */
[----:B------:R-:W-:Y:S01]  /*8be0*/  IMAD.MOV.U32 R24, RZ, RZ, R22 ;  /* 0x000000ffff187224 */ /* 0x000fe200078e0016 */
[----:B------:R-:W3:Y:S01]  /*8bf0*/  S2R R13, SR_TID.X ;  /* 0x00000000000d7919 */ /* 0x000ee20000002100 */
[----:B------:R-:W-:Y:S01]  /*8c00*/  ISETP.GT.U32.AND P0, PT, R8, R26, PT ;  /* 0x0000001a0800720c */ /* 0x000fe20003f04070 */
[----:B------:R-:W-:Y:S01]  /*8c10*/  IMAD.HI.U32 R25, R0, R21, RZ ;  /* 0x0000001500197227 */ /* 0x000fe200078e00ff */
[----:B------:R-:W-:-:S03]  /*8c20*/  ISETP.GT.U32.AND P5, PT, R8, R10, PT ;  /* 0x0000000a0800720c */ /* 0x000fc60003fa4070 */
[----:B------:R-:W-:-:S04]  /*8c30*/  IMAD.HI.U32 R0, R0, R24, RZ ;  /* 0x0000001800007227 */ /* 0x000fc800078e00ff */
[----:B------:R-:W-:Y:S02]  /*8c40*/  @!P2 IMAD.MOV R18, RZ, RZ, -R18 ;  /* 0x000000ffff12a224 */ /* 0x000fe400078e0a12 */
[----:B------:R-:W-:Y:S01]  /*8c50*/  @!P3 IMAD.MOV R20, RZ, RZ, -R20 ;  /* 0x000000ffff14b224 */ /* 0x000fe200078e0a14 */
[----:B------:R-:W-:Y:S01]  /*8c60*/  ISETP.GE.AND P3, PT, R17, RZ, PT ;  /* 0x000000ff1100720c */ /* 0x000fe20003f66270 */
[----:B------:R-:W-:Y:S01]  /*8c70*/  IMAD.MOV R0, RZ, RZ, -R0 ;  /* 0x000000ffff007224 */ /* 0x000fe200078e0a00 */
[----:B------:R-:W-:Y:S01]  /*8c80*/  STL [R1+0x18cc], R18 ;  /* 0x0018cc1201007387 */ /* 0x000fe20000100800 */
[----:B------:R-:W-:Y:S01]  /*8c90*/  @!P0 IMAD.IADD R26, R26, 0x1, -R8 ;  /* 0x000000011a1a8824 */ /* 0x000fe200078e0a08 */
[----:B------:R-:W-:Y:S01]  /*8ca0*/  ISETP.GE.AND P0, PT, R4, RZ, PT ;  /* 0x000000ff0400720c */ /* 0x000fe20003f06270 */
[----:B------:R-:W-:Y:S01]  /*8cb0*/  IMAD R24, R8, R0, R24 ;  /* 0x0000000008187224 */ /* 0x000fe200078e0218 */
[----:B------:R-:W-:Y:S01]  /*8cc0*/  STL [R1+0x18d0], R20 ;  /* 0x0018d01401007387 */ /* 0x000fe20000100800 */
[----:B--2---:R-:W-:Y:S01]  /*8cd0*/  LOP3.LUT R15, R15, 0x60, RZ, 0xc0, !PT ;  /* 0x000000600f0f7812 */ /* 0x004fe200078ec0ff */
[----:B------:R-:W-:Y:S01]  /*8ce0*/  @!P5 IMAD.IADD R10, R10, 0x1, -R8 ;  /* 0x000000010a0ad824 */ /* 0x000fe200078e0a08 */
[----:B------:R-:W-:Y:S01]  /*8cf0*/  ISETP.GT.U32.AND P5, PT, R8, R7, PT ;  /* 0x000000070800720c */ /* 0x000fe20003fa4070 */
[----:B------:R2:W-:Y:S01]  /*8d00*/  STL [R1+0x18d4], R2 ;  /* 0x0018d40201007387 */ /* 0x0005e20000100800 */
[C---:B---3--:R-:W-:Y:S01]  /*8d10*/  IMAD.SHL.U32 R4, R13.reuse, 0x2, RZ ;  /* 0x000000020d047824 */ /* 0x048fe200078e00ff */
[----:B------:R-:W-:Y:S01]  /*8d20*/  SHF.R.S32.HI R0, RZ, 0x6, R13 ;  /* 0x00000006ff007819 */ /* 0x000fe2000001140d */
[C---:B------:R-:W-:Y:S01]  /*8d30*/  IMAD.SHL.U32 R22, R13.reuse, 0x8, RZ ;  /* 0x000000080d167824 */ /* 0x040fe200078e00ff */
[----:B------:R3:W-:Y:S01]  /*8d40*/  STL [R1+0x18d8], R5 ;  /* 0x0018d80501007387 */ /* 0x0007e20000100800 */
[----:B------:R-:W-:Y:S01]  /*8d50*/  @!P3 IMAD.MOV R6, RZ, RZ, -R6 ;  /* 0x000000ffff06b224 */ /* 0x000fe200078e0a06 */
[----:B0-----:R-:W-:Y:S01]  /*8d60*/  SGXT R3, R0, 0x1 ;  /* 0x000000010003781a */ /* 0x001fe20000000200 */
[----:B------:R-:W-:Y:S01]  /*8d70*/  IMAD.MOV R25, RZ, RZ, -R25 ;  /* 0x000000ffff197224 */ /* 0x000fe200078e0a19 */
[----:B------:R-:W-:Y:S01]  /*8d80*/  LOP3.LUT R22, R22, 0x30, R4, 0x48, !PT ;  /* 0x0000003016167812 */ /* 0x000fe200078e4804 */
[----:B------:R-:W4:Y:S01]  /*8d90*/  LDL.LU R17, [R1+0x50] ;  /* 0x0000500001117983 */ /* 0x000f220000300800 */
[----:B--2---:R-:W-:Y:S01]  /*8da0*/  LOP3.LUT R2, R13, 0x7, RZ, 0xc0, !PT ;  /* 0x000000070d027812 */ /* 0x004fe200078ec0ff */
[C---:B------:R-:W-:Y:S01]  /*8db0*/  IMAD R25, R8.reuse, R25, R21 ;  /* 0x0000001908197224 */ /* 0x040fe200078e0215 */
[----:B------:R-:W-:Y:S01]  /*8dc0*/  ISETP.GT.U32.AND P2, PT, R8, R10, PT ;  /* 0x0000000a0800720c */ /* 0x000fe20003f44070 */
[----:B------:R-:W-:Y:S01]  /*8dd0*/  @!P5 IMAD.IADD R7, R7, 0x1, -R8 ;  /* 0x000000010707d824 */ /* 0x000fe200078e0a08 */
[----:B------:R-:W-:Y:S01]  /*8de0*/  ISETP.GE.AND P5, PT, R16, RZ, PT ;  /* 0x000000ff1000720c */ /* 0x000fe20003fa6270 */
[----:B------:R-:W-:Y:S01]  /*8df0*/  IMAD R0, R2, 0x4, R15 ;  /* 0x0000000402007824 */ /* 0x000fe200078e020f */
[----:B------:R-:W-:Y:S01]  /*8e00*/  ISETP.GT.U32.AND P4, PT, R8, R25, PT ;  /* 0x000000190800720c */ /* 0x000fe20003f84070 */
[----:B------:R-:W-:-:S02]  /*8e10*/  IMAD R2, R2, 0x210, RZ ;  /* 0x0000021002027824 */ /* 0x000fc400078e02ff */
[----:B---3--:R-:W-:Y:S01]  /*8e20*/  IMAD.U32 R5, R0, 0x10, R22 ;  /* 0x0000001000057824 */ /* 0x008fe200078e0016 */
[----:B------:R-:W-:Y:S01]  /*8e30*/  LOP3.LUT R0, R3, 0x90, RZ, 0xc0, !PT ;  /* 0x0000009003007812 */ /* 0x000fe200078ec0ff */
[C---:B------:R-:W-:Y:S01]  /*8e40*/  IMAD.SHL.U32 R3, R13.reuse, 0x100, RZ ;  /* 0x000001000d037824 */ /* 0x040fe200078e00ff */
[--C-:B------:R-:W-:Y:S02]  /*8e50*/  LOP3.LUT R22, R2, 0x10, R4.reuse, 0x78, !PT ;  /* 0x0000001002167812 */ /* 0x100fe400078e7804 */
[----:B------:R-:W-:Y:S01]  /*8e60*/  LOP3.LUT R0, R0, 0x7e, R4, 0x78, !PT ;  /* 0x0000007e00007812 */ /* 0x000fe200078e7804 */
[--C-:B------:R-:W-:Y:S01]  /*8e70*/  @!P2 IMAD.IADD R10, R10, 0x1, -R8.reuse ;  /* 0x000000010a0aa824 */ /* 0x100fe200078e0a08 */
[----:B------:R-:W-:Y:S02]  /*8e80*/  LOP3.LUT R2, R13, 0x1f, RZ, 0xc0, !PT ;  /* 0x0000001f0d027812 */ /* 0x000fe400078ec0ff */
[----:B------:R-:W-:Y:S01]  /*8e90*/  ISETP.GT.U32.AND P2, PT, R8, R24, PT ;  /* 0x000000180800720c */ /* 0x000fe20003f44070 */
[----:B------:R0:W-:Y:S01]  /*8ea0*/  STL [R1+0x17a0], R0 ;  /* 0x0017a00001007387 */ /* 0x0001e20000100800 */
[----:B------:R-:W-:-:S03]  /*8eb0*/  @!P4 IMAD.IADD R25, R25, 0x1, -R8 ;  /* 0x000000011919c824 */ /* 0x000fc600078e0a08 */
[----:B------:R-:W2:Y:S02]  /*8ec0*/  LDL.LU R16, [R1+0x34] ;  /* 0x0000340001107983 */ /* 0x000ea40000300800 */
[----:B------:R-:W-:Y:S02]  /*8ed0*/  ISETP.GT.U32.AND P4, PT, R8, R25, PT ;  /* 0x000000190800720c */ /* 0x000fe40003f84070 */
[----:B------:R-:W3:Y:S04]  /*8ee0*/  LDL.LU R15, [R1+0x28] ;  /* 0x00002800010f7983 */ /* 0x000ee80000300800 */
[----:B------:R-:W-:Y:S01]  /*8ef0*/  STL [R1+0x18dc], R6 ;  /* 0x0018dc0601007387 */ /* 0x000fe20000100800 */
[----:B------:R-:W-:-:S03]  /*8f00*/  @!P2 IMAD.IADD R24, R24, 0x1, -R8 ;  /* 0x000000011818a824 */ /* 0x000fc600078e0a08 */
[----:B------:R-:W3:Y:S02]  /*8f10*/  LDL.LU R13, [R1+0x24] ;  /* 0x00002400010d7983 */ /* 0x000ee40000300800 */
[----:B------:R-:W-:Y:S01]  /*8f20*/  ISETP.GT.U32.AND P2, PT, R8, R24, PT ;  /* 0x000000180800720c */ /* 0x000fe20003f44070 */
[----:B0-----:R-:W-:Y:S01]  /*8f30*/  IMAD R0, R2, c[0x0][0x18c], RZ ;  /* 0x0000630002007a24 */ /* 0x001fe200078e02ff */
[----:B------:R-:W3:Y:S01]  /*8f40*/  LDL.LU R21, [R1+0x18c] ;  /* 0x00018c0001157983 */ /* 0x000ee20000300800 */
[----:B------:R-:W-:Y:S01]  /*8f50*/  @!P4 IMAD.IADD R25, R25, 0x1, -R8 ;  /* 0x000000011919c824 */ /* 0x000fe200078e0a08 */
[----:B------:R-:W-:Y:S02]  /*8f60*/  LOP3.LUT R3, R22, 0x1000, R3, 0xf8, !PT ;  /* 0x0000100016037812 */ /* 0x000fe400078ef803 */
[----:B------:R-:W3:Y:S01]  /*8f70*/  LDL.LU R19, [R1+0x1a4] ;  /* 0x0001a40001137983 */ /* 0x000ee20000300800 */
[----:B------:R-:W-:Y:S01]  /*8f80*/  @!P5 IMAD.MOV R7, RZ, RZ, -R7 ;  /* 0x000000ffff07d224 */ /* 0x000fe200078e0a07 */
[----:B------:R-:W-:Y:S01]  /*8f90*/  LOP3.LUT R22, RZ, c[0x0][0x17c], RZ, 0x33, !PT ;  /* 0x00005f00ff167a12 */ /* 0x000fe200078e33ff */
[----:B------:R-:W-:Y:S01]  /*8fa0*/  @!P1 IMAD.MOV R10, RZ, RZ, -R10 ;  /* 0x000000ffff0a9224 */ /* 0x000fe200078e0a0a */
[----:B------:R-:W-:-:S03]  /*8fb0*/  ISETP.GE.AND P4, PT, R9, RZ, PT ;  /* 0x000000ff0900720c */ /* 0x000fc60003f86270 */
[----:B------:R-:W-:Y:S01]  /*8fc0*/  @!P2 IMAD.IADD R24, R24, 0x1, -R8 ;  /* 0x000000011818a824 */ /* 0x000fe200078e0a08 */
[----:B------:R-:W-:Y:S01]  /*8fd0*/  LEA R8, P3, R0, c[0x0][0x168], 0x1 ;  /* 0x00005a0000087a11 */ /* 0x000fe200078608ff */
[----:B------:R-:W-:Y:S01]  /*8fe0*/  @!P6 IMAD.MOV R26, RZ, RZ, -R26 ;  /* 0x000000ffff1ae224 */ /* 0x000fe200078e0a1a */
[----:B------:R-:W-:Y:S01]  /*8ff0*/  ISETP.NE.AND P2, PT, RZ, c[0x0][0x17c], PT ;  /* 0x00005f00ff007a0c */ /* 0x000fe20003f45270 */
[----:B------:R-:W-:Y:S02]  /*9000*/  @!P0 IMAD.MOV R25, RZ, RZ, -R25 ;  /* 0x000000ffff198224 */ /* 0x000fe400078e0a19 */
[----:B------:R-:W-:Y:S01]  /*9010*/  STL [R1+0x1804], R8 ;  /* 0x0018040801007387 */ /* 0x000fe20000100800 */
[----:B------:R-:W-:-:S03]  /*9020*/  SEL R2, R22, R23, !P2 ;  /* 0x0000001716027207 */ /* 0x000fc60005000000 */
[----:B------:R-:W-:Y:S04]  /*9030*/  STL [R1+0x18e0], R7 ;  /* 0x0018e00701007387 */ /* 0x000fe80000100800 */
[----:B------:R-:W-:Y:S04]  /*9040*/  STL [R1+0x18e4], R10 ;  /* 0x0018e40a01007387 */ /* 0x000fe80000100800 */
[----:B------:R-:W-:Y:S04]  /*9050*/  STL [R1+0x18e8], R26 ;  /* 0x0018e81a01007387 */ /* 0x000fe80000100800 */
[----:B------:R0:W-:Y:S04]  /*9060*/  STL [R1+0x18ec], R25 ;  /* 0x0018ec1901007387 */ /* 0x0001e80000100800 */
[----:B------:R-:W3:Y:S04]  /*9070*/  LDL.LU R23, [R1+0x1a8] ;  /* 0x0001a80001177983 */ /* 0x000ee80000300800 */
[----:B------:R2:W-:Y:S04]  /*9080*/  STL [R1+0x1ec], R2 ;  /* 0x0001ec0201007387 */ /* 0x0005e80000100800 */
[----:B0-----:R-:W3:Y:S01]  /*9090*/  LDL.LU R25, [R1+0x194] ;  /* 0x0001940001197983 */ /* 0x001ee20000300800 */
[----:B----4-:R-:W-:-:S05]  /*90a0*/  SEL R0, R22, R17, !P2 ;  /* 0x0000001116007207 */ /* 0x010fca0005000000 */
[----:B------:R3:W-:Y:S04]  /*90b0*/  STL [R1+0x1f4], R0 ;  /* 0x0001f40001007387 */ /* 0x0007e80000100800 */
[----:B------:R-:W4:Y:S04]  /*90c0*/  LDL.LU R26, [R1+0x190] ;  /* 0x00019000011a7983 */ /* 0x000f280000300800 */
[----:B------:R-:W4:Y:S04]  /*90d0*/  LDL.LU R10, [R1+0x4] ;  /* 0x00000400010a7983 */ /* 0x000f280000300800 */
[----:B------:R-:W4:Y:S04]  /*90e0*/  LDL.LU R17, [R1] ;  /* 0x0000000001117983 */ /* 0x000f280000300800 */
[----:B------:R-:W4:Y:S01]  /*90f0*/  LDL.LU R7, [R1+0x160] ;  /* 0x0001600001077983 */ /* 0x000f220000300800 */
[----:B--2---:R-:W-:-:S02]  /*9100*/  SEL R2, R22, R16, !P2 ;  /* 0x0000001016027207 */ /* 0x004fc40005000000 */
[----:B---3--:R-:W-:-:S03]  /*9110*/  SEL R0, R22, R15, !P2 ;  /* 0x0000000f16007207 */ /* 0x008fc60005000000 */
[----:B------:R-:W-:Y:S04]  /*9120*/  STL [R1+0x1f0], R2 ;  /* 0x0001f00201007387 */ /* 0x000fe80000100800 */
[----:B------:R-:W2:Y:S04]  /*9130*/  LDL.LU R8, [R1+0x164] ;  /* 0x0001640001087983 */ /* 0x000ea80000300800 */
[----:B------:R0:W-:Y:S04]  /*9140*/  STL [R1+0x1dc], R0 ;  /* 0x0001dc0001007387 */ /* 0x0001e80000100800 */
[----:B------:R-:W3:Y:S04]  /*9150*/  LDL.LU R6, [R1+0x16c] ;  /* 0x00016c0001067983 */ /* 0x000ee80000300800 */
[----:B0-----:R-:W3:Y:S04]  /*9160*/  LDL.LU R0, [R1+0x170] ;  /* 0x0001700001007983 */ /* 0x001ee80000300800 */
[----:B------:R-:W3:Y:S04]  /*9170*/  LDL.LU R5, [R1+0x178] ;  /* 0x0001780001057983 */ /* 0x000ee80000300800 */
[----:B------:R-:W3:Y:S01]  /*9180*/  LDL.LU R15, [R1+0x184] ;  /* 0x00018400010f7983 */ /* 0x000ee20000300800 */
[----:B------:R-:W-:-:S03]  /*9190*/  SEL R3, R22, R13, !P2 ;  /* 0x0000000d16037207 */ /* 0x000fc60005000000 */
[----:B------:R-:W3:Y:S04]  /*91a0*/  LDL.LU R2, [R1+0x188] ;  /* 0x0001880001027983 */ /* 0x000ee80000300800 */
[----:B------:R-:W3:Y:S04]  /*91b0*/  LDL.LU R20, [R1+0x200] ;  /* 0x0002000001147983 */ /* 0x000ee80000300800 */
[----:B------:R0:W-:Y:S04]  /*91c0*/  STL [R1+0x1d8], R3 ;  /* 0x0001d80301007387 */ /* 0x0001e80000100800 */
[----:B------:R-:W3:Y:S01]  /*91d0*/  LDL.LU R13, [R1+0x17c] ;  /* 0x00017c00010d7983 */ /* 0x000ee20000300800 */
[----:B------:R-:W-:-:S03]  /*91e0*/  SEL R4, R22, R21, !P2 ;  /* 0x0000001516047207 */ /* 0x000fc60005000000 */
[----:B------:R-:W3:Y:S01]  /*91f0*/  LDL.LU R21, [R1+0x174] ;  /* 0x0001740001157983 */ /* 0x000ee20000300800 */
[----:B0-----:R-:W-:-:S03]  /*9200*/  SEL R3, R22, R19, !P2 ;  /* 0x0000001316037207 */ /* 0x001fc60005000000 */
[----:B------:R-:W-:Y:S04]  /*9210*/  STL [R1+0x1d4], R4 ;  /* 0x0001d40401007387 */ /* 0x000fe80000100800 */
[----:B------:R-:W3:Y:S04]  /*9220*/  LDL.LU R18, [R1+0x14c] ;  /* 0x00014c0001127983 */ /* 0x000ee80000300800 */
[----:B------:R-:W3:Y:S04]  /*9230*/  LDL.LU R14, [R1+0x150] ;  /* 0x00015000010e7983 */ /* 0x000ee80000300800 */
[----:B------:R0:W-:Y:S04]  /*9240*/  STL [R1+0x1d0], R3 ;  /* 0x0001d00301007387 */ /* 0x0001e80000100800 */
[----:B------:R-:W3:Y:S04]  /*9250*/  LDL.LU R12, [R1+0x154] ;  /* 0x00015400010c7983 */ /* 0x000ee80000300800 */
[----:B------:R-:W3:Y:S04]  /*9260*/  LDL.LU R11, [R1+0x158] ;  /* 0x00015800010b7983 */ /* 0x000ee80000300800 */
[----:B------:R-:W3:Y:S04]  /*9270*/  LDL.LU R29, [R1+0x15c] ;  /* 0x00015c00011d7983 */ /* 0x000ee80000300800 */
[----:B0-----:R-:W3:Y:S04]  /*9280*/  LDL.LU R3, [R1+0xe4] ;  /* 0x0000e40001037983 */ /* 0x001ee80000300800 */
[----:B------:R-:W3:Y:S04]  /*9290*/  LDL.LU R9, [R1+0xe8] ;  /* 0x0000e80001097983 */ /* 0x000ee80000300800 */
[----:B------:R-:W3:Y:S04]  /*92a0*/  LDL.LU R28, [R1+0xf8] ;  /* 0x0000f800011c7983 */ /* 0x000ee80000300800 */
[----:B------:R-:W3:Y:S01]  /*92b0*/  LDL.LU R4, [R1+0x13c] ;  /* 0x00013c0001047983 */ /* 0x000ee20000300800 */
[----:B------:R-:W-:-:S02]  /*92c0*/  SEL R23, R22, R23, !P2 ;  /* 0x0000001716177207 */ /* 0x000fc40005000000 */
[C---:B------:R-:W-:Y:S01]  /*92d0*/  SEL R25, R22.reuse, R25, !P2 ;  /* 0x0000001916197207 */ /* 0x040fe20005000000 */
[----:B------:R-:W3:Y:S04]  /*92e0*/  LDL.LU R16, [R1+0x140] ;  /* 0x0001400001107983 */ /* 0x000ee80000300800 */
[----:B------:R-:W3:Y:S04]  /*92f0*/  LDL.LU R19, [R1+0x148] ;  /* 0x0001480001137983 */ /* 0x000ee80000300800 */
[----:B------:R4:W-:Y:S04]  /*9300*/  STL [R1+0x1cc], R23 ;  /* 0x0001cc1701007387 */ /* 0x0009e80000100800 */
[----:B------:R0:W-:Y:S01]  /*9310*/  STL [R1+0x1c4], R25 ;  /* 0x0001c41901007387 */ /* 0x0001e20000100800 */
[----:B----4-:R-:W-:-:S02]  /*9320*/  SEL R23, R22, R26, !P2 ;  /* 0x0000001a16177207 */ /* 0x010fc40005000000 */
[----:B0-----:R-:W-:-:S03]  /*9330*/  SEL R25, R22, R10, !P2 ;  /* 0x0000000a16197207 */ /* 0x001fc60005000000 */
[----:B------:R0:W-:Y:S01]  /*9340*/  STL [R1+0x1c0], R23 ;  /* 0x0001c01701007387 */ /* 0x0001e20000100800 */
[----:B------:R-:W-:-:S03]  /*9350*/  SEL R10, R22, R17, !P2 ;  /* 0x00000011160a7207 */ /* 0x000fc60005000000 */
[----:B------:R-:W-:Y:S04]  /*9360*/  STL [R1+0x1bc], R25 ;  /* 0x0001bc1901007387 */ /* 0x000fe80000100800 */
[----:B------:R-:W4:Y:S01]  /*9370*/  LDL.LU R17, [R1+0x144] ;  /* 0x0001440001117983 */ /* 0x000f220000300800 */
[----:B0-----:R-:W-:-:S03]  /*9380*/  SEL R23, R22, R27, !P2 ;  /* 0x0000001b16177207 */ /* 0x001fc60005000000 */
[----:B------:R0:W-:Y:S04]  /*9390*/  STL [R1+0x1b8], R10 ;  /* 0x0001b80a01007387 */ /* 0x0001e80000100800 */
[----:B------:R-:W-:Y:S01]  /*93a0*/  STL [R1+0x1b4], R23 ;  /* 0x0001b41701007387 */ /* 0x000fe20000100800 */
[C---:B--2---:R-:W-:Y:S02]  /*93b0*/  SEL R8, R22.reuse, R8, !P2 ;  /* 0x0000000816087207 */ /* 0x044fe40005000000 */
[C---:B0-----:R-:W-:Y:S02]  /*93c0*/  SEL R10, R22.reuse, R7, !P2 ;  /* 0x00000007160a7207 */ /* 0x041fe40005000000 */
[----:B---3--:R-:W-:-:S03]  /*93d0*/  SEL R7, R22, R6, !P2 ;  /* 0x0000000616077207 */ /* 0x008fc60005000000 */
[----:B------:R-:W-:Y:S01]  /*93e0*/  STL [R1+0x1b0], R10 ;  /* 0x0001b00a01007387 */ /* 0x000fe20000100800 */
[----:B------:R-:W-:-:S03]  /*93f0*/  SEL R6, R22, R0, !P2 ;  /* 0x0000000016067207 */ /* 0x000fc60005000000 */
[----:B------:R-:W-:Y:S01]  /*9400*/  STL [R1+0x1ac], R8 ;  /* 0x0001ac0801007387 */ /* 0x000fe20000100800 */
[----:B------:R-:W-:-:S03]  /*9410*/  SEL R5, R22, R5, !P2 ;  /* 0x0000000516057207 */ /* 0x000fc60005000000 */
[----:B------:R-:W-:Y:S01]  /*9420*/  STL [R1+0x1a8], R7 ;  /* 0x0001a80701007387 */ /* 0x000fe20000100800 */
[----:B------:R-:W-:-:S03]  /*9430*/  SEL R0, R22, R15, !P2 ;  /* 0x0000000f16007207 */ /* 0x000fc60005000000 */
[----:B------:R-:W-:Y:S04]  /*9440*/  STL [R1+0x1a4], R6 ;  /* 0x0001a40601007387 */ /* 0x000fe80000100800 */
[----:B------:R-:W2:Y:S04]  /*9450*/  LDL.LU R15, [R1+0x120] ;  /* 0x00012000010f7983 */ /* 0x000ea80000300800 */
[----:B------:R0:W-:Y:S04]  /*9460*/  STL [R1+0x194], R5 ;  /* 0x0001940501007387 */ /* 0x0001e80000100800 */
[----:B------:R3:W-:Y:S01]  /*9470*/  STL [R1+0x190], R0 ;  /* 0x0001900001007387 */ /* 0x0007e20000100800 */
[----:B0-----:R-:W-:-:S02]  /*9480*/  SEL R5, R22, R2, !P2 ;  /* 0x0000000216057207 */ /* 0x001fc40005000000 */
[----:B------:R-:W-:-:S03]  /*9490*/  SEL R2, R22, R13, !P2 ;  /* 0x0000000d16027207 */ /* 0x000fc60005000000 */
[----:B------:R-:W-:Y:S04]  /*94a0*/  STL [R1+0x18c], R5 ;  /* 0x00018c0501007387 */ /* 0x000fe80000100800 */
[----:B------:R-:W2:Y:S01]  /*94b0*/  LDL.LU R13, [R1+0x124] ;  /* 0x00012400010d7983 */ /* 0x000ea20000300800 */
[----:B---3--:R-:W-:-:S05]  /*94c0*/  SEL R0, R22, R20, !P2 ;  /* 0x0000001416007207 */ /* 0x008fca0005000000 */
[----:B------:R0:W-:Y:S04]  /*94d0*/  STL [R1+0x188], R0 ;  /* 0x0001880001007387 */ /* 0x0001e80000100800 */
[----:B------:R3:W-:Y:S01]  /*94e0*/  STL [R1+0x184], R2 ;  /* 0x0001840201007387 */ /* 0x0007e20000100800 */
[----:B0-----:R-:W-:-:S03]  /*94f0*/  SEL R0, R22, R21, !P2 ;  /* 0x0000001516007207 */ /* 0x001fc60005000000 */
[----:B------:R-:W2:Y:S01]  /*9500*/  LDL.LU R21, [R1+0x138] ;  /* 0x0001380001157983 */ /* 0x000ea20000300800 */
[----:B---3--:R-:W-:-:S03]  /*9510*/  SEL R2, R22, R18, !P2 ;  /* 0x0000001216027207 */ /* 0x008fc60005000000 */
[----:B------:R0:W-:Y:S01]  /*9520*/  STL [R1+0x17c], R0 ;  /* 0x00017c0001007387 */ /* 0x0001e20000100800 */
[----:B------:R-:W-:-:S03]  /*9530*/  SEL R5, R22, R12, !P2 ;  /* 0x0000000c16057207 */ /* 0x000fc60005000000 */
[----:B------:R3:W-:Y:S01]  /*9540*/  STL [R1+0x178], R2 ;  /* 0x0001780201007387 */ /* 0x0007e20000100800 */
[C---:B0-----:R-:W-:Y:S02]  /*9550*/  SEL R0, R22.reuse, R14, !P2 ;  /* 0x0000000e16007207 */ /* 0x041fe40005000000 */
[C---:B------:R-:W-:Y:S02]  /*9560*/  SEL R3, R22.reuse, R3, !P2 ;  /* 0x0000000316037207 */ /* 0x040fe40005000000 */
[C---:B---3--:R-:W-:Y:S01]  /*9570*/  SEL R2, R22.reuse, R11, !P2 ;  /* 0x0000000b16027207 */ /* 0x048fe20005000000 */
[----:B------:R0:W-:Y:S04]  /*9580*/  STL [R1+0x174], R0 ;  /* 0x0001740001007387 */ /* 0x0001e80000100800 */
[----:B------:R-:W-:Y:S01]  /*9590*/  STL [R1+0x170], R5 ;  /* 0x0001700501007387 */ /* 0x000fe20000100800 */
[----:B0-----:R-:W-:-:S03]  /*95a0*/  SEL R0, R22, R29, !P2 ;  /* 0x0000001d16007207 */ /* 0x001fc60005000000 */
[----:B------:R0:W-:Y:S04]  /*95b0*/  STL [R1+0x16c], R2 ;  /* 0x00016c0201007387 */ /* 0x0001e80000100800 */
[----:B------:R3:W-:Y:S04]  /*95c0*/  STL [R1+0x164], R0 ;  /* 0x0001640001007387 */ /* 0x0007e80000100800 */
[----:B------:R1:W-:Y:S01]  /*95d0*/  STL [R1+0x160], R3 ;  /* 0x0001600301007387 */ /* 0x0003e20000100800 */
[C---:B0-----:R-:W-:Y:S02]  /*95e0*/  SEL R2, R22.reuse, R9, !P2 ;  /* 0x0000000916027207 */ /* 0x041fe40005000000 */
[----:B---3--:R-:W-:-:S03]  /*95f0*/  SEL R0, R22, R28, !P2 ;  /* 0x0000001c16007207 */ /* 0x008fc60005000000 */
[----:B------:R0:W-:Y:S01]  /*9600*/  STL [R1+0x15c], R2 ;  /* 0x00015c0201007387 */ /* 0x0001e20000100800 */
[----:B-1----:R-:W-:-:S03]  /*9610*/  SEL R3, R22, R4, !P2 ;  /* 0x0000000416037207 */ /* 0x002fc60005000000 */
[----:B------:R1:W-:Y:S04]  /*9620*/  STL [R1+0x158], R0 ;  /* 0x0001580001007387 */ /* 0x0003e80000100800 */
[----:B------:R-:W-:Y:S01]  /*9630*/  STL [R1+0x154], R3 ;  /* 0x0001540301007387 */ /* 0x000fe20000100800 */
[----:B0-----:R-:W-:-:S03]  /*9640*/  SEL R2, R22, R16, !P2 ;  /* 0x0000001016027207 */ /* 0x001fc60005000000 */
[----:B------:R-:W3:Y:S01]  /*9650*/  LDL.LU R27, [R1+0x134] ;  /* 0x00013400011b7983 */ /* 0x000ee20000300800 */
[----:B-1----:R-:W-:-:S03]  /*9660*/  SEL R0, R22, R19, !P2 ;  /* 0x0000001316007207 */ /* 0x002fc60005000000 */
[----:B------:R-:W-:Y:S04]  /*9670*/  STL [R1+0x150], R2 ;  /* 0x0001500201007387 */ /* 0x000fe80000100800 */
[----:B------:R-:W3:Y:S04]  /*9680*/  LDL.LU R23, [R1+0x130] ;  /* 0x0001300001177983 */ /* 0x000ee80000300800 */
[----:B------:R4:W-:Y:S04]  /*9690*/  STL [R1+0x14c], R0 ;  /* 0x00014c0001007387 */ /* 0x0009e80000100800 */
[----:B------:R-:W3:Y:S04]  /*96a0*/  LDL.LU R25, [R1+0x1fc] ;  /* 0x0001fc0001197983 */ /* 0x000ee80000300800 */
[----:B------:R-:W3:Y:S04]  /*96b0*/  LDL.LU R26, [R1+0x12c] ;  /* 0x00012c00011a7983 */ /* 0x000ee80000300800 */
[----:B------:R-:W3:Y:S04]  /*96c0*/  LDL.LU R10, [R1+0x11c] ;  /* 0x00011c00010a7983 */ /* 0x000ee80000300800 */
[----:B------:R-:W3:Y:S04]  /*96d0*/  LDL.LU R19, [R1+0x118] ;  /* 0x0001180001137983 */ /* 0x000ee80000300800 */
[----:B------:R-:W3:Y:S04]  /*96e0*/  LDL.LU R7, [R1+0x114] ;  /* 0x0001140001077983 */ /* 0x000ee80000300800 */
[----:B------:R-:W3:Y:S01]  /*96f0*/  LDL.LU R8, [R1+0x110] ;  /* 0x0001100001087983 */ /* 0x000ee20000300800 */
[----:B----4-:R-:W-:-:S05]  /*9700*/  SEL R0, R22, R17, !P2 ;  /* 0x0000001116007207 */ /* 0x010fca0005000000 */
[----:B------:R0:W-:Y:S04]  /*9710*/  STL [R1+0x148], R0 ;  /* 0x0001480001007387 */ /* 0x0001e80000100800 */
[----:B------:R-:W4:Y:S04]  /*9720*/  LDL.LU R6, [R1+0xfc] ;  /* 0x0000fc0001067983 */ /* 0x000f280000300800 */
[----:B0-----:R-:W4:Y:S04]  /*9730*/  LDL.LU R0, [R1+0x108] ;  /* 0x0001080001007983 */ /* 0x001f280000300800 */
[----:B------:R-:W4:Y:S04]  /*9740*/  LDL.LU R5, [R1+0x10c] ;  /* 0x00010c0001057983 */ /* 0x000f280000300800 */
[----:B------:R-:W4:Y:S04]  /*9750*/  LDL.LU R17, [R1+0x100] ;  /* 0x0001000001117983 */ /* 0x000f280000300800 */
[----:B------:R-:W4:Y:S04]  /*9760*/  LDL.LU R2, [R1+0x104] ;  /* 0x0001040001027983 */ /* 0x000f280000300800 */
[----:B------:R-:W4:Y:S01]  /*9770*/  LDL.LU R20, [R1+0xf4] ;  /* 0x0000f40001147983 */ /* 0x000f220000300800 */
[----:B--2---:R-:W-:-:S05]  /*9780*/  SEL R3, R22, R15, !P2 ;  /* 0x0000000f16037207 */ /* 0x004fca0005000000 */
[----:B------:R0:W-:Y:S04]  /*9790*/  STL [R1+0x144], R3 ;  /* 0x0001440301007387 */ /* 0x0001e80000100800 */
[----:B------:R-:W2:Y:S01]  /*97a0*/  LDL.LU R15, [R1+0xf0] ;  /* 0x0000f000010f7983 */ /* 0x000ea20000300800 */
[----:B------:R-:W-:-:S03]  /*97b0*/  SEL R4, R22, R13, !P2 ;  /* 0x0000000d16047207 */ /* 0x000fc60005000000 */
[----:B------:R-:W2:Y:S04]  /*97c0*/  LDL.LU R13, [R1+0xec] ;  /* 0x0000ec00010d7983 */ /* 0x000ea80000300800 */
[----:B------:R-:W-:Y:S04]  /*97d0*/  STL [R1+0x140], R4 ;  /* 0x0001400401007387 */ /* 0x000fe80000100800 */
[----:B------:R-:W2:Y:S04]  /*97e0*/  LDL.LU R18, [R1+0xe0] ;  /* 0x0000e00001127983 */ /* 0x000ea80000300800 */
[----:B------:R-:W2:Y:S01]  /*97f0*/  LDL.LU R14, [R1+0xdc] ;  /* 0x0000dc00010e7983 */ /* 0x000ea20000300800 */
[----:B0-----:R-:W-:-:S05]  /*9800*/  SEL R3, R22, R21, !P2 ;  /* 0x0000001516037207 */ /* 0x001fca0005000000 */
[----:B------:R0:W-:Y:S04]  /*9810*/  STL [R1+0x13c], R3 ;  /* 0x00013c0301007387 */ /* 0x0001e80000100800 */
[----:B------:R-:W2:Y:S04]  /*9820*/  LDL.LU R12, [R1+0xd8] ;  /* 0x0000d800010c7983 */ /* 0x000ea80000300800 */
[----:B------:R-:W2:Y:S04]  /*9830*/  LDL.LU R11, [R1+0xd4] ;  /* 0x0000d400010b7983 */ /* 0x000ea80000300800 */
[----:B------:R-:W2:Y:S04]  /*9840*/  LDL.LU R29, [R1+0xd0] ;  /* 0x0000d000011d7983 */ /* 0x000ea80000300800 */
[----:B0-----:R-:W2:Y:S04]  /*9850*/  LDL.LU R3, [R1+0xcc] ;  /* 0x0000cc0001037983 */ /* 0x001ea80000300800 */
[----:B------:R-:W2:Y:S04]  /*9860*/  LDL.LU R9, [R1+0xc8] ;  /* 0x0000c80001097983 */ /* 0x000ea80000300800 */
[----:B------:R-:W2:Y:S04]  /*9870*/  LDL.LU R28, [R1+0x5c] ;  /* 0x00005c00011c7983 */ /* 0x000ea80000300800 */
[----:B------:R-:W2:Y:S04]  /*9880*/  LDL.LU R4, [R1+0xc4] ;  /* 0x0000c40001047983 */ /* 0x000ea80000300800 */
[----:B------:R-:W2:Y:S04]  /*9890*/  LDL.LU R16, [R1+0x7c] ;  /* 0x00007c0001107983 */ /* 0x000ea80000300800 */
[----:B------:R-:W2:Y:S01]  /*98a0*/  LDL.LU R21, [R1+0xc0] ;  /* 0x0000c00001157983 */ /* 0x000ea20000300800 */
[----:B---3--:R-:W-:-:S05]  /*98b0*/  SEL R27, R22, R27, !P2 ;  /* 0x0000001b161b7207 */ /* 0x008fca0005000000 */
[----:B------:R0:W-:Y:S02]  /*98c0*/  STL [R1+0x138], R27 ;  /* 0x0001381b01007387 */ /* 0x0001e40000100800 */
[C---:B0-----:R-:W-:Y:S02]  /*98d0*/  SEL R27, R22.reuse, R23, !P2 ;  /* 0x00000017161b7207 */ /* 0x041fe40005000000 */
[C---:B------:R-:W-:Y:S02]  /*98e0*/  SEL R23, R22.reuse, R25, !P2 ;  /* 0x0000001916177207 */ /* 0x040fe40005000000 */
[C---:B------:R-:W-:Y:S01]  /*98f0*/  SEL R25, R22.reuse, R26, !P2 ;  /* 0x0000001a16197207 */ /* 0x040fe20005000000 */
[----:B------:R-:W-:Y:S01]  /*9900*/  STL [R1+0x134], R27 ;  /* 0x0001341b01007387 */ /* 0x000fe20000100800 */
[----:B------:R-:W-:-:S03]  /*9910*/  SEL R10, R22, R10, !P2 ;  /* 0x0000000a160a7207 */ /* 0x000fc60005000000 */
[----:B------:R0:W-:Y:S04]  /*9920*/  STL [R1+0x130], R23 ;  /* 0x0001301701007387 */ /* 0x0001e80000100800 */
[----:B------:R-:W-:Y:S01]  /*9930*/  STL [R1+0x12c], R25 ;  /* 0x00012c1901007387 */ /* 0x000fe20000100800 */
[----:B0-----:R-:W-:-:S03]  /*9940*/  SEL R23, R22, R19, !P2 ;  /* 0x0000001316177207 */ /* 0x001fc60005000000 */
[----:B------:R-:W3:Y:S01]  /*9950*/  LDL.LU R19, [R1+0xac] ;  /* 0x0000ac0001137983 */ /* 0x000ee20000300800 */
[----:B------:R-:W-:-:S03]  /*9960*/  SEL R8, R22, R8, !P2 ;  /* 0x0000000816087207 */ /* 0x000fc60005000000 */
[----:B------:R0:W-:Y:S04]  /*9970*/  STL [R1+0x124], R10 ;  /* 0x0001240a01007387 */ /* 0x0001e80000100800 */
[----:B------:R-:W-:Y:S01]  /*9980*/  STL [R1+0x120], R23 ;  /* 0x0001201701007387 */ /* 0x000fe20000100800 */
[----:B0-----:R-:W-:-:S05]  /*9990*/  SEL R10, R22, R7, !P2 ;  /* 0x00000007160a7207 */ /* 0x001fca0005000000 */
[----:B------:R-:W-:Y:S04]  /*99a0*/  STL [R1+0x11c], R10 ;  /* 0x00011c0a01007387 */ /* 0x000fe80000100800 */
[----:B------:R-:W-:Y:S01]  /*99b0*/  STL [R1+0x118], R8 ;  /* 0x0001180801007387 */ /* 0x000fe20000100800 */
[C---:B----4-:R-:W-:Y:S02]  /*99c0*/  SEL R7, R22.reuse, R6, !P2 ;  /* 0x0000000616077207 */ /* 0x050fe40005000000 */
[----:B------:R-:W-:-:S03]  /*99d0*/  SEL R6, R22, R0, !P2 ;  /* 0x0000000016067207 */ /* 0x000fc60005000000 */
[----:B------:R-:W-:Y:S01]  /*99e0*/  STL [R1+0x114], R7 ;  /* 0x0001140701007387 */ /* 0x000fe20000100800 */
[----:B------:R-:W-:-:S03]  /*99f0*/  SEL R5, R22, R5, !P2 ;  /* 0x0000000516057207 */ /* 0x000fc60005000000 */
[----:B------:R-:W-:Y:S01]  /*9a00*/  STL [R1+0x110], R6 ;  /* 0x0001100601007387 */ /* 0x000fe20000100800 */
[----:B------:R-:W-:-:S03]  /*9a10*/  SEL R0, R22, R17, !P2 ;  /* 0x0000001116007207 */ /* 0x000fc60005000000 */
[----:B------:R-:W4:Y:S04]  /*9a20*/  LDL.LU R17, [R1+0xb4] ;  /* 0x0000b40001117983 */ /* 0x000f280000300800 */
[----:B------:R0:W-:Y:S04]  /*9a30*/  STL [R1+0x10c], R5 ;  /* 0x00010c0501007387 */ /* 0x0001e80000100800 */
[----:B------:R1:W-:Y:S01]  /*9a40*/  STL [R1+0x108], R0 ;  /* 0x0001080001007387 */ /* 0x0003e20000100800 */
[C---:B0-----:R-:W-:Y:S02]  /*9a50*/  SEL R5, R22.reuse, R2, !P2 ;  /* 0x0000000216057207 */ /* 0x041fe40005000000 */
[----:B-1----:R-:W-:-:S03]  /*9a60*/  SEL R0, R22, R20, !P2 ;  /* 0x0000001416007207 */ /* 0x002fc60005000000 */
[----:B------:R-:W-:Y:S01]  /*9a70*/  STL [R1+0x104], R5 ;  /* 0x0001040501007387 */ /* 0x000fe20000100800 */
[----:B--2---:R-:W-:-:S03]  /*9a80*/  SEL R2, R22, R15, !P2 ;  /* 0x0000000f16027207 */ /* 0x004fc60005000000 */
[----:B------:R-:W2:Y:S04]  /*9a90*/  LDL.LU R15, [R1+0xb8] ;  /* 0x0000b800010f7983 */ /* 0x000ea80000300800 */
[----:B------:R0:W-:Y:S04]  /*9aa0*/  STL [R1+0x100], R0 ;  /* 0x0001000001007387 */ /* 0x0001e80000100800 */
[----:B------:R1:W-:Y:S01]  /*9ab0*/  STL [R1+0xfc], R2 ;  /* 0x0000fc0201007387 */ /* 0x0003e20000100800 */
[----:B0-----:R-:W-:-:S03]  /*9ac0*/  SEL R0, R22, R13, !P2 ;  /* 0x0000000d16007207 */ /* 0x001fc60005000000 */
[----:B------:R-:W2:Y:S04]  /*9ad0*/  LDL.LU R13, [R1+0xbc] ;  /* 0x0000bc00010d7983 */ /* 0x000ea80000300800 */
[----:B------:R0:W-:Y:S01]  /*9ae0*/  STL [R1+0xf8], R0 ;  /* 0x0000f80001007387 */ /* 0x0001e20000100800 */
[----:B-1----:R-:W-:-:S05]  /*9af0*/  SEL R2, R22, R18, !P2 ;  /* 0x0000001216027207 */ /* 0x002fca0005000000 */
[----:B------:R1:W-:Y:S01]  /*9b00*/  STL [R1+0xf4], R2 ;  /* 0x0000f40201007387 */ /* 0x0003e20000100800 */
[----:B0-----:R-:W-:-:S05]  /*9b10*/  SEL R0, R22, R14, !P2 ;  /* 0x0000000e16007207 */ /* 0x001fca0005000000 */
[----:B------:R0:W-:Y:S01]  /*9b20*/  STL [R1+0xf0], R0 ;  /* 0x0000f00001007387 */ /* 0x0001e20000100800 */
[C---:B------:R-:W-:Y:S02]  /*9b30*/  SEL R5, R22.reuse, R12, !P2 ;  /* 0x0000000c16057207 */ /* 0x040fe40005000000 */
[----:B-1----:R-:W-:-:S03]  /*9b40*/  SEL R2, R22, R11, !P2 ;  /* 0x0000000b16027207 */ /* 0x002fc60005000000 */
[----:B------:R-:W-:Y:S01]  /*9b50*/  STL [R1+0xec], R5 ;  /* 0x0000ec0501007387 */ /* 0x000fe20000100800 */
[----:B0-----:R-:W-:-:S03]  /*9b60*/  SEL R0, R22, R29, !P2 ;  /* 0x0000001d16007207 */ /* 0x001fc60005000000 */
[----:B------:R0:W-:Y:S01]  /*9b70*/  STL [R1+0xe8], R2 ;  /* 0x0000e80201007387 */ /* 0x0001e20000100800 */
[----:B------:R-:W-:-:S03]  /*9b80*/  SEL R3, R22, R3, !P2 ;  /* 0x0000000316037207 */ /* 0x000fc60005000000 */
[----:B------:R1:W-:Y:S01]  /*9b90*/  STL [R1+0xe4], R0 ;  /* 0x0000e40001007387 */ /* 0x0003e20000100800 */
[----:B0-----:R-:W-:-:S03]  /*9ba0*/  SEL R2, R22, R9, !P2 ;  /* 0x0000000916027207 */ /* 0x001fc60005000000 */
[----:B------:R0:W-:Y:S01]  /*9bb0*/  STL [R1+0xe0], R3 ;  /* 0x0000e00301007387 */ /* 0x0001e20000100800 */
[----:B-1----:R-:W-:-:S03]  /*9bc0*/  SEL R0, R22, R28, !P2 ;  /* 0x0000001c16007207 */ /* 0x002fc60005000000 */
[----:B------:R1:W-:Y:S01]  /*9bd0*/  STL [R1+0xdc], R2 ;  /* 0x0000dc0201007387 */ /* 0x0003e20000100800 */
[----:B0-----:R-:W-:-:S03]  /*9be0*/  SEL R3, R22, R4, !P2 ;  /* 0x0000000416037207 */ /* 0x001fc60005000000 */
[----:B------:R0:W-:Y:S01]  /*9bf0*/  STL [R1+0xd8], R0 ;  /* 0x0000d80001007387 */ /* 0x0001e20000100800 */
[----:B-1----:R-:W-:-:S03]  /*9c00*/  SEL R2, R22, R16, !P2 ;  /* 0x0000001016027207 */ /* 0x002fc60005000000 */
[----:B------:R-:W-:Y:S04]  /*9c10*/  STL [R1+0xd4], R3 ;  /* 0x0000d40301007387 */ /* 0x000fe80000100800 */
[----:B------:R-:W2:Y:S01]  /*9c20*/  LDL.LU R25, [R1+0xb0] ;  /* 0x0000b00001197983 */ /* 0x000ea20000300800 */
[----:B0-----:R-:W-:-:S03]  /*9c30*/  SEL R0, R22, R21, !P2 ;  /* 0x0000001516007207 */ /* 0x001fc60005000000 */
[----:B------:R0:W-:Y:S04]  /*9c40*/  STL [R1+0xd0], R2 ;  /* 0x0000d00201007387 */ /* 0x0001e80000100800 */
[----:B------:R-:W2:Y:S04]  /*9c50*/  LDL.LU R26, [R1+0x9c] ;  /* 0x00009c00011a7983 */ /* 0x000ea80000300800 */
[----:B------:R3:W-:Y:S04]  /*9c60*/  STL [R1+0xcc], R0 ;  /* 0x0000cc0001007387 */ /* 0x0007e80000100800 */
[----:B------:R-:W2:Y:S04]  /*9c70*/  LDL.LU R10, [R1+0xa0] ;  /* 0x0000a000010a7983 */ /* 0x000ea80000300800 */
[----:B------:R-:W2:Y:S04]  /*9c80*/  LDL.LU R7, [R1+0xa4] ;  /* 0x0000a40001077983 */ /* 0x000ea80000300800 */
[----:B------:R-:W2:Y:S04]  /*9c90*/  LDL.LU R6, [R1+0x94] ;  /* 0x0000940001067983 */ /* 0x000ea80000300800 */
[----:B------:R-:W2:Y:S04]  /*9ca0*/  LDL.LU R8, [R1+0x88] ;  /* 0x0000880001087983 */ /* 0x000ea80000300800 */
[----:B------:R-:W2:Y:S04]  /*9cb0*/  LDL.LU R5, [R1+0x84] ;  /* 0x0000840001057983 */ /* 0x000ea80000300800 */
[----:B0-----:R-:W2:Y:S01]  /*9cc0*/  LDL.LU R2, [R1+0x80] ;  /* 0x0000800001027983 */ /* 0x001ea20000300800 */
[----:B---3--:R-:W-:-:S05]  /*9cd0*/  SEL R0, R22, R19, !P2 ;  /* 0x0000001316007207 */ /* 0x008fca0005000000 */
[----:B------:R0:W-:Y:S04]  /*9ce0*/  STL [R1+0xc8], R0 ;  /* 0x0000c80001007387 */ /* 0x0001e80000100800 */
[----:B------:R-:W3:Y:S04]  /*9cf0*/  LDL.LU R20, [R1+0x70] ;  /* 0x0000700001147983 */ /* 0x000ee80000300800 */
[----:B------:R-:W3:Y:S04]  /*9d00*/  LDL.LU R18, [R1+0x6c] ;  /* 0x00006c0001127983 */ /* 0x000ee80000300800 */
[----:B------:R-:W3:Y:S04]  /*9d10*/  LDL.LU R14, [R1+0x60] ;  /* 0x00006000010e7983 */ /* 0x000ee80000300800 */
[----:B0-----:R-:W3:Y:S04]  /*9d20*/  LDL.LU R0, [R1+0x78] ;  /* 0x0000780001007983 */ /* 0x001ee80000300800 */
[----:B------:R-:W3:Y:S04]  /*9d30*/  LDL.LU R12, [R1+0x1f8] ;  /* 0x0001f800010c7983 */ /* 0x000ee80000300800 */
[----:B------:R-:W3:Y:S01]  /*9d40*/  LDL.LU R11, [R1+0x74] ;  /* 0x00007400010b7983 */ /* 0x000ee20000300800 */
[----:B----4-:R-:W-:-:S05]  /*9d50*/  SEL R3, R22, R17, !P2 ;  /* 0x0000001116037207 */ /* 0x010fca0005000000 */
[----:B------:R2:W-:Y:S04]  /*9d60*/  STL [R1+0xc4], R3 ;  /* 0x0000c40301007387 */ /* 0x0005e80000100800 */
[----:B------:R-:W4:Y:S04]  /*9d70*/  LDL.LU R27, [R1+0x64] ;  /* 0x00006400011b7983 */ /* 0x000f280000300800 */
[----:B------:R-:W4:Y:S01]  /*9d80*/  LDL.LU R23, [R1+0x68] ;  /* 0x0000680001177983 */ /* 0x000f220000300800 */
[----:B--2---:R-:W-:-:S05]  /*9d90*/  SEL R3, R22, R15, !P2 ;  /* 0x0000000f16037207 */ /* 0x004fca0005000000 */
[----:B------:R0:W-:Y:S04]  /*9da0*/  STL [R1+0xc0], R3 ;  /* 0x0000c00301007387 */ /* 0x0001e80000100800 */
[----:B------:R-:W2:Y:S04]  /*9db0*/  LDL.LU R29, [R1+0x1e4] ;  /* 0x0001e400011d7983 */ /* 0x000ea80000300800 */
[----:B0-----:R-:W2:Y:S01]  /*9dc0*/  LDL.LU R3, [R1+0x1e8] ;  /* 0x0001e80001037983 */ /* 0x001ea20000300800 */
[----:B------:R-:W-:-:S05]  /*9dd0*/  SEL R4, R22, R13, !P2 ;  /* 0x0000000d16047207 */ /* 0x000fca0005000000 */
[----:B------:R0:W-:Y:S04]  /*9de0*/  STL [R1+0xbc], R4 ;  /* 0x0000bc0401007387 */ /* 0x0001e80000100800 */
[----:B------:R-:W2:Y:S04]  /*9df0*/  LDL.LU R9, [R1+0x1e0] ;  /* 0x0001e00001097983 */ /* 0x000ea80000300800 */
[----:B------:R-:W2:Y:S04]  /*9e00*/  LDL.LU R28, [R1+0x1c8] ;  /* 0x0001c800011c7983 */ /* 0x000ea80000300800 */
[----:B0-----:R-:W2:Y:S04]  /*9e10*/  LDL.LU R4, [R1+0x58] ;  /* 0x0000580001047983 */ /* 0x001ea80000300800 */
[----:B------:R-:W2:Y:S04]  /*9e20*/  LDL.LU R16, [R1+0x54] ;  /* 0x0000540001107983 */ /* 0x000ea80000300800 */
[----:B------:R-:W2:Y:S04]  /*9e30*/  LDL.LU R21, [R1+0x1a0] ;  /* 0x0001a00001157983 */ /* 0x000ea80000300800 */
[----:B------:R-:W2:Y:S04]  /*9e40*/  LDL.LU R19, [R1+0x19c] ;  /* 0x00019c0001137983 */ /* 0x000ea80000300800 */
[----:B------:R-:W2:Y:S04]  /*9e50*/  LDL.LU R17, [R1+0x198] ;  /* 0x0001980001117983 */ /* 0x000ea80000300800 */
[----:B------:R-:W2:Y:S04]  /*9e60*/  LDL.LU R15, [R1+0x180] ;  /* 0x00018000010f7983 */ /* 0x000ea80000300800 */
[----:B------:R-:W2:Y:S01]  /*9e70*/  LDL.LU R13, [R1+0x168] ;  /* 0x00016800010d7983 */ /* 0x000ea20000300800 */
[----:B------:R-:W-:-:S05]  /*9e80*/  SEL R25, R22, R25, !P2 ;  /* 0x0000001916197207 */ /* 0x000fca0005000000 */
[----:B------:R0:W-:Y:S01]  /*9e90*/  STL [R1+0xb8], R25 ;  /* 0x0000b81901007387 */ /* 0x0001e20000100800 */
[----:B------:R-:W-:-:S03]  /*9ea0*/  SEL R26, R22, R26, !P2 ;  /* 0x0000001a161a7207 */ /* 0x000fc60005000000 */
[----:B0-----:R-:W2:Y:S01]  /*9eb0*/  LDL.LU R25, [R1+0x18ec] ;  /* 0x0018ec0001197983 */ /* 0x001ea20000300800 */
[----:B------:R-:W-:-:S03]  /*9ec0*/  SEL R10, R22, R10, !P2 ;  /* 0x0000000a160a7207 */ /* 0x000fc60005000000 */
[----:B------:R0:W-:Y:S01]  /*9ed0*/  STL [R1+0xb4], R26 ;  /* 0x0000b41a01007387 */ /* 0x0001e20000100800 */
[C---:B------:R-:W-:Y:S02]  /*9ee0*/  SEL R7, R22.reuse, R7, !P2 ;  /* 0x0000000716077207 */ /* 0x040fe40005000000 */
[C---:B------:R-:W-:Y:S01]  /*9ef0*/  SEL R6, R22.reuse, R6, !P2 ;  /* 0x0000000616067207 */ /* 0x040fe20005000000 */
[----:B0-----:R-:W2:Y:S01]  /*9f00*/  LDL.LU R26, [R1+0x18e8] ;  /* 0x0018e800011a7983 */ /* 0x001ea20000300800 */
[----:B------:R-:W-:-:S03]  /*9f10*/  SEL R8, R22, R8, !P2 ;  /* 0x0000000816087207 */ /* 0x000fc60005000000 */
[----:B------:R0:W-:Y:S01]  /*9f20*/  STL [R1+0xb0], R10 ;  /* 0x0000b00a01007387 */ /* 0x0001e20000100800 */
[C---:B------:R-:W-:Y:S02]  /*9f30*/  SEL R5, R22.reuse, R5, !P2 ;  /* 0x0000000516057207 */ /* 0x040fe40005000000 */
[C---:B------:R-:W-:Y:S01]  /*9f40*/  SEL R2, R22.reuse, R2, !P2 ;  /* 0x0000000216027207 */ /* 0x040fe20005000000 */
[----:B0-----:R-:W2:Y:S04]  /*9f50*/  LDL.LU R10, [R1+0x18e4] ;  /* 0x0018e400010a7983 */ /* 0x001ea80000300800 */
[----:B------:R0:W-:Y:S04]  /*9f60*/  STL [R1+0xac], R7 ;  /* 0x0000ac0701007387 */ /* 0x0001e80000100800 */
[----:B0-----:R-:W2:Y:S01]  /*9f70*/  LDL.LU R7, [R1+0x18e0] ;  /* 0x0018e00001077983 */ /* 0x001ea20000300800 */
[----:B---3--:R-:W-:-:S03]  /*9f80*/  SEL R20, R22, R20, !P2 ;  /* 0x0000001416147207 */ /* 0x008fc60005000000 */
[----:B------:R0:W-:Y:S01]  /*9f90*/  STL [R1+0xa4], R6 ;  /* 0x0000a40601007387 */ /* 0x0001e20000100800 */
[C---:B------:R-:W-:Y:S02]  /*9fa0*/  SEL R18, R22.reuse, R18, !P2 ;  /* 0x0000001216127207 */ /* 0x040fe40005000000 */
[C---:B------:R-:W-:Y:S01]  /*9fb0*/  SEL R14, R22.reuse, R14, !P2 ;  /* 0x0000000e160e7207 */ /* 0x040fe20005000000 */
[----:B0-----:R-:W3:Y:S04]  /*9fc0*/  LDL.LU R6, [R1+0x18dc] ;  /* 0x0018dc0001067983 */ /* 0x001ee80000300800 */
[----:B------:R0:W-:Y:S01]  /*9fd0*/  STL [R1+0xa0], R8 ;  /* 0x0000a00801007387 */ /* 0x0001e20000100800 */
[----:B------:R-:W-:-:S03]  /*9fe0*/  SEL R0, R22, R0, !P2 ;  /* 0x0000000016007207 */ /* 0x000fc60005000000 */
[----:B0-----:R-:W3:Y:S04]  /*9ff0*/  LDL.LU R8, [R1+0x128] ;  /* 0x0001280001087983 */ /* 0x001ee80000300800 */
[----:B------:R0:W-:Y:S01]  /*a000*/  STL [R1+0x9c], R5 ;  /* 0x00009c0501007387 */ /* 0x0001e20000100800 */
[----:B------:R-:W-:-:S03]  /*a010*/  SEL R12, R22, R12, !P2 ;  /* 0x0000000c160c7207 */ /* 0x000fc60005000000 */
[----:B0-----:R-:W3:Y:S04]  /*a020*/  LDL.LU R5, [R1+0x18d8] ;  /* 0x0018d80001057983 */ /* 0x001ee80000300800 */
[----:B------:R0:W-:Y:S01]  /*a030*/  STL [R1+0x94], R2 ;  /* 0x0000940201007387 */ /* 0x0001e20000100800 */
[----:B------:R-:W-:-:S03]  /*a040*/  SEL R11, R22, R11, !P2 ;  /* 0x0000000b160b7207 */ /* 0x000fc60005000000 */
[----:B0-----:R-:W3:Y:S04]  /*a050*/  LDL.LU R2, [R1+0x18d4] ;  /* 0x0018d40001027983 */ /* 0x001ee80000300800 */
[----:B------:R0:W-:Y:S04]  /*a060*/  STL [R1+0x88], R20 ;  /* 0x0000881401007387 */ /* 0x0001e80000100800 */
        /* <DEDUP_REMOVED lines=10> */
[----:B0-----:R-:W3:Y:S01]  /*a110*/  LDL.LU R11, [R1+0x18c0] ;  /* 0x0018c000010b7983 */ /* 0x001ee20000300800 */
[----:B----4-:R-:W-:-:S02]  /*a120*/  SEL R27, R22, R27, !P2 ;  /* 0x0000001b161b7207 */ /* 0x010fc40005000000 */
[----:B------:R-:W-:-:S03]  /*a130*/  SEL R23, R22, R23, !P2 ;  /* 0x0000001716177207 */ /* 0x000fc60005000000 */
[----:B------:R0:W-:Y:S04]  /*a140*/  STL [R1+0x70], R27 ;  /* 0x0000701b01007387 */ /* 0x0001e80000100800 */
[----:B0-----:R-:W4:Y:S04]  /*a150*/  LDL.LU R27, [R1+0x98] ;  /* 0x00009800011b7983 */ /* 0x001f280000300800 */
[----:B------:R0:W-:Y:S01]  /*a160*/  STL [R1+0x6c], R23 ;  /* 0x00006c1701007387 */ /* 0x0001e20000100800 */
[----:B--2---:R-:W-:-:S03]  /*a170*/  SEL R29, R22, R29, !P2 ;  /* 0x0000001d161d7207 */ /* 0x004fc60005000000 */
[----:B0-----:R-:W2:Y:S01]  /*a180*/  LDL.LU R23, [R1+0x8c] ;  /* 0x00008c0001177983 */ /* 0x001ea20000300800 */
[----:B------:R-:W-:-:S03]  /*a190*/  SEL R3, R22, R3, !P2 ;  /* 0x0000000316037207 */ /* 0x000fc60005000000 */
        /* <DEDUP_REMOVED lines=13> */
[----:B------:R0:W-:Y:S01]  /*a270*/  STL [R1+0x5c], R28 ;  /* 0x00005c1c01007387 */ /* 0x0001e20000100800 */
[----:B------:R-:W-:-:S03]  /*a280*/  SEL R15, R22, R15, !P2 ;  /* 0x0000000f160f7207 */ /* 0x000fc60005000000 */
[----:B0-----:R-:W2:Y:S04]  /*a290*/  LDL.LU R28, [R1+0x18b0] ;  /* 0x0018b000011c7983 */ /* 0x001ea80000300800 */
[----:B------:R0:W-:Y:S01]  /*a2a0*/  STL [R1+0x58], R4 ;  /* 0x0000580401007387 */ /* 0x0001e20000100800 */
[----:B------:R-:W-:-:S03]  /*a2b0*/  SEL R13, R22, R13, !P2 ;  /* 0x0000000d160d7207 */ /* 0x000fc60005000000 */
[----:B0-----:R-:W2:Y:S04]  /*a2c0*/  LDL.LU R4, [R1+0x18ac] ;  /* 0x0018ac0001047983 */ /* 0x001ea80000300800 */
[----:B------:R0:W-:Y:S04]  /*a2d0*/  STL [R1+0x54], R16 ;  /* 0x0000541001007387 */ /* 0x0001e80000100800 */
        /* <DEDUP_REMOVED lines=8> */
[----:B0-----:R-:W4:Y:S04]  /*a360*/  LDL.LU R15, [R1+0x1898] ;  /* 0x00189800010f7983 */ /* 0x001f280000300800 */
[----:B------:R0:W-:Y:S04]  /*a370*/  STL [R1+0x38], R13 ;  /* 0x0000380d01007387 */ /* 0x0001e80000100800 */
[----:B0-----:R-:W4:Y:S01]  /*a380*/  LDL.LU R13, [R1+0x1894] ;  /* 0x00189400010d7983 */ /* 0x001f220000300800 */
[----:B---3--:R-:W-:-:S02]  /*a390*/  SEL R8, R22, R8, !P2 ;  /* 0x0000000816087207 */ /* 0x008fc40005000000 */
[C---:B--2---:R-:W-:Y:S02]  /*a3a0*/  SEL R17, R22.reuse, R17, !P2 ;  /* 0x0000001116117207 */ /* 0x044fe40005000000 */
[C---:B----4-:R-:W-:Y:S02]  /*a3b0*/  SEL R15, R22.reuse, R15, !P2 ;  /* 0x0000000f160f7207 */ /* 0x050fe40005000000 */
[----:B------:R-:W-:-:S05]  /*a3c0*/  SEL R13, R22, R13, !P2 ;  /* 0x0000000d160d7207 */ /* 0x000fca0005000000 */
[----:B------:R0:W-:Y:S04]  /*a3d0*/  STL [R1+0x34], R13 ;  /* 0x0000340d01007387 */ /* 0x0001e80000100800 */
[----:B0-----:R-:W2:Y:S04]  /*a3e0*/  LDL.LU R13, [R1+0x44] ;  /* 0x00004400010d7983 */ /* 0x001ea80000300800 */
[----:B------:R0:W-:Y:S04]  /*a3f0*/  STL [R1+0x30], R15 ;  /* 0x0000300f01007387 */ /* 0x0001e80000100800 */
[----:B0-----:R-:W3:Y:S04]  /*a400*/  LDL.LU R15, [R1+0xc] ;  /* 0x00000c00010f7983 */ /* 0x001ee80000300800 */
[----:B------:R0:W-:Y:S04]  /*a410*/  STL [R1+0x2c], R17 ;  /* 0x00002c1101007387 */ /* 0x0001e80000100800 */
[----:B0-----:R-:W4:Y:S04]  /*a420*/  LDL.LU R17, [R1+0x10] ;  /* 0x0000100001117983 */ /* 0x001f280000300800 */
[----:B------:R0:W-:Y:S02]  /*a430*/  STL [R1+0x28], R8 ;  /* 0x0000280801007387 */ /* 0x0001e40000100800 */
[----:B0-----:R-:W-:-:S02]  /*a440*/  SEL R8, R22, R19, !P2 ;  /* 0x0000001316087207 */ /* 0x001fc40005000000 */
[----:B------:R-:W4:Y:S01]  /*a450*/  LDL.LU R19, [R1+0x48] ;  /* 0x0000480001137983 */ /* 0x000f220000300800 */
[----:B------:R-:W-:-:S03]  /*a460*/  SEL R21, R22, R21, !P2 ;  /* 0x0000001516157207 */ /* 0x000fc60005000000 */
[----:B------:R0:W-:Y:S01]  /*a470*/  STL [R1+0x24], R8 ;  /* 0x0000240801007387 */ /* 0x0001e20000100800 */
[C---:B------:R-:W-:Y:S02]  /*a480*/  SEL R16, R22.reuse, R16, !P2 ;  /* 0x0000001016107207 */ /* 0x040fe40005000000 */
[C---:B------:R-:W-:Y:S01]  /*a490*/  SEL R0, R22.reuse, R0, !P2 ;  /* 0x0000000016007207 */ /* 0x040fe20005000000 */
[----:B------:R-:W-:Y:S01]  /*a4a0*/  STL [R1+0x20], R21 ;  /* 0x0000201501007387 */ /* 0x000fe20000100800 */
[C---:B------:R-:W-:Y:S02]  /*a4b0*/  SEL R28, R22.reuse, R28, !P2 ;  /* 0x0000001c161c7207 */ /* 0x040fe40005000000 */
[C---:B0-----:R-:W-:Y:S02]  /*a4c0*/  SEL R8, R22.reuse, R4, !P2 ;  /* 0x0000000416087207 */ /* 0x041fe40005000000 */
[C---:B------:R-:W-:Y:S02]  /*a4d0*/  SEL R27, R22.reuse, R27, !P2 ;  /* 0x0000001b161b7207 */ /* 0x040fe40005000000 */
[C---:B------:R-:W-:Y:S01]  /*a4e0*/  SEL R23, R22.reuse, R23, !P2 ;  /* 0x0000001716177207 */ /* 0x040fe20005000000 */
[----:B------:R-:W-:Y:S01]  /*a4f0*/  STL [R1+0x1808], R8 ;  /* 0x0018080801007387 */ /* 0x000fe20000100800 */
[----:B------:R-:W-:-:S03]  /*a500*/  SEL R9, R22, R9, !P2 ;  /* 0x0000000916097207 */ /* 0x000fc60005000000 */
[----:B------:R4:W-:Y:S04]  /*a510*/  STL [R1+0x1c], R16 ;  /* 0x00001c1001007387 */ /* 0x0009e80000100800 */
[----:B------:R-:W-:Y:S04]  /*a520*/  STL [R1+0x180c], R0 ;  /* 0x00180c0001007387 */ /* 0x000fe80000100800 */
[----:B------:R-:W-:Y:S04]  /*a530*/  STL [R1+0x1810], R28 ;  /* 0x0018101c01007387 */ /* 0x000fe80000100800 */
[----:B------:R-:W-:Y:S04]  /*a540*/  STL [R1+0x1814], R27 ;  /* 0x0018141b01007387 */ /* 0x000fe80000100800 */
[----:B------:R-:W-:Y:S01]  /*a550*/  STL [R1+0x1818], R23 ;  /* 0x0018181701007387 */ /* 0x000fe20000100800 */
[----:B--2---:R-:W-:-:S02]  /*a560*/  SEL R13, R22, R13, !P2 ;  /* 0x0000000d160d7207 */ /* 0x004fc40005000000 */
[C---:B---3--:R-:W-:Y:S02]  /*a570*/  SEL R15, R22.reuse, R15, !P2 ;  /* 0x0000000f160f7207 */ /* 0x048fe40005000000 */
[C---:B----4-:R-:W-:Y:S02]  /*a580*/  SEL R16, R22.reuse, R17, !P2 ;  /* 0x0000001116107207 */ /* 0x050fe40005000000 */
[C---:B------:R-:W-:Y:S02]  /*a590*/  SEL R17, R22.reuse, R3, !P2 ;  /* 0x0000000316117207 */ /* 0x040fe40005000000 */
[----:B------:R-:W-:-:S05]  /*a5a0*/  SEL R4, R22, R19, !P2 ;  /* 0x0000001316047207 */ /* 0x000fca0005000000 */
[----:B------:R-:W-:Y:S04]  /*a5b0*/  STL [R1+0x181c], R4 ;  /* 0x00181c0401007387 */ /* 0x000fe80000100800 */
[----:B------:R-:W-:Y:S04]  /*a5c0*/  STL [R1+0x1820], R13 ;  /* 0x0018200d01007387 */ /* 0x000fe80000100800 */
[----:B------:R-:W-:Y:S01]  /*a5d0*/  STL [R1+0x1824], R9 ;  /* 0x0018240901007387 */ /* 0x000fe20000100800 */
[----:B------:R-:W-:-:S03]  /*a5e0*/  SEL R19, R22, R29, !P2 ;  /* 0x0000001d16137207 */ /* 0x000fc60005000000 */
[----:B------:R-:W-:Y:S04]  /*a5f0*/  STL [R1+0x1828], R15 ;  /* 0x0018280f01007387 */ /* 0x000fe80000100800 */
[----:B------:R0:W-:Y:S04]  /*a600*/  STL [R1+0x182c], R16 ;  /* 0x00182c1001007387 */ /* 0x0001e80000100800 */
[----:B------:R-:W2:Y:S04]  /*a610*/  LDL.LU R3, [R1+0x1890] ;  /* 0x0018900001037983 */ /* 0x000ea80000300800 */
[----:B------:R-:W-:Y:S04]  /*a620*/  STL [R1+0x1830], R17 ;  /* 0x0018301101007387 */ /* 0x000fe80000100800 */
[----:B------:R-:W3:Y:S04]  /*a630*/  LDL.LU R29, [R1+0x188c] ;  /* 0x00188c00011d7983 */ /* 0x000ee80000300800 */
[----:B0-----:R-:W4:Y:S04]  /*a640*/  LDL.LU R16, [R1+0x1ec] ;  /* 0x0001ec0001107983 */ /* 0x001f280000300800 */
[----:B------:R-:W4:Y:S04]  /*a650*/  LDL.LU R15, [R1+0x1f4] ;  /* 0x0001f400010f7983 */ /* 0x000f280000300800 */
[----:B------:R-:W4:Y:S04]  /*a660*/  LDL.LU R9, [R1+0x1f0] ;  /* 0x0001f00001097983 */ /* 0x000f280000300800 */
[----:B------:R-:W4:Y:S04]  /*a670*/  LDL.LU R13, [R1+0x1dc] ;  /* 0x0001dc00010d7983 */ /* 0x000f280000300800 */
[----:B------:R-:W4:Y:S04]  /*a680*/  LDL.LU R4, [R1+0x1d8] ;  /* 0x0001d80001047983 */ /* 0x000f280000300800 */
[----:B------:R-:W4:Y:S04]  /*a690*/  LDL.LU R23, [R1+0x1d4] ;  /* 0x0001d40001177983 */ /* 0x000f280000300800 */
[----:B------:R-:W4:Y:S04]  /*a6a0*/  LDL.LU R27, [R1+0x1d0] ;  /* 0x0001d000011b7983 */ /* 0x000f280000300800 */
[----:B------:R-:W4:Y:S04]  /*a6b0*/  LDL.LU R28, [R1+0x1cc] ;  /* 0x0001cc00011c7983 */ /* 0x000f280000300800 */
[----:B------:R-:W0:Y:S01]  /*a6c0*/  S2R R21, SR_TID.X ;  /* 0x0000000000157919 */ /* 0x000e220000002100 */
[----:B------:R-:W-:-:S02]  /*a6d0*/  SEL R11, R22, R11, !P2 ;  /* 0x0000000b160b7207 */ /* 0x000fc40005000000 */
[C---:B------:R-:W-:Y:S01]  /*a6e0*/  SEL R12, R22.reuse, R12, !P2 ;  /* 0x0000000c160c7207 */ /* 0x040fe20005000000 */
[----:B------:R-:W4:Y:S01]  /*a6f0*/  LDL.LU R0, [R1+0x1c4] ;  /* 0x0001c40001007983 */ /* 0x000f220000300800 */
[C---:B------:R-:W-:Y:S02]  /*a700*/  SEL R14, R22.reuse, R14, !P2 ;  /* 0x0000000e160e7207 */ /* 0x040fe40005000000 */
[C---:B------:R-:W-:Y:S01]  /*a710*/  SEL R18, R22.reuse, R18, !P2 ;  /* 0x0000001216127207 */ /* 0x040fe20005000000 */
[----:B------:R-:W4:Y:S01]  /*a720*/  LDL.LU R8, [R1+0x1c0] ;  /* 0x0001c00001087983 */ /* 0x000f220000300800 */
[C---:B------:R-:W-:Y:S02]  /*a730*/  SEL R20, R22.reuse, R20, !P2 ;  /* 0x0000001416147207 */ /* 0x040fe40005000000 */
[C---:B------:R-:W-:Y:S01]  /*a740*/  SEL R2, R22.reuse, R2, !P2 ;  /* 0x0000000216027207 */ /* 0x040fe20005000000 */
[----:B------:R-:W-:Y:S01]  /*a750*/  STL [R1+0x1834], R19 ;  /* 0x0018341301007387 */ /* 0x000fe20000100800 */
[----:B------:R-:W-:Y:S01]  /*a760*/  SEL R5, R22, R5, !P2 ;  /* 0x0000000516057207 */ /* 0x000fe20005000000 */
[----:B------:R-:W-:-:S02]  /*a770*/  @!P4 IMAD.MOV R24, RZ, RZ, -R24 ;  /* 0x000000ffff18c224 */ /* 0x000fc400078e0a18 */
[----:B------:R-:W-:Y:S01]  /*a780*/  STL [R1+0x1838], R11 ;  /* 0x0018380b01007387 */ /* 0x000fe20000100800 */
[----:B------:R-:W-:-:S03]  /*a790*/  SEL R6, R22, R6, !P2 ;  /* 0x0000000616067207 */ /* 0x000fc60005000000 */
[----:B------:R-:W-:Y:S01]  /*a7a0*/  STL [R1+0x183c], R12 ;  /* 0x00183c0c01007387 */ /* 0x000fe20000100800 */
[----:B0-----:R-:W-:-:S03]  /*a7b0*/  LOP3.LUT R21, R21, 0x1f, RZ, 0xc0, !PT ;  /* 0x0000001f15157812 */ /* 0x001fc600078ec0ff */
[----:B------:R-:W-:Y:S01]  /*a7c0*/  STL [R1+0x1840], R14 ;  /* 0x0018400e01007387 */ /* 0x000fe20000100800 */
[C---:B------:R-:W-:Y:S02]  /*a7d0*/  SEL R7, R22.reuse, R7, !P2 ;  /* 0x0000000716077207 */ /* 0x040fe40005000000 */
[C---:B------:R-:W-:Y:S01]  /*a7e0*/  SEL R10, R22.reuse, R10, !P2 ;  /* 0x0000000a160a7207 */ /* 0x040fe20005000000 */
[----:B------:R-:W-:Y:S01]  /*a7f0*/  STL [R1+0x1844], R18 ;  /* 0x0018441201007387 */ /* 0x000fe20000100800 */
[----:B------:R-:W-:Y:S01]  /*a800*/  IMAD R21, R21, c[0x0][0x18c], RZ ;  /* 0x0000630015157a24 */ /* 0x000fe200078e02ff */
[C---:B------:R-:W-:Y:S02]  /*a810*/  SEL R26, R22.reuse, R26, !P2 ;  /* 0x0000001a161a7207 */ /* 0x040fe40005000000 */
[----:B------:R-:W-:Y:S01]  /*a820*/  STL [R1+0x1848], R20 ;  /* 0x0018481401007387 */ /* 0x000fe20000100800 */
[----:B------:R-:W-:-:S03]  /*a830*/  SEL R25, R22, R25, !P2 ;  /* 0x0000001916197207 */ /* 0x000fc60005000000 */
[----:B------:R0:W-:Y:S01]  /*a840*/  STL [R1+0x184c], R2 ;  /* 0x00184c0201007387 */ /* 0x0001e20000100800 */
[----:B------:R-:W-:-:S03]  /*a850*/  SEL R22, R22, R24, !P2 ;  /* 0x0000001816167207 */ /* 0x000fc60005000000 */
[----:B------:R1:W-:Y:S01]  /*a860*/  STL [R1+0x1850], R5 ;  /* 0x0018500501007387 */ /* 0x0003e20000100800 */
[----:B------:R-:W-:-:S03]  /*a870*/  LEA.HI.X.SX32 R21, R21, c[0x0][0x16c], 0x1, P3 ;  /* 0x00005b0015157a11 */ /* 0x000fc600018f0eff */
[----:B------:R-:W-:Y:S04]  /*a880*/  STL [R1+0x1854], R6 ;  /* 0x0018540601007387 */ /* 0x000fe80000100800 */
[----:B------:R-:W-:Y:S04]  /*a890*/  STL [R1+0x1858], R7 ;  /* 0x0018580701007387 */ /* 0x000fe80000100800 */
[----:B------:R-:W-:Y:S04]  /*a8a0*/  STL [R1+0x185c], R10 ;  /* 0x00185c0a01007387 */ /* 0x000fe80000100800 */
[----:B------:R-:W-:Y:S04]  /*a8b0*/  STL [R1+0x1860], R26 ;  /* 0x0018601a01007387 */ /* 0x000fe80000100800 */
[----:B------:R-:W-:Y:S04]  /*a8c0*/  STL [R1+0x1864], R25 ;  /* 0x0018641901007387 */ /* 0x000fe80000100800 */
[----:B------:R-:W-:Y:S04]  /*a8d0*/  STL [R1+0x1868], R22 ;  /* 0x0018681601007387 */ /* 0x000fe80000100800 */
[----:B------:R-:W-:Y:S01]  /*a8e0*/  STL [R1+0x186c], R21 ;  /* 0x00186c1501007387 */ /* 0x000fe20000100800 */
[----:B--2---:R-:W-:-:S02]  /*a8f0*/  IMAD R3, R3, c[0x0][0x184], RZ ;  /* 0x0000610003037a24 */ /* 0x004fc400078e02ff */
[----:B---3--:R-:W-:Y:S02]  /*a900*/  IMAD R29, R29, c[0x0][0x184], RZ ;  /* 0x000061001d1d7a24 */ /* 0x008fe400078e02ff */
[----:B----4-:R-:W-:-:S05]  /*a910*/  IMAD R24, R16, c[0x0][0x190], RZ ;  /* 0x0000640010187a24 */ /* 0x010fca00078e02ff */
[----:B------:R-:W-:Y:S04]  /*a920*/  STL [R1+0x1870], R24 ;  /* 0x0018701801007387 */ /* 0x000fe80000100800 */
[----:B------:R-:W-:Y:S04]  /*a930*/  STL [R1+0x17a4], R29 ;  /* 0x0017a41d01007387 */ /* 0x000fe80000100800 */
[----:B------:R2:W-:Y:S01]  /*a940*/  STL [R1+0x17a8], R3 ;  /* 0x0017a80301007387 */ /* 0x0005e20000100800 */
[----:B0-----:R-:W-:Y:S02]  /*a950*/  IMAD R2, R9, c[0x0][0x190], RZ ;  /* 0x0000640009027a24 */ /* 0x001fe400078e02ff */
[----:B-1----:R-:W-:-:S02]  /*a960*/  IMAD R5, R13, c[0x0][0x190], RZ ;  /* 0x000064000d057a24 */ /* 0x002fc400078e02ff */
[----:B--2---:R-:W-:-:S05]  /*a970*/  IMAD R3, R15, c[0x0][0x190], RZ ;  /* 0x000064000f037a24 */ /* 0x004fca00078e02ff */
[----:B------:R0:W-:Y:S04]  /*a980*/  STL [R1+0xc], R3 ;  /* 0x00000c0301007387 */ /* 0x0001e80000100800 */
[----:B------:R1:W-:Y:S01]  /*a990*/  STL [R1+0x10], R2 ;  /* 0x0000100201007387 */ /* 0x0003e20000100800 */
[----:B0-----:R-:W-:-:S03]  /*a9a0*/  IMAD R3, R4, c[0x0][0x190], RZ ;  /* 0x0000640004037a24 */ /* 0x001fc600078e02ff */
[----:B------:R-:W-:Y:S01]  /*a9b0*/  STL [R1+0x14], R5 ;  /* 0x0000140501007387 */ /* 0x000fe20000100800 */
[----:B------:R-:W-:Y:S02]  /*a9c0*/  IMAD R4, R27, c[0x0][0x190], RZ ;  /* 0x000064001b047a24 */ /* 0x000fe400078e02ff */
[----:B-1----:R-:W-:Y:S01]  /*a9d0*/  IMAD R2, R23, c[0x0][0x190], RZ ;  /* 0x0000640017027a24 */ /* 0x002fe200078e02ff */
[----:B------:R0:W-:Y:S04]  /*a9e0*/  STL [R1+0x18], R3 ;  /* 0x0000180301007387 */ /* 0x0001e80000100800 */
[----:B------:R-:W-:Y:S01]  /*a9f0*/  STL [R1+0x44], R2 ;  /* 0x0000440201007387 */ /* 0x000fe20000100800 */
[----:B0-----:R-:W-:-:S03]  /*aa00*/  IMAD R3, R28, c[0x0][0x190], RZ ;  /* 0x000064001c037a24 */ /* 0x001fc600078e02ff */
[----:B------:R-:W-:Y:S04]  /*aa10*/  STL [R1+0x48], R4 ;  /* 0x0000480401007387 */ /* 0x000fe80000100800 */
[----:B------:R0:W-:Y:S04]  /*aa20*/  STL [R1+0x8c], R3 ;  /* 0x00008c0301007387 */ /* 0x0001e80000100800 */
[----:B0-----:R-:W2:Y:S01]  /*aa30*/  LDL.LU R3, [R1+0x1b4] ;  /* 0x0001b40001037983 */ /* 0x001ea20000300800 */
[----:B------:R-:W-:Y:S02]  /*aa40*/  IMAD R2, R0, c[0x0][0x190], RZ ;  /* 0x0000640000027a24 */ /* 0x000fe400078e02ff */
[----:B------:R-:W-:-:S03]  /*aa50*/  IMAD R0, R8, c[0x0][0x190], RZ ;  /* 0x0000640008007a24 */ /* 0x000fc600078e02ff */
[----:B------:R-:W-:Y:S04]  /*aa60*/  STL [R1+0x90], R2 ;  /* 0x0000900201007387 */ /* 0x000fe80000100800 */
[----:B--2---:R0:W-:Y:S04]  /*aa70*/  STL [R1+0x1884], R3 ;  /* 0x0018840301007387 */ /* 0x0041e80000100800 */
[----:B------:R-:W-:Y:S04]  /*aa80*/  STL [R1+0x98], R0 ;  /* 0x0000980001007387 */ /* 0x000fe80000100800 */
[----:B0-----:R-:W2:Y:S04]  /*aa90*/  LDL.LU R3, [R1+0x1b8] ;  /* 0x0001b80001037983 */ /* 0x001ea80000300800 */
[----:B--2---:R0:W-:Y:S04]  /*aaa0*/  STL [R1+0x1888], R3 ;  /* 0x0018880301007387 */ /* 0x0041e80000100800 */
[----:B0-----:R-:W2:Y:S04]  /*aab0*/  LDL.LU R3, [R1+0x1bc] ;  /* 0x0001bc0001037983 */ /* 0x001ea80000300800 */
[----:B------:R-:W3:Y:S04]  /*aac0*/  LDL.LU R29, [R1+0x1b0] ;  /* 0x0001b000011d7983 */ /* 0x000ee80000300800 */
[----:B------:R-:W4:Y:S04]  /*aad0*/  LDL.LU R24, [R1+0x1ac] ;  /* 0x0001ac0001187983 */ /* 0x000f280000300800 */
[----:B------:R-:W3:Y:S04]  /*aae0*/  LDL.LU R21, [R1+0x1a8] ;  /* 0x0001a80001157983 */ /* 0x000ee80000300800 */
        /* <DEDUP_REMOVED lines=24> */
[----:B------:R-:W3:Y:S01]  /*ac70*/  LDL.LU R8, [R1+0x130] ;  /* 0x0001300001087983 */ /* 0x000ee20000300800 */
[----:B--2---:R-:W-:-:S05]  /*ac80*/  IMAD R3, R3, c[0x0][0x190], RZ ;  /* 0x0000640003037a24 */ /* 0x004fca00078e02ff */
[----:B------:R0:W-:Y:S04]  /*ac90*/  STL [R1+0xa8], R3 ;  /* 0x0000a80301007387 */ /* 0x0001e80000100800 */
[----:B0-----:R-:W2:Y:S02]  /*aca0*/  LDL.LU R3, [R1+0x1888] ;  /* 0x0018880001037983 */ /* 0x001ea40000300800 */
[----:B--2---:R-:W-:-:S05]  /*acb0*/  IMAD R3, R3, c[0x0][0x190], RZ ;  /* 0x0000640003037a24 */ /* 0x004fca00078e02ff */
[----:B------:R0:W-:Y:S04]  /*acc0*/  STL [R1+0x128], R3 ;  /* 0x0001280301007387 */ /* 0x0001e80000100800 */
[----:B0-----:R-:W2:Y:S01]  /*acd0*/  LDL.LU R3, [R1+0x1884] ;  /* 0x0018840001037983 */ /* 0x001ea20000300800 */
[----:B---3--:R-:W-:Y:S02]  /*ace0*/  IMAD R29, R29, c[0x0][0x190], RZ ;  /* 0x000064001d1d7a24 */ /* 0x008fe400078e02ff */
[----:B------:R-:W-:Y:S02]  /*acf0*/  IMAD R21, R21, c[0x0][0x190], RZ ;  /* 0x0000640015157a24 */ /* 0x000fe400078e02ff */
[----:B------:R-:W-:Y:S02]  /*ad00*/  IMAD R22, R22, c[0x0][0x190], RZ ;  /* 0x0000640016167a24 */ /* 0x000fe400078e02ff */
[----:B------:R-:W-:-:S02]  /*ad10*/  IMAD R10, R10, c[0x0][0x190], RZ ;  /* 0x000064000a0a7a24 */ /* 0x000fc400078e02ff */
[----:B------:R-:W-:Y:S02]  /*ad20*/  IMAD R6, R6, c[0x0][0x190], RZ ;  /* 0x0000640006067a24 */ /* 0x000fe400078e02ff */
[----:B------:R-:W-:Y:S02]  /*ad30*/  IMAD R5, R5, c[0x0][0x190], RZ ;  /* 0x0000640005057a24 */ /* 0x000fe400078e02ff */
[----:B--2---:R-:W-:-:S05]  /*ad40*/  IMAD R3, R3, c[0x0][0x190], RZ ;  /* 0x0000640003037a24 */ /* 0x004fca00078e02ff */
[----:B------:R4:W-:Y:S04]  /*ad50*/  STL [R1+0x168], R3 ;  /* 0x0001680301007387 */ /* 0x0009e80000100800 */
[----:B------:R-:W-:Y:S01]  /*ad60*/  STL [R1+0x180], R29 ;  /* 0x0001801d01007387 */ /* 0x000fe20000100800 */
[----:B----4-:R-:W-:-:S05]  /*ad70*/  IMAD R3, R24, c[0x0][0x190], RZ ;  /* 0x0000640018037a24 */ /* 0x010fca00078e02ff */
[----:B------:R0:W-:Y:S04]  /*ad80*/  STL [R1+0x198], R3 ;  /* 0x0001980301007387 */ /* 0x0001e80000100800 */
[----:B------:R1:W-:Y:S01]  /*ad90*/  STL [R1+0x19c], R21 ;  /* 0x00019c1501007387 */ /* 0x0003e20000100800 */
[----:B0-----:R-:W-:-:S03]  /*ada0*/  IMAD R3, R25, c[0x0][0x190], RZ ;  /* 0x0000640019037a24 */ /* 0x001fc600078e02ff */
[----:B------:R-:W-:Y:S01]  /*adb0*/  STL [R1+0x1a0], R22 ;  /* 0x0001a01601007387 */ /* 0x000fe20000100800 */
[----:B-1----:R-:W-:-:S03]  /*adc0*/  IMAD R21, R26, c[0x0][0x190], RZ ;  /* 0x000064001a157a24 */ /* 0x002fc600078e02ff */
[----:B------:R0:W-:Y:S04]  /*add0*/  STL [R1+0x194], R3 ;  /* 0x0001940301007387 */ /* 0x0001e80000100800 */
[----:B------:R-:W-:Y:S01]  /*ade0*/  STL [R1+0x190], R21 ;  /* 0x0001901501007387 */ /* 0x000fe20000100800 */
[----:B0-----:R-:W-:-:S03]  /*adf0*/  IMAD R3, R7, c[0x0][0x190], RZ ;  /* 0x0000640007037a24 */ /* 0x001fc600078e02ff */
[----:B------:R-:W-:Y:S04]  /*ae00*/  STL [R1+0x18c], R10 ;  /* 0x00018c0a01007387 */ /* 0x000fe80000100800 */
[----:B------:R0:W-:Y:S04]  /*ae10*/  STL [R1+0x188], R3 ;  /* 0x0001880301007387 */ /* 0x0001e80000100800 */
[----:B------:R-:W-:Y:S01]  /*ae20*/  STL [R1+0x184], R6 ;  /* 0x0001840601007387 */ /* 0x000fe20000100800 */
[----:B0-----:R-:W-:-:S03]  /*ae30*/  IMAD R3, R2, c[0x0][0x190], RZ ;  /* 0x0000640002037a24 */ /* 0x001fc600078e02ff */
[----:B------:R0:W-:Y:S01]  /*ae40*/  STL [R1+0x17c], R5 ;  /* 0x00017c0501007387 */ /* 0x0001e20000100800 */
[----:B------:R-:W-:-:S03]  /*ae50*/  IMAD R2, R20, c[0x0][0x190], RZ ;  /* 0x0000640014027a24 */ /* 0x000fc600078e02ff */
[----:B------:R1:W-:Y:S01]  /*ae60*/  STL [R1+0x178], R3 ;  /* 0x0001780301007387 */ /* 0x0003e20000100800 */
[----:B0-----:R-:W-:-:S03]  /*ae70*/  IMAD R5, R18, c[0x0][0x190], RZ ;  /* 0x0000640012057a24 */ /* 0x001fc600078e02ff */
[----:B------:R0:W-:Y:S01]  /*ae80*/  STL [R1+0x174], R2 ;  /* 0x0001740201007387 */ /* 0x0001e20000100800 */
[----:B-1----:R-:W-:-:S03]  /*ae90*/  IMAD R3, R14, c[0x0][0x190], RZ ;  /* 0x000064000e037a24 */ /* 0x002fc600078e02ff */
[----:B------:R1:W-:Y:S04]  /*aea0*/  STL [R1+0x170], R5 ;  /* 0x0001700501007387 */ /* 0x0003e80000100800 */
[----:B------:R2:W-:Y:S01]  /*aeb0*/  STL [R1+0x16c], R3 ;  /* 0x00016c0301007387 */ /* 0x0005e20000100800 */
[----:B0-----:R-:W-:Y:S02]  /*aec0*/  IMAD R2, R12, c[0x0][0x190], RZ ;  /* 0x000064000c027a24 */ /* 0x001fe400078e02ff */
[----:B-1----:R-:W-:-:S03]  /*aed0*/  IMAD R5, R11, c[0x0][0x190], RZ ;  /* 0x000064000b057a24 */ /* 0x002fc600078e02ff */
[----:B------:R0:W-:Y:S01]  /*aee0*/  STL [R1+0x164], R2 ;  /* 0x0001640201007387 */ /* 0x0001e20000100800 */
[----:B--2---:R-:W-:-:S03]  /*aef0*/  IMAD R3, R19, c[0x0][0x190], RZ ;  /* 0x0000640013037a24 */ /* 0x004fc600078e02ff */
        /* <DEDUP_REMOVED lines=12> */
[----:B------:R-:W-:Y:S01]  /*afc0*/  STL [R1+0x148], R5 ;  /* 0x0001480501007387 */ /* 0x000fe20000100800 */
[----:B------:R-:W-:-:S03]  /*afd0*/  IMAD R4, R27, c[0x0][0x190], RZ ;  /* 0x000064001b047a24 */ /* 0x000fc600078e02ff */
[----:B------:R1:W-:Y:S01]  /*afe0*/  STL [R1+0x144], R3 ;  /* 0x0001440301007387 */ /* 0x0003e20000100800 */
[----:B0-----:R-:W-:-:S05]  /*aff0*/  IMAD R2, R23, c[0x0][0x190], RZ ;  /* 0x0000640017027a24 */ /* 0x001fca00078e02ff */
[----:B------:R-:W-:Y:S01]  /*b000*/  STL [R1+0x140], R2 ;  /* 0x0001400201007387 */ /* 0x000fe20000100800 */
[----:B-1----:R-:W-:-:S03]  /*b010*/  IMAD R3, R28, c[0x0][0x190], RZ ;  /* 0x000064001c037a24 */ /* 0x002fc600078e02ff */
        /* <DEDUP_REMOVED lines=95> */
[----:B------:R0:W-:Y:S01]  /*b610*/  STL [R1+0xc0], R2 ;  /* 0x0000c00201007387 */ /* 0x0001e20000100800 */
[----:B-1----:R-:W-:-:S03]  /*b620*/  IMAD R3, R28, c[0x0][0x190], RZ ;  /* 0x000064001c037a24 */ /* 0x002fc600078e02ff */
[----:B------:R-:W-:Y:S04]  /*b630*/  STL [R1+0xbc], R4 ;  /* 0x0000bc0401007387 */ /* 0x000fe80000100800 */
[----:B------:R-:W-:Y:S04]  /*b640*/  STL [R1+0xb8], R3 ;  /* 0x0000b80301007387 */ /* 0x000fe80000100800 */
[----:B------:R-:W2:Y:S01]  /*b650*/  LDL.LU R24, [R1+0xa0] ;  /* 0x0000a00001187983 */ /* 0x000ea20000300800 */
[----:B0-----:R-:W-:Y:S02]  /*b660*/  IMAD R2, R0, c[0x0][0x190], RZ ;  /* 0x0000640000027a24 */ /* 0x001fe400078e02ff */
        /* <DEDUP_REMOVED lines=42> */
[----:B----4-:R-:W-:Y:S02]  /*b910*/  IMAD R22, R22, c[0x0][0x190], RZ ;  /* 0x0000640016167a24 */ /* 0x010fe400078e02ff */
[----:B------:R-:W-:Y:S02]  /*b920*/  IMAD R25, R25, c[0x0][0x190], RZ ;  /* 0x0000640019197a24 */ /* 0x000fe400078e02ff */
[----:B------:R-:W-:-:S02]  /*b930*/  IMAD R26, R26, c[0x0][0x190], RZ ;  /* 0x000064001a1a7a24 */ /* 0x000fc400078e02ff */
[----:B------:R-:W-:Y:S02]  /*b940*/  IMAD R10, R10, c[0x0][0x190], RZ ;  /* 0x000064000a0a7a24 */ /* 0x000fe400078e02ff */
[----:B------:R-:W-:Y:S02]  /*b950*/  IMAD R7, R7, c[0x0][0x190], RZ ;  /* 0x0000640007077a24 */ /* 0x000fe400078e02ff */
[----:B------:R-:W-:Y:S02]  /*b960*/  IMAD R6, R6, c[0x0][0x190], RZ ;  /* 0x0000640006067a24 */ /* 0x000fe400078e02ff */
[----:B------:R-:W-:Y:S02]  /*b970*/  IMAD R5, R5, c[0x0][0x190], RZ ;  /* 0x0000640005057a24 */ /* 0x000fe400078e02ff */
        /* <DEDUP_REMOVED lines=18> */
[----:B--2---:R-:W-:-:S05]  /*baa0*/  IMAD R24, R24, c[0x0][0x190], RZ ;  /* 0x0000640018187a24 */ /* 0x004fca00078e02ff */
[----:B------:R0:W-:Y:S04]  /*bab0*/  STL [R1+0xa0], R24 ;  /* 0x0000a01801007387 */ /* 0x0001e80000100800 */
[----:B0-----:R-:W2:Y:S04]  /*bac0*/  LDL.LU R24, [R1+0x1870] ;  /* 0x0018700001187983 */ /* 0x001ea80000300800 */
[----:B------:R0:W-:Y:S04]  /*bad0*/  STL [R1+0x9c], R21 ;  /* 0x00009c1501007387 */ /* 0x0001e80000100800 */
[----:B0-----:R-:W3:Y:S04]  /*bae0*/  LDL.LU R21, [R1+0x186c] ;  /* 0x00186c0001157983 */ /* 0x001ee80000300800 */
[----:B------:R0:W-:Y:S04]  /*baf0*/  STL [R1+0x94], R22 ;  /* 0x0000941601007387 */ /* 0x0001e80000100800 */
[----:B0-----:R-:W4:Y:S04]  /*bb00*/  LDL.LU R22, [R1+0x1868] ;  /* 0x0018680001167983 */ /* 0x001f280000300800 */
        /* <DEDUP_REMOVED lines=39> */
[----:B0-----:R-:W3:Y:S04]  /*bd80*/  LDL.LU R23, [R1+0x1818] ;  /* 0x0018180001177983 */ /* 0x001ee80000300800 */
[----:B------:R0:W-:Y:S04]  /*bd90*/  STL [R1+0x30], R27 ;  /* 0x0000301b01007387 */ /* 0x0001e80000100800 */
[----:B0-----:R-:W4:Y:S04]  /*bda0*/  LDL.LU R27, [R1+0x1814] ;  /* 0x00181400011b7983 */ /* 0x001f280000300800 */
[----:B------:R0:W-:Y:S04]  /*bdb0*/  STL [R1+0x2c], R28 ;  /* 0x00002c1c01007387 */ /* 0x0001e80000100800 */
[----:B0-----:R-:W4:Y:S04]  /*bdc0*/  LDL.LU R28, [R1+0x1810] ;  /* 0x00181000011c7983 */ /* 0x001f280000300800 */
[----:B------:R0:W-:Y:S04]  /*bdd0*/  STL [R1+0x28], R0 ;  /* 0x0000280001007387 */ /* 0x0001e80000100800 */
[----:B0-----:R-:W4:Y:S04]  /*bde0*/  LDL.LU R0, [R1+0x180c] ;  /* 0x00180c0001007983 */ /* 0x001f280000300800 */
[----:B------:R0:W-:Y:S04]  /*bdf0*/  STL [R1+0x24], R8 ;  /* 0x0000240801007387 */ /* 0x0001e80000100800 */
[----:B0-----:R-:W4:Y:S01]  /*be00*/  LDL.LU R8, [R1+0x1808] ;  /* 0x0018080001087983 */ /* 0x001f220000300800 */
[----:B------:R-:W-:-:S05]  /*be10*/  IMAD R3, R3, c[0x0][0x190], RZ ;  /* 0x0000640003037a24 */ /* 0x000fca00078e02ff */
[----:B------:R0:W-:Y:S02]  /*be20*/  STL [R1+0x20], R3 ;  /* 0x0000200301007387 */ /* 0x0001e40000100800 */
[----:B0-----:R-:W-:-:S05]  /*be30*/  IMAD R3, R29, c[0x0][0x190], RZ ;  /* 0x000064001d037a24 */ /* 0x001fca00078e02ff */
[----:B------:R-:W-:Y:S01]  /*be40*/  STL [R1+0x17c4], R3 ;  /* 0x0017c40301007387 */ /* 0x000fe20000100800 */
[----:B--2---:R-:W-:Y:S02]  /*be50*/  IMAD R4, R4, c[0x0][0x190], RZ ;  /* 0x0000640004047a24 */ /* 0x004fe400078e02ff */
[----:B---3--:R-:W-:Y:S02]  /*be60*/  IMAD R23, R23, c[0x0][0x190], RZ ;  /* 0x0000640017177a24 */ /* 0x008fe400078e02ff */
[----:B----4-:R-:W-:Y:S02]  /*be70*/  IMAD R27, R27, c[0x0][0x190], RZ ;  /* 0x000064001b1b7a24 */ /* 0x010fe400078e02ff */
[----:B------:R-:W-:Y:S02]  /*be80*/  IMAD R28, R28, c[0x0][0x190], RZ ;  /* 0x000064001c1c7a24 */ /* 0x000fe400078e02ff */
[----:B------:R-:W-:Y:S02]  /*be90*/  IMAD R0, R0, c[0x0][0x190], RZ ;  /* 0x0000640000007a24 */ /* 0x000fe400078e02ff */
[----:B------:R-:W-:-:S02]  /*bea0*/  IMAD R29, R8, c[0x0][0x190], RZ ;  /* 0x00006400081d7a24 */ /* 0x000fc400078e02ff */
[----:B------:R-:W2:Y:S04]  /*beb0*/  LDL.LU R8, [R1+0x1804] ;  /* 0x0018040001087983 */ /* 0x000ea80000300800 */
[----:B------:R-:W-:Y:S04]  /*bec0*/  STL [R1+0x17c0], R29 ;  /* 0x0017c01d01007387 */ /* 0x000fe80000100800 */
[----:B------:R0:W-:Y:S04]  /*bed0*/  STL [R1+0x17bc], R0 ;  /* 0x0017bc0001007387 */ /* 0x0001e80000100800 */
[----:B0-----:R-:W3:Y:S04]  /*bee0*/  LDL.LU R0, [R1+0x18] ;  /* 0x0000180001007983 */ /* 0x001ee80000300800 */
[----:B------:R-:W4:Y:S04]  /*bef0*/  LDL.LU R3, [R1+0x44] ;  /* 0x0000440001037983 */ /* 0x000f280000300800 */
[----:B------:R-:W3:Y:S04]  /*bf00*/  LDL.LU R29, [R1+0x48] ;  /* 0x00004800011d7983 */ /* 0x000ee80000300800 */
        /* <DEDUP_REMOVED lines=8> */
[----:B------:R-:W-:-:S02]  /*bf90*/  IMAD R13, R13, c[0x0][0x190], RZ ;  /* 0x000064000d0d7a24 */ /* 0x000fc400078e02ff */
[----:B------:R-:W-:Y:S02]  /*bfa0*/  IMAD R9, R9, c[0x0][0x190], RZ ;  /* 0x0000640009097a24 */ /* 0x000fe400078e02ff */
[----:B------:R-:W-:Y:S02]  /*bfb0*/  IMAD R15, R15, c[0x0][0x190], RZ ;  /* 0x000064000f0f7a24 */ /* 0x000fe400078e02ff */
[----:B------:R-:W-:Y:S01]  /*bfc0*/  IMAD R16, R16, c[0x0][0x190], RZ ;  /* 0x0000640010107a24 */ /* 0x000fe200078e02ff */
[----:B------:R-:W-:Y:S01]  /*bfd0*/  STL [R1+0x17c8], R13 ;  /* 0x0017c80d01007387 */ /* 0x000fe20000100800 */
[----:B------:R-:W-:Y:S02]  /*bfe0*/  IMAD R17, R17, c[0x0][0x190], RZ ;  /* 0x0000640011117a24 */ /* 0x000fe400078e02ff */
[----:B------:R-:W-:Y:S01]  /*bff0*/  IMAD R19, R19, c[0x0][0x190], RZ ;  /* 0x0000640013137a24 */ /* 0x000fe200078e02ff */
[----:B------:R-:W-:Y:S01]  /*c000*/  STL [R1+0x17cc], R9 ;  /* 0x0017cc0901007387 */ /* 0x000fe20000100800 */
[----:B------:R-:W-:-:S03]  /*c010*/  IMAD R11, R11, c[0x0][0x190], RZ ;  /* 0x000064000b0b7a24 */ /* 0x000fc600078e02ff */
[----:B------:R-:W-:Y:S01]  /*c020*/  STL [R1+0x17d0], R15 ;  /* 0x0017d00f01007387 */ /* 0x000fe20000100800 */
[----:B------:R-:W-:-:S03]  /*c030*/  IMAD R12, R12, c[0x0][0x190], RZ ;  /* 0x000064000c0c7a24 */ /* 0x000fc600078e02ff */
[----:B------:R-:W-:Y:S01]  /*c040*/  STL [R1+0x17d4], R16 ;  /* 0x0017d41001007387 */ /* 0x000fe20000100800 */
[----:B------:R-:W-:-:S03]  /*c050*/  IMAD R14, R14, c[0x0][0x190], RZ ;  /* 0x000064000e0e7a24 */ /* 0x000fc600078e02ff */
[----:B------:R0:W-:Y:S01]  /*c060*/  STL [R1+0x17d8], R17 ;  /* 0x0017d81101007387 */ /* 0x0001e20000100800 */
[----:B------:R-:W-:-:S03]  /*c070*/  IMAD R18, R18, c[0x0][0x190], RZ ;  /* 0x0000640012127a24 */ /* 0x000fc600078e02ff */
[----:B0-----:R-:W4:Y:S04]  /*c080*/  LDL.LU R17, [R1+0x180] ;  /* 0x0001800001117983 */ /* 0x001f280000300800 */
[----:B------:R0:W-:Y:S04]  /*c090*/  STL [R1+0x17dc], R19 ;  /* 0x0017dc1301007387 */ /* 0x0001e80000100800 */
        /* <DEDUP_REMOVED lines=9> */
[----:B------:R-:W-:-:S02]  /*c130*/  IMAD R20, R20, c[0x0][0x190], RZ ;  /* 0x0000640014147a24 */ /* 0x000fc400078e02ff */
[----:B------:R-:W-:Y:S02]  /*c140*/  IMAD R2, R2, c[0x0][0x190], RZ ;  /* 0x0000640002027a24 */ /* 0x000fe400078e02ff */
[----:B------:R-:W-:Y:S02]  /*c150*/  IMAD R5, R5, c[0x0][0x190], RZ ;  /* 0x0000640005057a24 */ /* 0x000fe400078e02ff */
[----:B------:R-:W-:Y:S01]  /*c160*/  IMAD R6, R6, c[0x0][0x190], RZ ;  /* 0x0000640006067a24 */ /* 0x000fe200078e02ff */
[----:B------:R-:W-:Y:S01]  /*c170*/  STL [R1+0x17f0], R20 ;  /* 0x0017f01401007387 */ /* 0x000fe20000100800 */
[----:B------:R-:W-:-:S03]  /*c180*/  IMAD R7, R7, c[0x0][0x190], RZ ;  /* 0x0000640007077a24 */ /* 0x000fc600078e02ff */
[----:B------:R2:W-:Y:S04]  /*c190*/  STL [R1+0x17f4], R2 ;  /* 0x0017f40201007387 */ /* 0x0005e80000100800 */
[----:B------:R3:W-:Y:S04]  /*c1a0*/  STL [R1+0x17f8], R5 ;  /* 0x0017f80501007387 */ /* 0x0007e80000100800 */
[----:B------:R-:W-:Y:S04]  /*c1b0*/  STL [R1+0x17fc], R6 ;  /* 0x0017fc0601007387 */ /* 0x000fe80000100800 */
[----:B------:R-:W-:Y:S04]  /*c1c0*/  STL [R1+0x1800], R7 ;  /* 0x0018000701007387 */ /* 0x000fe80000100800 */
[----:B------:R-:W4:Y:S01]  /*c1d0*/  LDL.LU R16, [R1+0x198] ;  /* 0x0001980001107983 */ /* 0x000f220000300800 */
[----:B--2---:R-:W-:-:S05]  /*c1e0*/  LEA R2, P4, R24, R8, 0x1 ;  /* 0x0000000818027211 */ /* 0x004fca00078808ff */
[----:B------:R0:W-:Y:S01]  /*c1f0*/  STL [R1+0x1760], R2 ;  /* 0x0017600201007387 */ /* 0x0001e20000100800 */
[----:B---3--:R-:W-:-:S05]  /*c200*/  LEA R5, P3, R4, R8, 0x1 ;  /* 0x0000000804057211 */ /* 0x008fca00078608ff */
[----:B------:R1:W-:Y:S04]  /*c210*/  STL [R1+0x1384], R5 ;  /* 0x0013840501007387 */ /* 0x0003e80000100800 */
[----:B------:R-:W2:Y:S01]  /*c220*/  LDL.LU R15, [R1+0x19c] ;  /* 0x00019c00010f7983 */ /* 0x000ea20000300800 */
[-C--:B0-----:R-:W-:Y:S02]  /*c230*/  LEA R2, P1, R23, R8.reuse, 0x1 ;  /* 0x0000000817027211 */ /* 0x081fe400078208ff */
[----:B-1----:R-:W-:-:S03]  /*c240*/  LEA R5, P0, R27, R8, 0x1 ;  /* 0x000000081b057211 */ /* 0x002fc600078008ff */
[----:B------:R0:W-:Y:S04]  /*c250*/  STL [R1+0x138c], R2 ;  /* 0x00138c0201007387 */ /* 0x0001e80000100800 */
[----:B------:R4:W-:Y:S04]  /*c260*/  STL [R1+0x1394], R5 ;  /* 0x0013940501007387 */ /* 0x0009e80000100800 */
[----:B------:R-:W3:Y:S01]  /*c270*/  LDL.LU R9, [R1+0x1a0] ;  /* 0x0001a00001097983 */ /* 0x000ee20000300800 */
[-C--:B0-----:R-:W-:Y:S02]  /*c280*/  LEA R2, P2, R0, R8.reuse, 0x1 ;  /* 0x0000000800027211 */ /* 0x081fe400078408ff */
[----:B----4-:R-:W-:-:S03]  /*c290*/  LEA R5, P6, R3, R8, 0x1 ;  /* 0x0000000803057211 */ /* 0x010fc600078c08ff */
[----:B------:R0:W-:Y:S04]  /*c2a0*/  STL [R1+0x139c], R2 ;  /* 0x00139c0201007387 */ /* 0x0001e80000100800 */
[----:B------:R1:W-:Y:S04]  /*c2b0*/  STL [R1+0x13a4], R5 ;  /* 0x0013a40501007387 */ /* 0x0003e80000100800 */
[----:B------:R-:W4:Y:S01]  /*c2c0*/  LDL.LU R13, [R1+0x194] ;  /* 0x00019400010d7983 */ /* 0x000f220000300800 */
[----:B0-----:R-:W-:Y:S02]  /*c2d0*/  LEA R2, P5, R29, R8, 0x1 ;  /* 0x000000081d027211 */ /* 0x001fe400078a08ff */
[----:B-1----:R-:W-:-:S03]  /*c2e0*/  LEA.HI.X.SX32 R5, R24, R21, 0x1, P4 ;  /* 0x0000001518057211 */ /* 0x002fc600020f0eff */
[----:B------:R-:W-:Y:S04]  /*c2f0*/  STL [R1+0x13ac], R2 ;  /* 0x0013ac0201007387 */ /* 0x000fe80000100800 */
[----:B------:R0:W-:Y:S02]  /*c300*/  STL [R1+0x175c], R5 ;  /* 0x00175c0501007387 */ /* 0x0001e40000100800 */
[----:B0-----:R-:W-:Y:S02]  /*c310*/  LEA.HI.X.SX32 R5, R4, R21, 0x1, P3 ;  /* 0x0000001504057211 */ /* 0x001fe400018f0eff */
[----:B------:R-:W4:Y:S01]  /*c320*/  LDL.LU R4, [R1+0x190] ;  /* 0x0001900001047983 */ /* 0x000f220000300800 */
[----:B------:R-:W-:-:S05]  /*c330*/  LEA R2, P4, R18, R8, 0x1 ;  /* 0x0000000812027211 */ /* 0x000fca00078808ff */
[----:B------:R0:W-:Y:S04]  /*c340*/  STL [R1+0x13b4], R2 ;  /* 0x0013b40201007387 */ /* 0x0001e80000100800 */
[----:B------:R1:W-:Y:S01]  /*c350*/  STL [R1+0x1380], R5 ;  /* 0x0013800501007387 */ /* 0x0003e20000100800 */
[-C--:B0-----:R-:W-:Y:S02]  /*c360*/  LEA R2, P3, R28, R8.reuse, 0x1 ;  /* 0x000000081c027211 */ /* 0x081fe400078608ff */
[----:B-1----:R-:W-:Y:S02]  /*c370*/  LEA.HI.X.SX32 R5, R23, R21, 0x1, P1 ;  /* 0x0000001517057211 */ /* 0x002fe400008f0eff */
[----:B------:R-:W4:Y:S04]  /*c380*/  LDL.LU R23, [R1+0x18c] ;  /* 0x00018c0001177983 */ /* 0x000f280000300800 */
[----:B------:R0:W-:Y:S04]  /*c390*/  STL [R1+0x13bc], R2 ;  /* 0x0013bc0201007387 */ /* 0x0001e80000100800 */
[----:B------:R1:W-:Y:S01]  /*c3a0*/  STL [R1+0x1388], R5 ;  /* 0x0013880501007387 */ /* 0x0003e20000100800 */
[----:B0-----:R-:W-:-:S02]  /*c3b0*/  LEA R2, P1, R14, R8, 0x1 ;  /* 0x000000080e027211 */ /* 0x001fc400078208ff */
[-C--:B-1----:R-:W-:Y:S02]  /*c3c0*/  LEA.HI.X.SX32 R5, R27, R21.reuse, 0x1, P0 ;  /* 0x000000151b057211 */ /* 0x082fe400000f0eff */
[----:B------:R-:W4:Y:S04]  /*c3d0*/  LDL.LU R27, [R1+0x188] ;  /* 0x00018800011b7983 */ /* 0x000f280000300800 */
[----:B------:R-:W-:Y:S04]  /*c3e0*/  STL [R1+0x13c4], R2 ;  /* 0x0013c40201007387 */ /* 0x000fe80000100800 */
[----:B------:R0:W-:Y:S02]  /*c3f0*/  STL [R1+0x1390], R5 ;  /* 0x0013900501007387 */ /* 0x0001e40000100800 */
[----:B0-----:R-:W-:-:S02]  /*c400*/  LEA.HI.X.SX32 R5, R0, R21, 0x1, P2 ;  /* 0x0000001500057211 */ /* 0x001fc400010f0eff */
[----:B------:R-:W4:Y:S01]  /*c410*/  LDL.LU R0, [R1+0x184] ;  /* 0x0001840001007983 */ /* 0x000f220000300800 */
[----:B------:R-:W-:-:S05]  /*c420*/  LEA R2, P0, R12, R8, 0x1 ;  /* 0x000000080c027211 */ /* 0x000fca00078008ff */
[----:B------:R-:W-:Y:S04]  /*c430*/  STL [R1+0x13cc], R2 ;  /* 0x0013cc0201007387 */ /* 0x000fe80000100800 */
[----:B------:R0:W-:Y:S02]  /*c440*/  STL [R1+0x1398], R5 ;  /* 0x0013980501007387 */ /* 0x0001e40000100800 */
[----:B0-----:R-:W-:Y:S02]  /*c450*/  LEA.HI.X.SX32 R5, R3, R21, 0x1, P6 ;  /* 0x0000001503057211 */ /* 0x001fe400030f0eff */
        /* <DEDUP_REMOVED lines=12> */
[----:B------:R0:W-:Y:S04]  /*c520*/  STL [R1+0x13e4], R2 ;  /* 0x0013e40201007387 */ /* 0x0001e80000100800 */
[----:B------:R1:W-:Y:S01]  /*c530*/  STL [R1+0x13b0], R5 ;  /* 0x0013b00501007387 */ /* 0x0003e20000100800 */
[----:B0-----:R-:W-:Y:S02]  /*c540*/  LEA R2, P4, R16, R8, 0x1 ;  /* 0x0000000810027211 */ /* 0x001fe400078808ff */
[-C--:B-1----:R-:W-:Y:S02]  /*c550*/  LEA.HI.X.SX32 R5, R28, R21.reuse, 0x1, P3 ;  /* 0x000000151c057211 */ /* 0x082fe400018f0eff */
[----:B------:R-:W4:Y:S04]  /*c560*/  LDL.LU R28, [R1+0x170] ;  /* 0x00017000011c7983 */ /* 0x000f280000300800 */
[----:B------:R-:W-:Y:S04]  /*c570*/  STL [R1+0x13ec], R2 ;  /* 0x0013ec0201007387 */ /* 0x000fe80000100800 */
[----:B------:R0:W-:Y:S02]  /*c580*/  STL [R1+0x13b8], R5 ;  /* 0x0013b80501007387 */ /* 0x0001e40000100800 */
[----:B0-----:R-:W-:-:S02]  /*c590*/  LEA.HI.X.SX32 R5, R14, R21, 0x1, P1 ;  /* 0x000000150e057211 */ /* 0x001fc400008f0eff */
[----:B------:R-:W4:Y:S01]  /*c5a0*/  LDL.LU R14, [R1+0x16c] ;  /* 0x00016c00010e7983 */ /* 0x000f220000300800 */
[----:B--2---:R-:W-:-:S05]  /*c5b0*/  LEA R2, P3, R15, R8, 0x1 ;  /* 0x000000080f027211 */ /* 0x004fca00078608ff */
[----:B------:R-:W-:Y:S04]  /*c5c0*/  STL [R1+0x13f4], R2 ;  /* 0x0013f40201007387 */ /* 0x000fe80000100800 */
[----:B------:R0:W-:Y:S02]  /*c5d0*/  STL [R1+0x13c0], R5 ;  /* 0x0013c00501007387 */ /* 0x0001e40000100800 */
[----:B0-----:R-:W-:Y:S02]  /*c5e0*/  LEA.HI.X.SX32 R5, R12, R21, 0x1, P0 ;  /* 0x000000150c057211 */ /* 0x001fe400000f0eff */
[----:B------:R-:W2:Y:S01]  /*c5f0*/  LDL.LU R12, [R1+0x164] ;  /* 0x00016400010c7983 */ /* 0x000ea20000300800 */
[----:B---3--:R-:W-:-:S05]  /*c600*/  LEA R2, P1, R9, R8, 0x1 ;  /* 0x0000000809027211 */ /* 0x008fca00078208ff */
[----:B------:R4:W-:Y:S04]  /*c610*/  STL [R1+0x13fc], R2 ;  /* 0x0013fc0201007387 */ /* 0x0009e80000100800 */
[----:B------:R0:W-:Y:S01]  /*c620*/  STL [R1+0x13c8], R5 ;  /* 0x0013c80501007387 */ /* 0x0001e20000100800 */
[-C--:B----4-:R-:W-:Y:S02]  /*c630*/  LEA R2, P0, R13, R8.reuse, 0x1 ;  /* 0x000000080d027211 */ /* 0x090fe400078008ff */
[----:B0-----:R-:W-:Y:S02]  /*c640*/  LEA.HI.X.SX32 R5, R11, R21, 0x1, P2 ;  /* 0x000000150b057211 */ /* 0x001fe400010f0eff */
[----:B------:R-:W3:Y:S04]  /*c650*/  LDL.LU R11, [R1+0x160] ;  /* 0x00016000010b7983 */ /* 0x000ee80000300800 */
        /* <DEDUP_REMOVED lines=55> */
[----:B------:R-:W-:Y:S04]  /*c9d0*/  STL [R1+0x145c], R2 ;  /* 0x00145c0201007387 */ /* 0x000fe80000100800 */
[----:B------:R0:W-:Y:S02]  /*c9e0*/  STL [R1+0x1428], R5 ;  /* 0x0014280501007387 */ /* 0x0001e40000100800 */
[----:B0-----:R-:W-:Y:S02]  /*c9f0*/  LEA.HI.X.SX32 R5, R29, R21, 0x1, P1 ;  /* 0x000000151d057211 */ /* 0x001fe400008f0eff */
[-C--:B----4-:R-:W-:Y:S01]  /*ca00*/  LEA R2, P3, R19, R8.reuse, 0x1 ;  /* 0x0000000813027211 */ /* 0x090fe200078608ff */
[----:B------:R-:W3:Y:S04]  /*ca10*/  LDL.LU R29, [R1+0x130] ;  /* 0x00013000011d7983 */ /* 0x000ee80000300800 */
[----:B------:R0:W-:Y:S04]  /*ca20*/  STL [R1+0x1464], R2 ;  /* 0x0014640201007387 */ /* 0x0001e80000100800 */
[----:B------:R1:W-:Y:S04]  /*ca30*/  STL [R1+0x1430], R5 ;  /* 0x0014300501007387 */ /* 0x0003e80000100800 */
[----:B------:R-:W4:Y:S01]  /*ca40*/  LDL.LU R20, [R1+0x12c] ;  /* 0x00012c0001147983 */ /* 0x000f220000300800 */
[----:B0-----:R-:W-:-:S02]  /*ca50*/  LEA R2, P1, R17, R8, 0x1 ;  /* 0x0000000811027211 */ /* 0x001fc400078208ff */
[----:B-1----:R-:W-:-:S03]  /*ca60*/  LEA.HI.X.SX32 R5, R18, R21, 0x1, P0 ;  /* 0x0000001512057211 */ /* 0x002fc600000f0eff */
[----:B------:R-:W-:Y:S04]  /*ca70*/  STL [R1+0x146c], R2 ;  /* 0x00146c0201007387 */ /* 0x000fe80000100800 */
[----:B------:R0:W-:Y:S02]  /*ca80*/  STL [R1+0x1438], R5 ;  /* 0x0014380501007387 */ /* 0x0001e40000100800 */
[----:B0-----:R-:W-:Y:S02]  /*ca90*/  LEA.HI.X.SX32 R5, R28, R21, 0x1, P2 ;  /* 0x000000151c057211 */ /* 0x001fe400010f0eff */
[----:B------:R-:W4:Y:S01]  /*caa0*/  LDL.LU R28, [R1+0x124] ;  /* 0x00012400011c7983 */ /* 0x000f220000300800 */
[----:B------:R-:W-:-:S05]  /*cab0*/  LEA R2, P0, R16, R8, 0x1 ;  /* 0x0000000810027211 */ /* 0x000fca00078008ff */
[----:B------:R-:W-:Y:S04]  /*cac0*/  STL [R1+0x1474], R2 ;  /* 0x0014740201007387 */ /* 0x000fe80000100800 */
[----:B------:R0:W-:Y:S04]  /*cad0*/  STL [R1+0x1440], R5 ;  /* 0x0014400501007387 */ /* 0x0001e80000100800 */
[----:B------:R-:W4:Y:S01]  /*cae0*/  LDL.LU R18, [R1+0x120] ;  /* 0x0001200001127983 */ /* 0x000f220000300800 */
[----:B0-----:R-:W-:Y:S02]  /*caf0*/  LEA.HI.X.SX32 R5, R14, R21, 0x1, P6 ;  /* 0x000000150e057211 */ /* 0x001fe400030f0eff */
        /* <DEDUP_REMOVED lines=35> */
[----:B--2---:R-:W-:-:S05]  /*cd30*/  LEA R2, P2, R3, R8, 0x1 ;  /* 0x0000000803027211 */ /* 0x004fca00078408ff */
[----:B------:R-:W-:Y:S04]  /*cd40*/  STL [R1+0x14b4], R2 ;  /* 0x0014b40201007387 */ /* 0x000fe80000100800 */
[----:B------:R0:W-:Y:S04]  /*cd50*/  STL [R1+0x1480], R5 ;  /* 0x0014800501007387 */ /* 0x0001e80000100800 */
[----:B------:R-:W2:Y:S01]  /*cd60*/  LDL.LU R9, [R1+0x100] ;  /* 0x0001000001097983 */ /* 0x000ea20000300800 */
[-C--:B------:R-:W-:Y:S02]  /*cd70*/  LEA.HI.X.SX32 R4, R4, R21.reuse, 0x1, P4 ;  /* 0x0000001504047211 */ /* 0x080fe400020f0eff */
[----:B0-----:R-:W-:-:S02]  /*cd80*/  LEA.HI.X.SX32 R5, R13, R21, 0x1, P5 ;  /* 0x000000150d057211 */ /* 0x001fc400028f0eff */
[----:B---3--:R-:W-:-:S05]  /*cd90*/  LEA R2, P6, R29, R8, 0x1 ;  /* 0x000000081d027211 */ /* 0x008fca00078c08ff */
[----:B------:R4:W-:Y:S04]  /*cda0*/  STL [R1+0x14bc], R2 ;  /* 0x0014bc0201007387 */ /* 0x0009e80000100800 */
[----:B------:R0:W-:Y:S04]  /*cdb0*/  STL [R1+0x1488], R5 ;  /* 0x0014880501007387 */ /* 0x0001e80000100800 */
[----:B------:R-:W3:Y:S01]  /*cdc0*/  LDL.LU R13, [R1+0xfc] ;  /* 0x0000fc00010d7983 */ /* 0x000ee20000300800 */
[----:B----4-:R-:W-:-:S05]  /*cdd0*/  LEA R2, P5, R20, R8, 0x1 ;  /* 0x0000000814027211 */ /* 0x010fca00078a08ff */
[----:B------:R-:W-:Y:S04]  /*cde0*/  STL [R1+0x14c4], R2 ;  /* 0x0014c40201007387 */ /* 0x000fe80000100800 */
[----:B------:R1:W-:Y:S01]  /*cdf0*/  STL [R1+0x1490], R4 ;  /* 0x0014900401007387 */ /* 0x0003e20000100800 */
[----:B0-----:R-:W-:-:S03]  /*ce00*/  LEA.HI.X.SX32 R5, R23, R21, 0x1, P3 ;  /* 0x0000001517057211 */ /* 0x001fc600018f0eff */
[----:B-1----:R-:W4:Y:S01]  /*ce10*/  LDL.LU R4, [R1+0xf8] ;  /* 0x0000f80001047983 */ /* 0x002f220000300800 */
[----:B------:R-:W-:-:S05]  /*ce20*/  LEA R2, P4, R28, R8, 0x1 ;  /* 0x000000081c027211 */ /* 0x000fca00078808ff */
[----:B------:R-:W-:Y:S04]  /*ce30*/  STL [R1+0x14cc], R2 ;  /* 0x0014cc0201007387 */ /* 0x000fe80000100800 */
[----:B------:R0:W-:Y:S04]  /*ce40*/  STL [R1+0x1498], R5 ;  /* 0x0014980501007387 */ /* 0x0001e80000100800 */
[----:B------:R-:W4:Y:S01]  /*ce50*/  LDL.LU R23, [R1+0xf4] ;  /* 0x0000f40001177983 */ /* 0x000f220000300800 */
[----:B0-----:R-:W-:Y:S02]  /*ce60*/  LEA.HI.X.SX32 R5, R27, R21, 0x1, P1 ;  /* 0x000000151b057211 */ /* 0x001fe400008f0eff */
[----:B------:R-:W-:-:S05]  /*ce70*/  LEA R2, P3, R18, R8, 0x1 ;  /* 0x0000000812027211 */ /* 0x000fca00078608ff */
[----:B------:R0:W-:Y:S04]  /*ce80*/  STL [R1+0x14d4], R2 ;  /* 0x0014d40201007387 */ /* 0x0001e80000100800 */
[----:B------:R-:W4:Y:S04]  /*ce90*/  LDL.LU R27, [R1+0xf0] ;  /* 0x0000f000011b7983 */ /* 0x000f280000300800 */
[----:B------:R1:W-:Y:S01]  /*cea0*/  STL [R1+0x14a0], R5 ;  /* 0x0014a00501007387 */ /* 0x0003e20000100800 */
[----:B0-----:R-:W-:Y:S02]  /*ceb0*/  LEA R2, P1, R14, R8, 0x1 ;  /* 0x000000080e027211 */ /* 0x001fe400078208ff */
[----:B-1----:R-:W-:-:S03]  /*cec0*/  LEA.HI.X.SX32 R5, R0, R21, 0x1, P0 ;  /* 0x0000001500057211 */ /* 0x002fc600000f0eff */
        /* <DEDUP_REMOVED lines=11> */
[----:B------:R-:W4:Y:S01]  /*cf80*/  LDL.LU R29, [R1+0xe4] ;  /* 0x0000e400011d7983 */ /* 0x000f220000300800 */
[----:B------:R-:W-:-:S03]  /*cf90*/  LEA.HI.X.SX32 R6, R20, R21, 0x1, P5 ;  /* 0x0000001514067211 */ /* 0x000fc600028f0eff */
[----:B------:R-:W-:Y:S01]  /*cfa0*/  STL [R1+0x14b8], R5 ;  /* 0x0014b80501007387 */ /* 0x000fe20000100800 */
[----:B0-----:R-:W-:-:S05]  /*cfb0*/  LEA R2, P6, R19, R8, 0x1 ;  /* 0x0000000813027211 */ /* 0x001fca00078c08ff */
[----:B------:R0:W-:Y:S04]  /*cfc0*/  STL [R1+0x14f4], R2 ;  /* 0x0014f40201007387 */ /* 0x0001e80000100800 */
[----:B------:R-:W-:Y:S01]  /*cfd0*/  STL [R1+0x14c0], R6 ;  /* 0x0014c00601007387 */ /* 0x000fe20000100800 */
[----:B0-----:R-:W-:-:S03]  /*cfe0*/  LEA.HI.X.SX32 R2, R28, R21, 0x1, P4 ;  /* 0x000000151c027211 */ /* 0x001fc600020f0eff */
[----:B------:R-:W4:Y:S01]  /*cff0*/  LDL.LU R28, [R1+0xe0] ;  /* 0x0000e000011c7983 */ /* 0x000f220000300800 */
[----:B------:R-:W-:-:S05]  /*d000*/  LEA R5, P5, R17, R8, 0x1 ;  /* 0x0000000811057211 */ /* 0x000fca00078a08ff */
[----:B------:R-:W-:Y:S04]  /*d010*/  STL [R1+0x14fc], R5 ;  /* 0x0014fc0501007387 */ /* 0x000fe80000100800 */
[----:B------:R0:W-:Y:S04]  /*d020*/  STL [R1+0x14c8], R2 ;  /* 0x0014c80201007387 */ /* 0x0001e80000100800 */
[----:B0-----:R-:W4:Y:S01]  /*d030*/  LDL.LU R2, [R1+0xdc] ;  /* 0x0000dc0001027983 */ /* 0x001f220000300800 */
[----:B------:R-:W-:Y:S02]  /*d040*/  LEA.HI.X.SX32 R5, R18, R21, 0x1, P3 ;  /* 0x0000001512057211 */ /* 0x000fe400018f0eff */
        /* <DEDUP_REMOVED lines=14> */
[----:B0-----:R-:W-:Y:S02]  /*d130*/  LEA.HI.X.SX32 R5, R11, R21, 0x1, P2 ;  /* 0x000000150b057211 */ /* 0x001fe400010f0eff */
[----:B---3--:R-:W-:-:S05]  /*d140*/  LEA R6, P0, R13, R8, 0x1 ;  /* 0x000000080d067211 */ /* 0x008fca00078008ff */
[----:B------:R0:W-:Y:S04]  /*d150*/  STL [R1+0x151c], R6 ;  /* 0x00151c0601007387 */ /* 0x0001e80000100800 */
[----:B------:R1:W-:Y:S01]  /*d160*/  STL [R1+0x14e8], R5 ;  /* 0x0014e80501007387 */ /* 0x0003e20000100800 */
[----:B----4-:R-:W-:Y:S02]  /*d170*/  LEA R7, P2, R4, R8, 0x1 ;  /* 0x0000000804077211 */ /* 0x010fe400078408ff */
[----:B0-----:R-:W-:-:S03]  /*d180*/  LEA.HI.X.SX32 R6, R19, R21, 0x1, P6 ;  /* 0x0000001513067211 */ /* 0x001fc600030f0eff */
[----:B------:R-:W-:Y:S04]  /*d190*/  STL [R1+0x1524], R7 ;  /* 0x0015240701007387 */ /* 0x000fe80000100800 */
[----:B------:R-:W3:Y:S04]  /*d1a0*/  LDL.LU R12, [R1+0xcc] ;  /* 0x0000cc00010c7983 */ /* 0x000ee80000300800 */
[----:B------:R0:W-:Y:S01]  /*d1b0*/  STL [R1+0x14f0], R6 ;  /* 0x0014f00601007387 */ /* 0x0001e20000100800 */
[----:B-1----:R-:W-:-:S05]  /*d1c0*/  LEA R5, P6, R23, R8, 0x1 ;  /* 0x0000000817057211 */ /* 0x002fca00078c08ff */
[----:B------:R-:W-:Y:S04]  /*d1d0*/  STL [R1+0x152c], R5 ;  /* 0x00152c0501007387 */ /* 0x000fe80000100800 */
[----:B------:R-:W4:Y:S01]  /*d1e0*/  LDL.LU R11, [R1+0xc8] ;  /* 0x0000c800010b7983 */ /* 0x000f220000300800 */
[----:B0-----:R-:W-:-:S05]  /*d1f0*/  LEA.HI.X.SX32 R6, R17, R21, 0x1, P5 ;  /* 0x0000001511067211 */ /* 0x001fca00028f0eff */
[----:B------:R0:W-:Y:S02]  /*d200*/  STL [R1+0x14f8], R6 ;  /* 0x0014f80601007387 */ /* 0x0001e40000100800 */
        /* <DEDUP_REMOVED lines=10> */
[----:B0-----:R-:W-:-:S05]  /*d2b0*/  LEA R5, P3, R3, R8, 0x1 ;  /* 0x0000000803057211 */ /* 0x001fca00078608ff */
[----:B------:R0:W-:Y:S04]  /*d2c0*/  STL [R1+0x1544], R5 ;  /* 0x0015440501007387 */ /* 0x0001e80000100800 */
[----:B------:R-:W4:Y:S01]  /*d2d0*/  LDL.LU R16, [R1+0xbc] ;  /* 0x0000bc0001107983 */ /* 0x000f220000300800 */
[----:B-1----:R-:W-:-:S05]  /*d2e0*/  LEA.HI.X.SX32 R6, R9, R21, 0x1, P1 ;  /* 0x0000001509067211 */ /* 0x002fca00008f0eff */
[----:B------:R1:W-:Y:S01]  /*d2f0*/  STL [R1+0x1510], R6 ;  /* 0x0015100601007387 */ /* 0x0003e20000100800 */
[----:B0-----:R-:W-:-:S05]  /*d300*/  LEA R5, P1, R29, R8, 0x1 ;  /* 0x000000081d057211 */ /* 0x001fca00078208ff */
[----:B------:R0:W-:Y:S04]  /*d310*/  STL [R1+0x154c], R5 ;  /* 0x00154c0501007387 */ /* 0x0001e80000100800 */
[----:B------:R-:W4:Y:S01]  /*d320*/  LDL.LU R15, [R1+0xb8] ;  /* 0x0000b800010f7983 */ /* 0x000f220000300800 */
[-C--:B-1----:R-:W-:Y:S02]  /*d330*/  LEA.HI.X.SX32 R6, R13, R21.reuse, 0x1, P0 ;  /* 0x000000150d067211 */ /* 0x082fe400000f0eff */
[----:B------:R-:W-:-:S03]  /*d340*/  LEA.HI.X.SX32 R4, R4, R21, 0x1, P2 ;  /* 0x0000001504047211 */ /* 0x000fc600010f0eff */
[----:B------:R-:W-:Y:S04]  /*d350*/  STL [R1+0x1518], R6 ;  /* 0x0015180601007387 */ /* 0x000fe80000100800 */
[----:B------:R-:W4:Y:S01]  /*d360*/  LDL.LU R9, [R1+0xb4] ;  /* 0x0000b40001097983 */ /* 0x000f220000300800 */
[----:B0-----:R-:W-:-:S05]  /*d370*/  LEA R5, P0, R28, R8, 0x1 ;  /* 0x000000081c057211 */ /* 0x001fca00078008ff */
[----:B------:R-:W-:Y:S04]  /*d380*/  STL [R1+0x1554], R5 ;  /* 0x0015540501007387 */ /* 0x000fe80000100800 */
[----:B------:R0:W-:Y:S04]  /*d390*/  STL [R1+0x1520], R4 ;  /* 0x0015200401007387 */ /* 0x0001e80000100800 */
[----:B------:R-:W4:Y:S01]  /*d3a0*/  LDL.LU R13, [R1+0xb0] ;  /* 0x0000b000010d7983 */ /* 0x000f220000300800 */
[----:B0-----:R-:W-:Y:S02]  /*d3b0*/  LEA.HI.X.SX32 R4, R23, R21, 0x1, P6 ;  /* 0x0000001517047211 */ /* 0x001fe400030f0eff */
[----:B------:R-:W-:-:S05]  /*d3c0*/  LEA R5, P2, R2, R8, 0x1 ;  /* 0x0000000802057211 */ /* 0x000fca00078408ff */
[----:B------:R-:W-:Y:S04]  /*d3d0*/  STL [R1+0x155c], R5 ;  /* 0x00155c0501007387 */ /* 0x000fe80000100800 */
[----:B------:R0:W-:Y:S04]  /*d3e0*/  STL [R1+0x1528], R4 ;  /* 0x0015280401007387 */ /* 0x0001e80000100800 */
[----:B0-----:R-:W4:Y:S01]  /*d3f0*/  LDL.LU R4, [R1+0xac] ;  /* 0x0000ac0001047983 */ /* 0x001f220000300800 */
[----:B------:R-:W-:Y:S02]  /*d400*/  LEA R5, P6, R20, R8, 0x1 ;  /* 0x0000000814057211 */ /* 0x000fe400078c08ff */
[----:B------:R-:W-:-:S03]  /*d410*/  LEA.HI.X.SX32 R6, R27, R21, 0x1, P5 ;  /* 0x000000151b067211 */ /* 0x000fc600028f0eff */
[----:B------:R0:W-:Y:S04]  /*d420*/  STL [R1+0x1564], R5 ;  /* 0x0015640501007387 */ /* 0x0001e80000100800 */
[----:B------:R-:W4:Y:S04]  /*d430*/  LDL.LU R27, [R1+0xa4] ;  /* 0x0000a400011b7983 */ /* 0x000f280000300800 */
[----:B------:R1:W-:Y:S01]  /*d440*/  STL [R1+0x1530], R6 ;  /* 0x0015300601007387 */ /* 0x0003e20000100800 */
[----:B0-----:R-:W-:-:S05]  /*d450*/  LEA R5, P5, R18, R8, 0x1 ;  /* 0x0000000812057211 */ /* 0x001fca00078a08ff */
[----:B------:R-:W-:Y:S01]  /*d460*/  STL [R1+0x156c], R5 ;  /* 0x00156c0501007387 */ /* 0x000fe20000100800 */
[----:B-1----:R-:W-:-:S03]  /*d470*/  LEA.HI.X.SX32 R6, R0, R21, 0x1, P4 ;  /* 0x0000001500067211 */ /* 0x002fc600020f0eff */
[----:B------:R-:W4:Y:S04]  /*d480*/  LDL.LU R0, [R1+0xa0] ;  /* 0x0000a00001007983 */ /* 0x000f280000300800 */
[----:B------:R0:W-:Y:S02]  /*d490*/  STL [R1+0x1538], R6 ;  /* 0x0015380601007387 */ /* 0x0001e40000100800 */
[----:B0-----:R-:W-:Y:S02]  /*d4a0*/  LEA.HI.X.SX32 R6, R3, R21, 0x1, P3 ;  /* 0x0000001503067211 */ /* 0x001fe400018f0eff */
[----:B--2---:R-:W-:-:S05]  /*d4b0*/  LEA R5, P4, R14, R8, 0x1 ;  /* 0x000000080e057211 */ /* 0x004fca00078808ff */
[----:B------:R-:W-:Y:S04]  /*d4c0*/  STL [R1+0x1574], R5 ;  /* 0x0015740501007387 */ /* 0x000fe80000100800 */
[----:B------:R-:W2:Y:S04]  /*d4d0*/  LDL.LU R3, [R1+0x9c] ;  /* 0x00009c0001037983 */ /* 0x000ea80000300800 */
[----:B------:R0:W-:Y:S02]  /*d4e0*/  STL [R1+0x1540], R6 ;  /* 0x0015400601007387 */ /* 0x0001e40000100800 */
[----:B0-----:R-:W-:-:S02]  /*d4f0*/  LEA.HI.X.SX32 R6, R29, R21, 0x1, P1 ;  /* 0x000000151d067211 */ /* 0x001fc400008f0eff */
[----:B------:R-:W2:Y:S01]  /*d500*/  LDL.LU R29, [R1+0x94] ;  /* 0x00009400011d7983 */ /* 0x000ea20000300800 */
[----:B---3--:R-:W-:-:S05]  /*d510*/  LEA R5, P3, R12, R8, 0x1 ;  /* 0x000000080c057211 */ /* 0x008fca00078608ff */
[----:B------:R-:W-:Y:S04]  /*d520*/  STL [R1+0x157c], R5 ;  /* 0x00157c0501007387 */ /* 0x000fe80000100800 */
[----:B------:R0:W-:Y:S02]  /*d530*/  STL [R1+0x1548], R6 ;  /* 0x0015480601007387 */ /* 0x0001e40000100800 */
[----:B0-----:R-:W-:Y:S02]  /*d540*/  LEA.HI.X.SX32 R6, R28, R21, 0x1, P0 ;  /* 0x000000151c067211 */ /* 0x001fe400000f0eff */
[----:B------:R-:W3:Y:S01]  /*d550*/  LDL.LU R28, [R1+0x88] ;  /* 0x00008800011c7983 */ /* 0x000ee20000300800 */
[----:B----4-:R-:W-:-:S05]  /*d560*/  LEA R5, P1, R11, R8, 0x1 ;  /* 0x000000080b057211 */ /* 0x010fca00078208ff */
[----:B------:R-:W-:Y:S04]  /*d570*/  STL [R1+0x1584], R5 ;  /* 0x0015840501007387 */ /* 0x000fe80000100800 */
[----:B------:R0:W-:Y:S04]  /*d580*/  STL [R1+0x1550], R6 ;  /* 0x0015500601007387 */ /* 0x0001e80000100800 */
[----:B------:R-:W4:Y:S01]  /*d590*/  LDL.LU R23, [R1+0x84] ;  /* 0x0000840001177983 */ /* 0x000f220000300800 */
[-C--:B0-----:R-:W-:Y:S02]  /*d5a0*/  LEA.HI.X.SX32 R6, R2, R21.reuse, 0x1, P2 ;  /* 0x0000001502067211 */ /* 0x081fe400010f0eff */
[----:B------:R-:W-:-:S02]  /*d5b0*/  LEA.HI.X.SX32 R2, R20, R21, 0x1, P6 ;  /* 0x0000001514027211 */ /* 0x000fc400030f0eff */
[----:B------:R-:W-:-:S05]  /*d5c0*/  LEA R5, P0, R19, R8, 0x1 ;  /* 0x0000000813057211 */ /* 0x000fca00078008ff */
[----:B------:R0:W-:Y:S04]  /*d5d0*/  STL [R1+0x158c], R5 ;  /* 0x00158c0501007387 */ /* 0x0001e80000100800 */
[----:B------:R1:W-:Y:S04]  /*d5e0*/  STL [R1+0x1558], R6 ;  /* 0x0015580601007387 */ /* 0x0003e80000100800 */
[----:B------:R-:W4:Y:S01]  /*d5f0*/  LDL.LU R7, [R1+0x80] ;  /* 0x0000800001077983 */ /* 0x000f220000300800 */
[----:B0-----:R-:W-:-:S05]  /*d600*/  LEA R5, P2, R17, R8, 0x1 ;  /* 0x0000000811057211 */ /* 0x001fca00078408ff */
[----:B------:R0:W-:Y:S04]  /*d610*/  STL [R1+0x1594], R5 ;  /* 0x0015940501007387 */ /* 0x0001e80000100800 */
[----:B------:R-:W-:Y:S01]  /*d620*/  STL [R1+0x1560], R2 ;  /* 0x0015600201007387 */ /* 0x000fe20000100800 */
[----:B-1----:R-:W-:-:S05]  /*d630*/  LEA R6, P6, R16, R8, 0x1 ;  /* 0x0000000810067211 */ /* 0x002fca00078c08ff */
[----:B------:R1:W-:Y:S01]  /*d640*/  STL [R1+0x159c], R6 ;  /* 0x00159c0601007387 */ /* 0x0003e20000100800 */
[----:B0-----:R-:W-:-:S03]  /*d650*/  LEA.HI.X.SX32 R5, R18, R21, 0x1, P5 ;  /* 0x0000001512057211 */ /* 0x001fc600028f0eff */
[----:B-1----:R-:W4:Y:S04]  /*d660*/  LDL.LU R6, [R1+0x7c] ;  /* 0x00007c0001067983 */ /* 0x002f280000300800 */
[----:B------:R0:W-:Y:S01]  /*d670*/  STL [R1+0x1568], R5 ;  /* 0x0015680501007387 */ /* 0x0001e20000100800 */
[----:B------:R-:W-:Y:S02]  /*d680*/  LEA R2, P5, R15, R8, 0x1 ;  /* 0x000000080f027211 */ /* 0x000fe400078a08ff */
[----:B0-----:R-:W-:-:S03]  /*d690*/  LEA.HI.X.SX32 R5, R14, R21, 0x1, P4 ;  /* 0x000000150e057211 */ /* 0x001fc600020f0eff */
[----:B------:R0:W-:Y:S04]  /*d6a0*/  STL [R1+0x15a4], R2 ;  /* 0x0015a40201007387 */ /* 0x0001e80000100800 */
[----:B------:R1:W-:Y:S01]  /*d6b0*/  STL [R1+0x1570], R5 ;  /* 0x0015700501007387 */ /* 0x0003e20000100800 */
[----:B------:R-:W-:Y:S02]  /*d6c0*/  LEA.HI.X.SX32 R12, R12, R21, 0x1, P3 ;  /* 0x000000150c0c7211 */ /* 0x000fe400018f0eff */
[-C--:B0-----:R-:W-:Y:S01]  /*d6d0*/  LEA R2, P4, R9, R8.reuse, 0x1 ;  /* 0x0000000809027211 */ /* 0x081fe200078808ff */
[----:B-1----:R-:W4:Y:S04]  /*d6e0*/  LDL.LU R5, [R1+0x78] ;  /* 0x0000780001057983 */ /* 0x002f280000300800 */
[----:B------:R0:W-:Y:S04]  /*d6f0*/  STL [R1+0x15ac], R2 ;  /* 0x0015ac0201007387 */ /* 0x0001e80000100800 */
[----:B------:R1:W-:Y:S01]  /*d700*/  STL [R1+0x1578], R12 ;  /* 0x0015780c01007387 */ /* 0x0003e20000100800 */
[----:B0-----:R-:W-:-:S05]  /*d710*/  LEA R2, P3, R13, R8, 0x1 ;  /* 0x000000080d027211 */ /* 0x001fca00078608ff */
[----:B------:R0:W-:Y:S01]  /*d720*/  STL [R1+0x15b4], R2 ;  /* 0x0015b40201007387 */ /* 0x0001e20000100800 */
[----:B-1----:R-:W-:-:S03]  /*d730*/  LEA.HI.X.SX32 R12, R11, R21, 0x1, P1 ;  /* 0x000000150b0c7211 */ /* 0x002fc600008f0eff */
[----:B0-----:R-:W4:Y:S01]  /*d740*/  LDL.LU R2, [R1+0x74] ;  /* 0x0000740001027983 */ /* 0x001f220000300800 */
[----:B------:R-:W-:-:S03]  /*d750*/  LEA.HI.X.SX32 R14, R19, R21, 0x1, P0 ;  /* 0x00000015130e7211 */ /* 0x000fc600000f0eff */
[----:B------:R0:W-:Y:S01]  /*d760*/  STL [R1+0x1580], R12 ;  /* 0x0015800c01007387 */ /* 0x0001e20000100800 */
[----:B------:R-:W-:-:S05]  /*d770*/  LEA R11, P1, R4, R8, 0x1 ;  /* 0x00000008040b7211 */ /* 0x000fca00078208ff */
[----:B------:R1:W-:Y:S04]  /*d780*/  STL [R1+0x15bc], R11 ;  /* 0x0015bc0b01007387 */ /* 0x0003e80000100800 */
[----:B------:R1:W-:Y:S04]  /*d790*/  STL [R1+0x1588], R14 ;  /* 0x0015880e01007387 */ /* 0x0003e80000100800 */
[----:B------:R-:W4:Y:S01]  /*d7a0*/  LDL.LU R20, [R1+0x70] ;  /* 0x0000700001147983 */ /* 0x000f220000300800 */
[----:B0-----:R-:W-:Y:S02]  /*d7b0*/  LEA R12, P0, R27, R8, 0x1 ;  /* 0x000000081b0c7211 */ /* 0x001fe400078008ff */
[----:B-1----:R-:W-:-:S03]  /*d7c0*/  LEA.HI.X.SX32 R11, R17, R21, 0x1, P2 ;  /* 0x00000015110b7211 */ /* 0x002fc600010f0eff */
[----:B------:R0:W-:Y:S04]  /*d7d0*/  STL [R1+0x15c4], R12 ;  /* 0x0015c40c01007387 */ /* 0x0001e80000100800 */
[----:B------:R-:W-:Y:S01]  /*d7e0*/  STL [R1+0x1590], R11 ;  /* 0x0015900b01007387 */ /* 0x000fe20000100800 */
[----:B------:R-:W-:-:S05]  /*d7f0*/  LEA R14, P2, R0, R8, 0x1 ;  /* 0x00000008000e7211 */ /* 0x000fca00078408ff */
[----:B------:R-:W-:Y:S04]  /*d800*/  STL [R1+0x15cc], R14 ;  /* 0x0015cc0e01007387 */ /* 0x000fe80000100800 */
[----:B------:R-:W4:Y:S01]  /*d810*/  LDL.LU R18, [R1+0x6c] ;  /* 0x00006c0001127983 */ /* 0x000f220000300800 */
[----:B0-----:R-:W-:-:S05]  /*d820*/  LEA.HI.X.SX32 R12, R16, R21, 0x1, P6 ;  /* 0x00000015100c7211 */ /* 0x001fca00030f0eff */
[----:B------:R0:W-:Y:S02]  /*d830*/  STL [R1+0x1598], R12 ;  /* 0x0015980c01007387 */ /* 0x0001e40000100800 */
[----:B0-----:R-:W-:Y:S02]  /*d840*/  LEA.HI.X.SX32 R12, R15, R21, 0x1, P5 ;  /* 0x000000150f0c7211 */ /* 0x001fe400028f0eff */
[----:B--2---:R-:W-:-:S05]  /*d850*/  LEA R11, P6, R3, R8, 0x1 ;  /* 0x00000008030b7211 */ /* 0x004fca00078c08ff */
[----:B------:R0:W-:Y:S04]  /*d860*/  STL [R1+0x15d4], R11 ;  /* 0x0015d40b01007387 */ /* 0x0001e80000100800 */
[----:B------:R-:W-:Y:S04]  /*d870*/  STL [R1+0x15a0], R12 ;  /* 0x0015a00c01007387 */ /* 0x000fe80000100800 */
[----:B------:R-:W2:Y:S01]  /*d880*/  LDL.LU R14, [R1+0x68] ;  /* 0x00006800010e7983 */ /* 0x000ea20000300800 */
[----:B------:R-:W-:Y:S02]  /*d890*/  LEA.HI.X.SX32 R9, R9, R21, 0x1, P4 ;  /* 0x0000001509097211 */ /* 0x000fe400020f0eff */
[----:B0-----:R-:W-:-:S05]  /*d8a0*/  LEA R11, P5, R29, R8, 0x1 ;  /* 0x000000081d0b7211 */ /* 0x001fca00078a08ff */
[----:B------:R-:W-:Y:S04]  /*d8b0*/  STL [R1+0x15dc], R11 ;  /* 0x0015dc0b01007387 */ /* 0x000fe80000100800 */
[----:B------:R0:W-:Y:S02]  /*d8c0*/  STL [R1+0x15a8], R9 ;  /* 0x0015a80901007387 */ /* 0x0001e40000100800 */
[----:B0-----:R-:W-:Y:S02]  /*d8d0*/  LEA.HI.X.SX32 R9, R13, R21, 0x1, P3 ;  /* 0x000000150d097211 */ /* 0x001fe400018f0eff */
[----:B---3--:R-:W-:-:S05]  /*d8e0*/  LEA R12, P4, R28, R8, 0x1 ;  /* 0x000000081c0c7211 */ /* 0x008fca00078808ff */
[----:B------:R0:W-:Y:S04]  /*d8f0*/  STL [R1+0x15e4], R12 ;  /* 0x0015e40c01007387 */ /* 0x0001e80000100800 */
[----:B0-----:R-:W3:Y:S01]  /*d900*/  LDL.LU R12, [R1+0x64] ;  /* 0x00006400010c7983 */ /* 0x001ee20000300800 */
[----:B----4-:R-:W-:-:S03]  /*d910*/  LEA R11, P3, R23, R8, 0x1 ;  /* 0x00000008170b7211 */ /* 0x010fc600078608ff */
[----:B------:R0:W-:Y:S04]  /*d920*/  STL [R1+0x15b0], R9 ;  /* 0x0015b00901007387 */ /* 0x0001e80000100800 */
[----:B------:R1:W-:Y:S01]  /*d930*/  STL [R1+0x15ec], R11 ;  /* 0x0015ec0b01007387 */ /* 0x0003e20000100800 */
[----:B0-----:R-:W-:-:S03]  /*d940*/  LEA.HI.X.SX32 R9, R4, R21, 0x1, P1 ;  /* 0x0000001504097211 */ /* 0x001fc600008f0eff */
[----:B-1----:R-:W4:Y:S04]  /*d950*/  LDL.LU R11, [R1+0x60] ;  /* 0x00006000010b7983 */ /* 0x002f280000300800 */
[----:B------:R0:W-:Y:S04]  /*d960*/  STL [R1+0x15b8], R9 ;  /* 0x0015b80901007387 */ /* 0x0001e80000100800 */
[----:B------:R-:W4:Y:S01]  /*d970*/  LDL.LU R19, [R1+0x5c] ;  /* 0x00005c0001137983 */ /* 0x000f220000300800 */
[----:B------:R-:W-:Y:S02]  /*d980*/  LEA R4, P1, R7, R8, 0x1 ;  /* 0x0000000807047211 */ /* 0x000fe400078208ff */
[----:B0-----:R-:W-:-:S03]  /*d990*/  LEA.HI.X.SX32 R9, R27, R21, 0x1, P0 ;  /* 0x000000151b097211 */ /* 0x001fc600000f0eff */
[----:B------:R0:W-:Y:S04]  /*d9a0*/  STL [R1+0x15f4], R4 ;  /* 0x0015f40401007387 */ /* 0x0001e80000100800 */
[----:B------:R-:W4:Y:S04]  /*d9b0*/  LDL.LU R17, [R1+0x58] ;  /* 0x0000580001117983 */ /* 0x000f280000300800 */
[----:B------:R1:W-:Y:S04]  /*d9c0*/  STL [R1+0x15c0], R9 ;  /* 0x0015c00901007387 */ /* 0x0003e80000100800 */
[----:B------:R-:W4:Y:S01]  /*d9d0*/  LDL.LU R16, [R1+0x54] ;  /* 0x0000540001107983 */ /* 0x000f220000300800 */
[----:B------:R-:W-:-:S02]  /*d9e0*/  LEA.HI.X.SX32 R0, R0, R21, 0x1, P2 ;  /* 0x0000001500007211 */ /* 0x000fc400010f0eff */
[----:B0-----:R-:W-:-:S05]  /*d9f0*/  LEA R4, P0, R6, R8, 0x1 ;  /* 0x0000000806047211 */ /* 0x001fca00078008ff */
[----:B------:R0:W-:Y:S04]  /*da00*/  STL [R1+0x15fc], R4 ;  /* 0x0015fc0401007387 */ /* 0x0001e80000100800 */
[----:B------:R-:W4:Y:S04]  /*da10*/  LDL.LU R15, [R1+0x50] ;  /* 0x00005000010f7983 */ /* 0x000f280000300800 */
[----:B------:R0:W-:Y:S04]  /*da20*/  STL [R1+0x15c8], R0 ;  /* 0x0015c80001007387 */ /* 0x0001e80000100800 */
[----:B-1----:R-:W4:Y:S01]  /*da30*/  LDL.LU R9, [R1+0x4c] ;  /* 0x00004c0001097983 */ /* 0x002f220000300800 */
[----:B0-----:R-:W-:-:S02]  /*da40*/  LEA R4, P2, R5, R8, 0x1 ;  /* 0x0000000805047211 */ /* 0x001fc400078408ff */
[----:B------:R-:W-:-:S03]  /*da50*/  LEA.HI.X.SX32 R0, R3, R21, 0x1, P6 ;  /* 0x0000001503007211 */ /* 0x000fc600030f0eff */
[----:B------:R-:W-:Y:S04]  /*da60*/  STL [R1+0x1604], R4 ;  /* 0x0016040401007387 */ /* 0x000fe80000100800 */
[----:B------:R-:W4:Y:S04]  /*da70*/  LDL.LU R13, [R1+0x40] ;  /* 0x00004000010d7983 */ /* 0x000f280000300800 */
[----:B------:R0:W-:Y:S04]  /*da80*/  STL [R1+0x15d0], R0 ;  /* 0x0015d00001007387 */ /* 0x0001e80000100800 */
[----:B------:R-:W4:Y:S01]  /*da90*/  LDL.LU R3, [R1+0x3c] ;  /* 0x00003c0001037983 */ /* 0x000f220000300800 */
[----:B0-----:R-:W-:-:S02]  /*daa0*/  LEA.HI.X.SX32 R0, R29, R21, 0x1, P5 ;  /* 0x000000151d007211 */ /* 0x001fc400028f0eff */
[----:B------:R-:W-:-:S05]  /*dab0*/  LEA R4, P6, R2, R8, 0x1 ;  /* 0x0000000802047211 */ /* 0x000fca00078c08ff */
[----:B------:R0:W-:Y:S04]  /*dac0*/  STL [R1+0x160c], R4 ;  /* 0x00160c0401007387 */ /* 0x0001e80000100800 */
[----:B------:R-:W4:Y:S04]  /*dad0*/  LDL.LU R29, [R1+0x38] ;  /* 0x00003800011d7983 */ /* 0x000f280000300800 */
[----:B------:R1:W-:Y:S01]  /*dae0*/  STL [R1+0x15d8], R0 ;  /* 0x0015d80001007387 */ /* 0x0003e20000100800 */
[----:B0-----:R-:W-:-:S03]  /*daf0*/  LEA.HI.X.SX32 R4, R28, R21, 0x1, P4 ;  /* 0x000000151c047211 */ /* 0x001fc600020f0eff */
[----:B-1----:R-:W4:Y:S01]  /*db00*/  LDL.LU R0, [R1+0x34] ;  /* 0x0000340001007983 */ /* 0x002f220000300800 */
[----:B------:R-:W-:-:S05]  /*db10*/  LEA R24, P5, R20, R8, 0x1 ;  /* 0x0000000814187211 */ /* 0x000fca00078a08ff */
[----:B------:R0:W-:Y:S04]  /*db20*/  STL [R1+0x1614], R24 ;  /* 0x0016141801007387 */ /* 0x0001e80000100800 */
[----:B------:R-:W4:Y:S04]  /*db30*/  LDL.LU R28, [R1+0x30] ;  /* 0x00003000011c7983 */ /* 0x000f280000300800 */
[----:B------:R1:W-:Y:S04]  /*db40*/  STL [R1+0x15e0], R4 ;  /* 0x0015e00401007387 */ /* 0x0003e80000100800 */
[----:B------:R-:W4:Y:S01]  /*db50*/  LDL.LU R27, [R1+0x2c] ;  /* 0x00002c00011b7983 */ /* 0x000f220000300800 */
[----:B0-----:R-:W-:-:S02]  /*db60*/  LEA R24, P4, R18, R8, 0x1 ;  /* 0x0000000812187211 */ /* 0x001fc400078808ff */
[----:B-1----:R-:W-:-:S03]  /*db70*/  LEA.HI.X.SX32 R4, R23, R21, 0x1, P3 ;  /* 0x0000001517047211 */ /* 0x002fc600018f0eff */
[----:B------:R-:W-:Y:S04]  /*db80*/  STL [R1+0x161c], R24 ;  /* 0x00161c1801007387 */ /* 0x000fe80000100800 */
[----:B------:R-:W4:Y:S04]  /*db90*/  LDL.LU R23, [R1+0x28] ;  /* 0x0000280001177983 */ /* 0x000f280000300800 */
[----:B------:R0:W-:Y:S04]  /*dba0*/  STL [R1+0x15e8], R4 ;  /* 0x0015e80401007387 */ /* 0x0001e80000100800 */
[----:B0-----:R-:W4:Y:S01]  /*dbb0*/  LDL.LU R4, [R1+0x24] ;  /* 0x0000240001047983 */ /* 0x001f220000300800 */
[----:B--2---:R-:W-:-:S05]  /*dbc0*/  LEA R24, P3, R14, R8, 0x1 ;  /* 0x000000080e187211 */ /* 0x004fca00078608ff */
[----:B------:R0:W-:Y:S04]  /*dbd0*/  STL [R1+0x1624], R24 ;  /* 0x0016241801007387 */ /* 0x0001e80000100800 */
[----:B0-----:R-:W2:Y:S01]  /*dbe0*/  LDL.LU R24, [R1+0x20] ;  /* 0x0000200001187983 */ /* 0x001ea20000300800 */
[-C--:B------:R-:W-:Y:S02]  /*dbf0*/  LEA.HI.X.SX32 R7, R7, R21.reuse, 0x1, P1 ;  /* 0x0000001507077211 */ /* 0x080fe400008f0eff */
[----:B------:R-:W-:-:S03]  /*dc00*/  LEA.HI.X.SX32 R6, R6, R21, 0x1, P0 ;  /* 0x0000001506067211 */ /* 0x000fc600000f0eff */
[----:B------:R3:W-:Y:S01]  /*dc10*/  STL [R1+0x15f0], R7 ;  /* 0x0015f00701007387 */ /* 0x0007e20000100800 */
[-C--:B------:R-:W-:Y:S02]  /*dc20*/  LEA.HI.X.SX32 R5, R5, R21.reuse, 0x1, P2 ;  /* 0x0000001505057211 */ /* 0x080fe400010f0eff */
[-C--:B------:R-:W-:Y:S02]  /*dc30*/  LEA.HI.X.SX32 R2, R2, R21.reuse, 0x1, P6 ;  /* 0x0000001502027211 */ /* 0x080fe400030f0eff */
[----:B------:R-:W-:Y:S02]  /*dc40*/  LEA.HI.X.SX32 R20, R20, R21, 0x1, P5 ;  /* 0x0000001514147211 */ /* 0x000fe400028f0eff */
[----:B---3--:R-:W-:-:S05]  /*dc50*/  LEA R7, P1, R12, R8, 0x1 ;  /* 0x000000080c077211 */ /* 0x008fca00078208ff */
[----:B------:R0:W-:Y:S04]  /*dc60*/  STL [R1+0x162c], R7 ;  /* 0x00162c0701007387 */ /* 0x0001e80000100800 */
[----:B0-----:R-:W3:Y:S04]  /*dc70*/  LDL.LU R7, [R1+0x1800] ;  /* 0x0018000001077983 */ /* 0x001ee80000300800 */
[----:B------:R4:W-:Y:S02]  /*dc80*/  STL [R1+0x15f8], R6 ;  /* 0x0015f80601007387 */ /* 0x0009e40000100800 */
[----:B----4-:R-:W-:-:S05]  /*dc90*/  LEA R6, P0, R11, R8, 0x1 ;  /* 0x000000080b067211 */ /* 0x010fca00078008ff */
[----:B------:R0:W-:Y:S04]  /*dca0*/  STL [R1+0x1634], R6 ;  /* 0x0016340601007387 */ /* 0x0001e80000100800 */
[----:B0-----:R-:W4:Y:S04]  /*dcb0*/  LDL.LU R6, [R1+0x17fc] ;  /* 0x0017fc0001067983 */ /* 0x001f280000300800 */
[----:B------:R0:W-:Y:S02]  /*dcc0*/  STL [R1+0x1600], R5 ;  /* 0x0016000501007387 */ /* 0x0001e40000100800 */
[----:B0-----:R-:W-:-:S05]  /*dcd0*/  LEA R5, P2, R19, R8, 0x1 ;  /* 0x0000000813057211 */ /* 0x001fca00078408ff */
[----:B------:R0:W-:Y:S04]  /*dce0*/  STL [R1+0x163c], R5 ;  /* 0x00163c0501007387 */ /* 0x0001e80000100800 */
[----:B0-----:R-:W2:Y:S04]  /*dcf0*/  LDL.LU R5, [R1+0x17f8] ;  /* 0x0017f80001057983 */ /* 0x001ea80000300800 */
[----:B------:R0:W-:Y:S02]  /*dd00*/  STL [R1+0x1608], R2 ;  /* 0x0016080201007387 */ /* 0x0001e40000100800 */
[----:B0-----:R-:W-:-:S05]  /*dd10*/  LEA R2, P6, R17, R8, 0x1 ;  /* 0x0000000811027211 */ /* 0x001fca00078c08ff */
[----:B------:R0:W-:Y:S01]  /*dd20*/  STL [R1+0x1644], R2 ;  /* 0x0016440201007387 */ /* 0x0001e20000100800 */
[----:B------:R-:W-:-:S03]  /*dd30*/  LEA.HI.X.SX32 R18, R18, R21, 0x1, P4 ;  /* 0x0000001512127211 */ /* 0x000fc600020f0eff */
        /* <DEDUP_REMOVED lines=10> */
[----:B0-----:R-:W3:Y:S04]  /*dde0*/  LDL.LU R18, [R1+0x17ec] ;  /* 0x0017ec0001127983 */ /* 0x001ee80000300800 */
        /* <DEDUP_REMOVED lines=42> */
[----:B------:R0:W-:Y:S04]  /*e090*/  STL [R1+0x169c], R13 ;  /* 0x00169c0d01007387 */ /* 0x0001e80000100800 */
[----:B0-----:R-:W3:Y:S04]  /*e0a0*/  LDL.LU R13, [R1+0x17c8] ;  /* 0x0017c800010d7983 */ /* 0x001ee80000300800 */
[----:B------:R2:W-:Y:S02]  /*e0b0*/  STL [R1+0x1668], R3 ;  /* 0x0016680301007387 */ /* 0x0005e40000100800 */
[----:B--2---:R-:W-:-:S05]  /*e0c0*/  LEA R3, P0, R24, R8, 0x1 ;  /* 0x0000000818037211 */ /* 0x004fca00078008ff */
[----:B------:R0:W-:Y:S04]  /*e0d0*/  STL [R1+0x16a4], R3 ;  /* 0x0016a40301007387 */ /* 0x0001e80000100800 */
[----:B0-----:R-:W2:Y:S01]  /*e0e0*/  LDL.LU R3, [R1+0x17c4] ;  /* 0x0017c40001037983 */ /* 0x001ea20000300800 */
[----:B------:R-:W-:-:S05]  /*e0f0*/  LEA.HI.X.SX32 R29, R29, R21, 0x1, P2 ;  /* 0x000000151d1d7211 */ /* 0x000fca00010f0eff */
        /* <DEDUP_REMOVED lines=32> */
[----:B------:R0:W-:Y:S02]  /*e300*/  STL [R1+0x16dc], R24 ;  /* 0x0016dc1801007387 */ /* 0x0001e40000100800 */
[----:B0-----:R-:W-:Y:S02]  /*e310*/  LEA.HI.X.SX32 R24, R3, R21, 0x1, P2 ;  /* 0x0000001503187211 */ /* 0x001fe400010f0eff */
[----:B------:R-:W2:Y:S04]  /*e320*/  LDL.LU R3, [R1+0x17a8] ;  /* 0x0017a80001037983 */ /* 0x000ea80000300800 */
[----:B------:R3:W-:Y:S02]  /*e330*/  STL [R1+0x16a8], R24 ;  /* 0x0016a81801007387 */ /* 0x0007e40000100800 */
[----:B---3--:R-:W-:-:S05]  /*e340*/  LEA R24, P2, R13, R8, 0x1 ;  /* 0x000000080d187211 */ /* 0x008fca00078408ff */
[----:B------:R0:W-:Y:S02]  /*e350*/  STL [R1+0x16e4], R24 ;  /* 0x0016e41801007387 */ /* 0x0001e40000100800 */
[----:B0-----:R-:W-:Y:S02]  /*e360*/  LEA.HI.X.SX32 R24, R29, R21, 0x1, P6 ;  /* 0x000000151d187211 */ /* 0x001fe400030f0eff */
[----:B------:R-:W3:Y:S04]  /*e370*/  LDL.LU R29, [R1+0x17a4] ;  /* 0x0017a400011d7983 */ /* 0x000ee80000300800 */
[----:B------:R0:W-:Y:S02]  /*e380*/  STL [R1+0x16b0], R24 ;  /* 0x0016b01801007387 */ /* 0x0001e40000100800 */
[----:B0-----:R-:W-:-:S05]  /*e390*/  LEA R24, P6, R9, R8, 0x1 ;  /* 0x0000000809187211 */ /* 0x001fca00078c08ff */
[----:B------:R0:W-:Y:S02]  /*e3a0*/  STL [R1+0x16ec], R24 ;  /* 0x0016ec1801007387 */ /* 0x0001e40000100800 */
[----:B0-----:R-:W-:Y:S02]  /*e3b0*/  LEA.HI.X.SX32 R24, R0, R21, 0x1, P5 ;  /* 0x0000001500187211 */ /* 0x001fe400028f0eff */
[----:B------:R-:W3:Y:S04]  /*e3c0*/  LDL.LU R0, [R1+0x17a0] ;  /* 0x0017a00001007983 */ /* 0x000ee80000300800 */
[----:B------:R0:W-:Y:S02]  /*e3d0*/  STL [R1+0x16b8], R24 ;  /* 0x0016b81801007387 */ /* 0x0001e40000100800 */
[----:B0-----:R-:W-:-:S05]  /*e3e0*/  LEA R24, P5, R15, R8, 0x1 ;  /* 0x000000080f187211 */ /* 0x001fca00078a08ff */
[----:B------:R0:W-:Y:S02]  /*e3f0*/  STL [R1+0x16f4], R24 ;  /* 0x0016f41801007387 */ /* 0x0001e40000100800 */
[----:B0-----:R-:W-:Y:S02]  /*e400*/  LEA.HI.X.SX32 R24, R28, R21, 0x1, P4 ;  /* 0x000000151c187211 */ /* 0x001fe400020f0eff */
[----:B------:R0:W5:Y:S04]  /*e410*/  LDL.LU R28, [R1+0x179c] ;  /* 0x00179c00011c7983 */ /* 0x0001680000300800 */
[----:B------:R1:W-:Y:S02]  /*e420*/  STL [R1+0x16c0], R24 ;  /* 0x0016c01801007387 */ /* 0x0003e40000100800 */
[----:B-1----:R-:W-:-:S05]  /*e430*/  LEA R24, P4, R16, R8, 0x1 ;  /* 0x0000000810187211 */ /* 0x002fca00078808ff */
[----:B------:R1:W-:Y:S01]  /*e440*/  STL [R1+0x16fc], R24 ;  /* 0x0016fc1801007387 */ /* 0x0003e20000100800 */
[-C--:B------:R-:W-:Y:S02]  /*e450*/  LEA.HI.X.SX32 R4, R4, R21.reuse, 0x1, P0 ;  /* 0x0000001504047211 */ /* 0x080fe400000f0eff */
[----:B-1----:R-:W-:Y:S02]  /*e460*/  LEA.HI.X.SX32 R24, R27, R21, 0x1, P3 ;  /* 0x000000151b187211 */ /* 0x002fe400018f0eff */
[----:B------:R-:W-:-:S03]  /*e470*/  LEA R27, P3, R17, R8, 0x1 ;  /* 0x00000008111b7211 */ /* 0x000fc600078608ff */
[----:B------:R1:W-:Y:S04]  /*e480*/  STL [R1+0x16c8], R24 ;  /* 0x0016c81801007387 */ /* 0x0003e80000100800 */
[----:B------:R-:W-:Y:S01]  /*e490*/  STL [R1+0x1704], R27 ;  /* 0x0017041b01007387 */ /* 0x000fe20000100800 */
[----:B-1----:R-:W-:Y:S02]  /*e4a0*/  LEA.HI.X.SX32 R24, R23, R21, 0x1, P1 ;  /* 0x0000001517187211 */ /* 0x002fe400008f0eff */
[----:B------:R-:W-:-:S03]  /*e4b0*/  LEA R23, P1, R19, R8, 0x1 ;  /* 0x0000000813177211 */ /* 0x000fc600078208ff */
[----:B------:R1:W-:Y:S04]  /*e4c0*/  STL [R1+0x16d0], R24 ;  /* 0x0016d01801007387 */ /* 0x0003e80000100800 */
[----:B------:R0:W-:Y:S04]  /*e4d0*/  STL [R1+0x170c], R23 ;  /* 0x00170c1701007387 */ /* 0x0001e80000100800 */
[----:B------:R4:W-:Y:S01]  /*e4e0*/  STL [R1+0x16d8], R4 ;  /* 0x0016d80401007387 */ /* 0x0009e20000100800 */
[----:B-1----:R-:W-:Y:S02]  /*e4f0*/  LEA R24, P0, R11, R8, 0x1 ;  /* 0x000000080b187211 */ /* 0x002fe400078008ff */
[----:B0-----:R-:W-:-:S03]  /*e500*/  LEA.HI.X.SX32 R23, R13, R21, 0x1, P2 ;  /* 0x000000150d177211 */ /* 0x001fc600010f0eff */
[----:B------:R-:W-:Y:S01]  /*e510*/  STL [R1+0x1714], R24 ;  /* 0x0017141801007387 */ /* 0x000fe20000100800 */
[----:B----4-:R-:W-:-:S03]  /*e520*/  LEA R4, P2, R12, R8, 0x1 ;  /* 0x000000080c047211 */ /* 0x010fc600078408ff */
[----:B------:R-:W-:Y:S01]  /*e530*/  STL [R1+0x16e0], R23 ;  /* 0x0016e01701007387 */ /* 0x000fe20000100800 */
[-C--:B------:R-:W-:Y:S02]  /*e540*/  LEA.HI.X.SX32 R13, R9, R21.reuse, 0x1, P6 ;  /* 0x00000015090d7211 */ /* 0x080fe400030f0eff */
[----:B------:R-:W-:Y:S01]  /*e550*/  LEA R9, P6, R14, R8, 0x1 ;  /* 0x000000080e097211 */ /* 0x000fe200078c08ff */
[----:B------:R0:W-:Y:S04]  /*e560*/  STL [R1+0x171c], R4 ;  /* 0x00171c0401007387 */ /* 0x0001e80000100800 */
[----:B------:R1:W-:Y:S01]  /*e570*/  STL [R1+0x16e8], R13 ;  /* 0x0016e80d01007387 */ /* 0x0003e20000100800 */
[----:B0-----:R-:W-:-:S03]  /*e580*/  LEA.HI.X.SX32 R4, R15, R21, 0x1, P5 ;  /* 0x000000150f047211 */ /* 0x001fc600028f0eff */
[----:B------:R0:W-:Y:S01]  /*e590*/  STL [R1+0x1724], R9 ;  /* 0x0017240901007387 */ /* 0x0001e20000100800 */
[----:B-1----:R-:W-:-:S03]  /*e5a0*/  LEA R13, P5, R18, R8, 0x1 ;  /* 0x00000008120d7211 */ /* 0x002fc600078a08ff */
[----:B------:R1:W-:Y:S01]  /*e5b0*/  STL [R1+0x16f0], R4 ;  /* 0x0016f00401007387 */ /* 0x0003e20000100800 */
[----:B0-----:R-:W-:-:S03]  /*e5c0*/  LEA.HI.X.SX32 R9, R16, R21, 0x1, P4 ;  /* 0x0000001510097211 */ /* 0x001fc600020f0eff */
[----:B------:R0:W-:Y:S01]  /*e5d0*/  STL [R1+0x172c], R13 ;  /* 0x00172c0d01007387 */ /* 0x0001e20000100800 */
[----:B-1----:R-:W-:-:S03]  /*e5e0*/  LEA R4, P4, R20, R8, 0x1 ;  /* 0x0000000814047211 */ /* 0x002fc600078808ff */
[----:B------:R1:W-:Y:S04]  /*e5f0*/  STL [R1+0x16f8], R9 ;  /* 0x0016f80901007387 */ /* 0x0003e80000100800 */
[----:B------:R4:W-:Y:S01]  /*e600*/  STL [R1+0x1734], R4 ;  /* 0x0017340401007387 */ /* 0x0009e20000100800 */
[----:B0-----:R-:W-:Y:S02]  /*e610*/  LEA.HI.X.SX32 R13, R17, R21, 0x1, P3 ;  /* 0x00000015110d7211 */ /* 0x001fe400018f0eff */
[----:B-1----:R-:W-:-:S03]  /*e620*/  LEA R9, P3, R2, R8, 0x1 ;  /* 0x0000000802097211 */ /* 0x002fc600078608ff */
[----:B------:R0:W-:Y:S01]  /*e630*/  STL [R1+0x1700], R13 ;  /* 0x0017000d01007387 */ /* 0x0001e20000100800 */
[----:B----4-:R-:W-:-:S03]  /*e640*/  LEA.HI.X.SX32 R4, R19, R21, 0x1, P1 ;  /* 0x0000001513047211 */ /* 0x010fc600008f0eff */
[----:B------:R1:W-:Y:S04]  /*e650*/  STL [R1+0x173c], R9 ;  /* 0x00173c0901007387 */ /* 0x0003e80000100800 */
[----:B------:R4:W-:Y:S01]  /*e660*/  STL [R1+0x1708], R4 ;  /* 0x0017080401007387 */ /* 0x0009e20000100800 */
[----:B0-----:R-:W-:Y:S02]  /*e670*/  LEA R13, P1, R5, R8, 0x1 ;  /* 0x00000008050d7211 */ /* 0x001fe400078208ff */
[----:B-1----:R-:W-:-:S03]  /*e680*/  LEA.HI.X.SX32 R9, R11, R21, 0x1, P0 ;  /* 0x000000150b097211 */ /* 0x002fc600000f0eff */
[----:B------:R-:W-:Y:S01]  /*e690*/  STL [R1+0x1744], R13 ;  /* 0x0017440d01007387 */ /* 0x000fe20000100800 */
[----:B----4-:R-:W-:-:S03]  /*e6a0*/  LEA R4, P0, R6, R8, 0x1 ;  /* 0x0000000806047211 */ /* 0x010fc600078008ff */
[----:B------:R0:W-:Y:S01]  /*e6b0*/  STL [R1+0x1710], R9 ;  /* 0x0017100901007387 */ /* 0x0001e20000100800 */
[-C--:B------:R-:W-:Y:S01]  /*e6c0*/  LEA.HI.X.SX32 R11, R12, R21.reuse, 0x1, P2 ;  /* 0x000000150c0b7211 */ /* 0x080fe200010f0eff */
[----:B------:R-:W-:Y:S02]  /*e6d0*/  IMAD R10, R10, c[0x0][0x190], RZ ;  /* 0x000064000a0a7a24 */ /* 0x000fe400078e02ff */
[----:B------:R1:W-:Y:S01]  /*e6e0*/  STL [R1+0x1748], R4 ;  /* 0x0017480401007387 */ /* 0x0003e20000100800 */
[----:B------:R-:W-:Y:S01]  /*e6f0*/  IMAD R26, R26, c[0x0][0x190], RZ ;  /* 0x000064001a1a7a24 */ /* 0x000fe200078e02ff */
[----:B0-----:R-:W-:Y:S02]  /*e700*/  LEA R9, P2, R7, R8, 0x1 ;  /* 0x0000000807097211 */ /* 0x001fe400078408ff */
[----:B------:R0:W-:Y:S01]  /*e710*/  STL [R1+0x1718], R11 ;  /* 0x0017180b01007387 */ /* 0x0001e20000100800 */
[----:B-1----:R-:W-:-:S03]  /*e720*/  LEA.HI.X.SX32 R4, R14, R21, 0x1, P6 ;  /* 0x000000150e047211 */ /* 0x002fc600030f0eff */
[----:B------:R1:W-:Y:S01]  /*e730*/  STL [R1+0x174c], R9 ;  /* 0x00174c0901007387 */ /* 0x0003e20000100800 */
[----:B------:R-:W-:-:S03]  /*e740*/  IMAD R25, R25, c[0x0][0x190], RZ ;  /* 0x0000640019197a24 */ /* 0x000fc600078e02ff */
[----:B------:R4:W-:Y:S01]  /*e750*/  STL [R1+0x1720], R4 ;  /* 0x0017200401007387 */ /* 0x0009e20000100800 */
[----:B0-----:R-:W-:Y:S02]  /*e760*/  LEA R11, P6, R10, R8, 0x1 ;  /* 0x000000080a0b7211 */ /* 0x001fe400078c08ff */
[----:B-1----:R-:W-:-:S03]  /*e770*/  LEA.HI.X.SX32 R9, R18, R21, 0x1, P5 ;  /* 0x0000001512097211 */ /* 0x002fc600028f0eff */
[----:B------:R0:W-:Y:S01]  /*e780*/  STL [R1+0x1750], R11 ;  /* 0x0017500b01007387 */ /* 0x0001e20000100800 */
[----:B----4-:R-:W-:-:S03]  /*e790*/  LEA R4, P5, R26, R8, 0x1 ;  /* 0x000000081a047211 */ /* 0x010fc600078a08ff */
[----:B------:R1:W-:Y:S01]  /*e7a0*/  STL [R1+0x1728], R9 ;  /* 0x0017280901007387 */ /* 0x0003e20000100800 */
[----:B------:R-:W-:-:S03]  /*e7b0*/  IMAD R22, R22, c[0x0][0x190], RZ ;  /* 0x0000640016167a24 */ /* 0x000fc600078e02ff */
[----:B------:R4:W-:Y:S01]  /*e7c0*/  STL [R1+0x1754], R4 ;  /* 0x0017540401007387 */ /* 0x0009e20000100800 */
[----:B0-----:R-:W-:Y:S02]  /*e7d0*/  LEA.HI.X.SX32 R11, R20, R21, 0x1, P4 ;  /* 0x00000015140b7211 */ /* 0x001fe400020f0eff */
[----:B-1----:R-:W-:-:S03]  /*e7e0*/  LEA R9, P4, R25, R8, 0x1 ;  /* 0x0000000819097211 */ /* 0x002fc600078808ff */
[----:B------:R-:W-:Y:S01]  /*e7f0*/  STL [R1+0x1730], R11 ;  /* 0x0017300b01007387 */ /* 0x000fe20000100800 */
[----:B----4-:R-:W-:-:S03]  /*e800*/  LEA.HI.X.SX32 R4, R2, R21, 0x1, P3 ;  /* 0x0000001502047211 */ /* 0x010fc600018f0eff */
[----:B------:R-:W-:Y:S01]  /*e810*/  STL [R1+0x1758], R9 ;  /* 0x0017580901007387 */ /* 0x000fe20000100800 */
[-C--:B------:R-:W-:Y:S02]  /*e820*/  LEA.HI.X.SX32 R2, R5, R21.reuse, 0x1, P1 ;  /* 0x0000001505027211 */ /* 0x080fe400008f0eff */
[----:B------:R-:W-:Y:S01]  /*e830*/  LEA R5, P1, R22, R8, 0x1 ;  /* 0x0000000816057211 */ /* 0x000fe200078208ff */
[----:B------:R0:W-:Y:S04]  /*e840*/  STL [R1+0x1738], R4 ;  /* 0x0017380401007387 */ /* 0x0001e80000100800 */
[----:B------:R-:W-:Y:S01]  /*e850*/  STL [R1+0x1740], R2 ;  /* 0x0017400201007387 */ /* 0x000fe20000100800 */
[----:B0-----:R-:W-:-:S03]  /*e860*/  LEA.HI.X.SX32 R4, R6, R21, 0x1, P0 ;  /* 0x0000001506047211 */ /* 0x001fc600000f0eff */
[----:B------:R0:W-:Y:S04]  /*e870*/  STL [R1+0x137c], R5 ;  /* 0x00137c0501007387 */ /* 0x0001e80000100800 */
[----:B------:R1:W-:Y:S01]  /*e880*/  STL [R1+0x1368], R4 ;  /* 0x0013680401007387 */ /* 0x0003e20000100800 */
[-C--:B0-----:R-:W-:Y:S02]  /*e890*/  LEA.HI.X.SX32 R5, R7, R21.reuse, 0x1, P2 ;  /* 0x0000001507057211 */ /* 0x081fe400010f0eff */
[-C--:B-1----:R-:W-:Y:S02]  /*e8a0*/  LEA.HI.X.SX32 R4, R10, R21.reuse, 0x1, P6 ;  /* 0x000000150a047211 */ /* 0x082fe400030f0eff */
[----:B--2---:R-:W-:Y:S01]  /*e8b0*/  LEA R2, P0, R3, c[0x0][0x160], 0x1 ;  /* 0x0000580003027a11 */ /* 0x004fe200078008ff */
[----:B------:R-:W-:Y:S01]  /*e8c0*/  IMAD.MOV.U32 R24, RZ, RZ, c[0x0][0x188] ;  /* 0x00006200ff187624 */ /* 0x000fe200078e00ff */
[----:B------:R-:W-:-:S03]  /*e8d0*/  LEA.HI.X.SX32 R8, R25, R21, 0x1, P4 ;  /* 0x0000001519087211 */ /* 0x000fc600020f0eff */
[C---:B------:R-:W-:Y:S02]  /*e8e0*/  IMAD R27, R24.reuse, 0x1f, RZ ;  /* 0x0000001f181b7824 */ /* 0x040fe400078e02ff */
[----:B------:R-:W-:Y:S01]  /*e8f0*/  IMAD R24, R24, 0x1e, RZ ;  /* 0x0000001e18187824 */ /* 0x000fe200078e02ff */
[----:B---3--:R-:W-:-:S04]  /*e900*/  LEA R12, P3, R29, c[0x0][0x160], 0x1 ;  /* 0x000058001d0c7a11 */ /* 0x008fc800078608ff */
[----:B------:R-:W-:Y:S02]  /*e910*/  LEA.HI.X.SX32 R13, R29, c[0x0][0x164], 0x1, P3 ;  /* 0x000059001d0d7a11 */ /* 0x000fe400018f0eff */
[----:B------:R0:W5:Y:S04]  /*e920*/  LDL.LU R29, [R1+0x1798] ;  /* 0x00179800011d7983 */ /* 0x0001680000300800 */
[----:B------:R-:W-:Y:S04]  /*e930*/  STL [R1+0x1170], R2 ;  /* 0x0011700201007387 */ /* 0x000fe80000100800 */
[----:B------:R1:W-:Y:S04]  /*e940*/  STL [R1+0x136c], R5 ;  /* 0x00136c0501007387 */ /* 0x0003e80000100800 */
[----:B------:R2:W-:Y:S01]  /*e950*/  STL [R1+0x1370], R4 ;  /* 0x0013700401007387 */ /* 0x0005e20000100800 */
[----:B-1----:R-:W-:-:S02]  /*e960*/  LEA.HI.X.SX32 R5, R26, R21, 0x1, P5 ;  /* 0x000000151a057211 */ /* 0x002fc400028f0eff */
[----:B--2---:R-:W-:Y:S02]  /*e970*/  LEA.HI.X.SX32 R4, R3, c[0x0][0x164], 0x1, P0 ;  /* 0x0000590003047a11 */ /* 0x004fe400000f0eff */
[----:B------:R0:W5:Y:S04]  /*e980*/  LDL.LU R3, [R1+0x1794] ;  /* 0x0017940001037983 */ /* 0x0001680000300800 */
[----:B------:R-:W-:Y:S04]  /*e990*/  STL.64 [R1+0x10c8], R12 ;  /* 0x0010c80c01007387 */ /* 0x000fe80000100a00 */
[----:B------:R-:W-:Y:S04]  /*e9a0*/  STL [R1+0x116c], R4 ;  /* 0x00116c0401007387 */ /* 0x000fe80000100800 */
[----:B------:R1:W-:Y:S01]  /*e9b0*/  STL [R1+0x1374], R5 ;  /* 0x0013740501007387 */ /* 0x0003e20000100800 */
[----:B------:R-:W-:-:S03]  /*e9c0*/  IMAD.WIDE R6, R27, 0x2, R12 ;  /* 0x000000021b067825 */ /* 0x000fc600078e020c */
[----:B------:R2:W-:Y:S01]  /*e9d0*/  STL [R1+0x1378], R8 ;  /* 0x0013780801007387 */ /* 0x0005e20000100800 */
[----:B-1----:R-:W-:Y:S02]  /*e9e0*/  IMAD.MOV.U32 R5, RZ, RZ, R4 ;  /* 0x000000ffff057224 */ /* 0x002fe400078e0004 */
[----:B------:R-:W-:Y:S01]  /*e9f0*/  IMAD.MOV.U32 R4, RZ, RZ, R2 ;  /* 0x000000ffff047224 */ /* 0x000fe200078e0002 */
[----:B------:R-:W-:-:S03]  /*ea00*/  LEA.HI.X.SX32 R2, R22, R21, 0x1, P1 ;  /* 0x0000001516027211 */ /* 0x000fc600008f0eff */
[----:B--2---:R-:W-:Y:S02]  /*ea10*/  IMAD.WIDE R8, R27, 0x2, R4 ;  /* 0x000000021b087825 */ /* 0x004fe400078e0204 */
[----:B------:R-:W-:Y:S02]  /*ea20*/  STL [R1+0x1174], R2 ;  /* 0x0011740201007387 */ /* 0x000fe40000100800 */
[----:B------:R-:W-:Y:S02]  /*ea30*/  IMAD.MOV.U32 R27, RZ, RZ, c[0x0][0x188] ;  /* 0x00006200ff1b7624 */ /* 0x000fe400078e00ff */
[----:B------:R-:W-:Y:S04]  /*ea40*/  STL [R1+0x117c], R6 ;  /* 0x00117c0601007387 */ /* 0x000fe80000100800 */
[----:B------:R1:W-:Y:S01]  /*ea50*/  STL [R1+0x1178], R7 ;  /* 0x0011780701007387 */ /* 0x0003e20000100800 */
[----:B------:R-:W-:-:S03]  /*ea60*/  IMAD R10, R27, 0x1d, RZ ;  /* 0x0000001d1b0a7824 */ /* 0x000fc600078e02ff */
[----:B------:R-:W-:Y:S01]  /*ea70*/  STL [R1+0x119c], R8 ;  /* 0x00119c0801007387 */ /* 0x000fe20000100800 */
[----:B-1----:R-:W-:-:S03]  /*ea80*/  IMAD.WIDE R6, R24, 0x2, R12 ;  /* 0x0000000218067825 */ /* 0x002fc600078e020c */
[----:B------:R1:W-:Y:S04]  /*ea90*/  STL [R1+0x1198], R9 ;  /* 0x0011980901007387 */ /* 0x0003e80000100800 */
[----:B------:R-:W-:Y:S04]  /*eaa0*/  STL [R1+0x11a4], R6 ;  /* 0x0011a40601007387 */ /* 0x000fe80000100800 */
[----:B------:R2:W-:Y:S01]  /*eab0*/  STL [R1+0x11a0], R7 ;  /* 0x0011a00701007387 */ /* 0x0005e20000100800 */
[----:B-1----:R-:W-:-:S04]  /*eac0*/  IMAD.WIDE R8, R24, 0x2, R4 ;  /* 0x0000000218087825 */ /* 0x002fc800078e0204 */
[----:B------:R-:W-:Y:S01]  /*ead0*/  IMAD R2, R27, 0x1c, RZ ;  /* 0x0000001c1b027824 */ /* 0x000fe200078e02ff */
[----:B------:R-:W-:Y:S01]  /*eae0*/  STL [R1+0x11ac], R8 ;  /* 0x0011ac0801007387 */ /* 0x000fe20000100800 */
[----:B--2---:R-:W-:-:S03]  /*eaf0*/  IMAD.WIDE R6, R10, 0x2, R12 ;  /* 0x000000020a067825 */ /* 0x004fc600078e020c */
[----:B------:R1:W-:Y:S01]  /*eb00*/  STL [R1+0x11a8], R9 ;  /* 0x0011a80901007387 */ /* 0x0003e20000100800 */
[----:B------:R-:W-:-:S03]  /*eb10*/  IMAD.WIDE R10, R10, 0x2, R4 ;  /* 0x000000020a0a7825 */ /* 0x000fc600078e0204 */
[----:B------:R-:W-:Y:S04]  /*eb20*/  STL [R1+0x11b4], R6 ;  /* 0x0011b40601007387 */ /* 0x000fe80000100800 */
[----:B------:R2:W-:Y:S04]  /*eb30*/  STL [R1+0x11b0], R7 ;  /* 0x0011b00701007387 */ /* 0x0005e80000100800 */
[----:B------:R3:W-:Y:S01]  /*eb40*/  STL [R1+0x11bc], R10 ;  /* 0x0011bc0a01007387 */ /* 0x0007e20000100800 */
[----:B-1----:R-:W-:-:S04]  /*eb50*/  IMAD.WIDE R8, R2, 0x2, R4 ;  /* 0x0000000202087825 */ /* 0x002fc800078e0204 */
[----:B--2---:R-:W-:Y:S01]  /*eb60*/  IMAD.WIDE R6, R2, 0x2, R12 ;  /* 0x0000000202067825 */ /* 0x004fe200078e020c */
[----:B------:R-:W-:Y:S03]  /*eb70*/  STL [R1+0x11b8], R11 ;  /* 0x0011b80b01007387 */ /* 0x000fe60000100800 */
[C---:B---3--:R-:W-:Y:S01]  /*eb80*/  IMAD R10, R27.reuse, 0x1b, RZ ;  /* 0x0000001b1b0a7824 */ /* 0x048fe200078e02ff */
[----:B------:R-:W-:Y:S04]  /*eb90*/  STL [R1+0x11c4], R6 ;  /* 0x0011c40601007387 */ /* 0x000fe80000100800 */
[----:B------:R1:W-:Y:S01]  /*eba0*/  STL [R1+0x11c0], R7 ;  /* 0x0011c00701007387 */ /* 0x0003e20000100800 */
[----:B------:R-:W-:-:S03]  /*ebb0*/  IMAD R2, R27, 0x1a, RZ ;  /* 0x0000001a1b027824 */ /* 0x000fc600078e02ff */
[----:B------:R-:W-:Y:S01]  /*ebc0*/  STL [R1+0x11cc], R8 ;  /* 0x0011cc0801007387 */ /* 0x000fe20000100800 */
[----:B-1----:R-:W-:-:S03]  /*ebd0*/  IMAD.WIDE R6, R10, 0x2, R12 ;  /* 0x000000020a067825 */ /* 0x002fc600078e020c */
        /* <DEDUP_REMOVED lines=67> */
[----:B------:R-:W-:-:S03]  /*f010*/  IMAD.SHL.U32 R2, R27, 0x10, RZ ;  /* 0x000000101b027824 */ /* 0x000fc600078e00ff */
        /* <DEDUP_REMOVED lines=104> */
[----:B------:R-:W-:Y:S01]  /*f6a0*/  STL [R1+0x135c], R10 ;  /* 0x00135c0a01007387 */ /* 0x000fe20000100800 */
[----:B-1----:R-:W-:-:S03]  /*f6b0*/  IMAD.WIDE R8, R27, 0x2, R12 ;  /* 0x000000021b087825 */ /* 0x002fc600078e020c */
[----:B------:R1:W-:Y:S01]  /*f6c0*/  STL [R1+0x1358], R11 ;  /* 0x0013580b01007387 */ /* 0x0003e20000100800 */
[----:B--2---:R-:W-:-:S05]  /*f6d0*/  IMAD.WIDE R6, R2, 0x2, R12 ;  /* 0x0000000202067825 */ /* 0x004fca00078e020c */
[----:B------:R2:W-:Y:S01]  /*f6e0*/  STL [R1+0x1364], R6 ;  /* 0x0013640601007387 */ /* 0x0005e20000100800 */
[----:B-1----:R-:W-:-:S03]  /*f6f0*/  IMAD.WIDE R10, R2, 0x2, R4 ;  /* 0x00000002020a7825 */ /* 0x002fc600078e0204 */
[----:B------:R-:W-:Y:S01]  /*f700*/  STL [R1+0x1360], R7 ;  /* 0x0013600701007387 */ /* 0x000fe20000100800 */
[----:B------:R-:W-:-:S03]  /*f710*/  IMAD.WIDE R4, R27, 0x2, R4 ;  /* 0x000000021b047825 */ /* 0x000fc600078e0204 */
[----:B------:R-:W-:Y:S04]  /*f720*/  STL [R1+0x1184], R10 ;  /* 0x0011840a01007387 */ /* 0x000fe80000100800 */
[----:B------:R-:W-:Y:S04]  /*f730*/  STL [R1+0x1180], R11 ;  /* 0x0011800b01007387 */ /* 0x000fe80000100800 */
[----:B------:R-:W-:Y:S04]  /*f740*/  STL [R1+0x118c], R8 ;  /* 0x00118c0801007387 */ /* 0x000fe80000100800 */
[----:B------:R-:W-:Y:S04]  /*f750*/  STL [R1+0x1188], R9 ;  /* 0x0011880901007387 */ /* 0x000fe80000100800 */
[----:B------:R1:W-:Y:S04]  /*f760*/  STL [R1+0x1194], R4 ;  /* 0x0011940401007387 */ /* 0x0003e80000100800 */
[----:B------:R3:W-:Y:S04]  /*f770*/  STL [R1+0x1190], R5 ;  /* 0x0011900501007387 */ /* 0x0007e80000100800 */
[----:B------:R-:W-:Y:S04]  /*f780*/  STL [R1+0x1168], RZ ;  /* 0x001168ff01007387 */ /* 0x000fe80000100800 */
        /* <DEDUP_REMOVED lines=894> */
[----:B------:R-:W4:Y:S04]  /*12f70*/  S2R R24, SR_TID.X ;  /* 0x0000000000187919 */ /* 0x000f280000002100 */
        /* <DEDUP_REMOVED lines=20> */
[----:B------:R-:W-:Y:S01]  /*130c0*/  STL [R1+0x2d8], RZ ;  /* 0x0002d8ff01007387 */ /* 0x000fe20000100800 */
[----:B----4-:R-:W-:-:S03]  /*130d0*/  LOP3.LUT R24, R24, 0x7f, RZ, 0xc0, !PT ;  /* 0x0000007f18187812 */ /* 0x010fc600078ec0ff */
[----:B------:R-:W-:Y:S04]  /*130e0*/  STL [R1+0x2dc], RZ ;  /* 0x0002dcff01007387 */ /* 0x000fe80000100800 */
[----:B------:R-:W-:Y:S04]  /*130f0*/  STL [R1+0x2c0], RZ ;  /* 0x0002c0ff01007387 */ /* 0x000fe80000100800 */
[----:B------:R-:W-:Y:S04]  /*13100*/  STL [R1+0x2c4], RZ ;  /* 0x0002c4ff01007387 */ /* 0x000fe80000100800 */
[----:B------:R-:W-:Y:S04]  /*13110*/  STL [R1+0x2c8], RZ ;  /* 0x0002c8ff01007387 */ /* 0x000fe80000100800 */
[----:B------:R-:W-:Y:S01]  /*13120*/  STL [R1+0x2cc], RZ ;  /* 0x0002ccff01007387 */ /* 0x000fe20000100800 */
[----:B--2---:R-:W-:-:S03]  /*13130*/  IMAD.SHL.U32 R6, R24, 0x2, RZ ;  /* 0x0000000218067824 */ /* 0x004fc600078e00ff */
[----:B------:R-:W-:Y:S04]  /*13140*/  STL [R1+0x2b0], RZ ;  /* 0x0002b0ff01007387 */ /* 0x000fe80000100800 */
[----:B------:R-:W-:Y:S04]  /*13150*/  STL [R1+0x2b4], RZ ;  /* 0x0002b4ff01007387 */ /* 0x000fe80000100800 */
[----:B------:R-:W-:Y:S04]  /*13160*/  STL [R1+0x2b8], RZ ;  /* 0x0002b8ff01007387 */ /* 0x000fe80000100800 */
[----:B------:R-:W-:Y:S04]  /*13170*/  STL [R1+0x2bc], RZ ;  /* 0x0002bcff01007387 */ /* 0x000fe80000100800 */
[----:B------:R-:W3:Y:S04]  /*13180*/  LDL.LU R24, [R1+0x20c] ;  /* 0x00020c0001187983 */ /* 0x000ee80000300800 */
        /* <DEDUP_REMOVED lines=27> */
[----:B-1----:R-:W-:-:S03]  /*13340*/  IMAD.SHL.U32 R4, R27, 0x20, RZ ;  /* 0x000000201b047824 */ /* 0x002fc600078e00ff */
[----:B------:R-:W1:Y:S02]  /*13350*/  S2R R27, SR_TID.X ;  /* 0x00000000001b7919 */ /* 0x000e640000002100 */
[----:B------:R-:W-:Y:S01]  /*13360*/  SHF.R.S32.HI R2, RZ, 0x1f, R4 ;  /* 0x0000001fff027819 */ /* 0x000fe20000011404 */
[----:B------:R-:W-:Y:S02]  /*13370*/  ULDC UR4, c[0x0][0x18c] ;  /* 0x0000630000047ab9 */ /* 0x000fe40000000800 */
[----:B------:R-:W-:Y:S01]  /*13380*/  USHF.L.U32 UR4, UR4, 0x5, URZ ;  /* 0x0000000504047899 */ /* 0x000fe2000800063f */
[----:B------:R-:W-:Y:S02]  /*13390*/  SHF.L.U64.HI R2, R4, 0x1, R2 ;  /* 0x0000000104027819 */ /* 0x000fe40000010202 */
[C---:B------:R-:W-:Y:S02]  /*133a0*/  LOP3.LUT R4, R6.reuse, 0x10, RZ, 0x3c, !PT ;  /* 0x0000001006047812 */ /* 0x040fe400078e3cff */
[C---:B------:R-:W-:Y:S01]  /*133b0*/  LOP3.LUT R4, R6.reuse, 0x30, RZ, 0x3c, !PT ;  /* 0x0000003006047812 */ /* 0x040fe200078e3cff */
[----:B------:R-:W-:Y:S01]  /*133c0*/  USHF.R.S32.HI UR5, URZ, 0x1f, UR4 ;  /* 0x0000001f3f057899 */ /* 0x000fe20008011404 */
[----:B------:R-:W-:Y:S01]  /*133d0*/  LOP3.LUT R4, R6, 0x50, RZ, 0x3c, !PT ;  /* 0x0000005006047812 */ /* 0x000fe200078e3cff */
[----:B-1----:R-:W-:-:S02]  /*133e0*/  IMAD.SHL.U32 R23, R27, 0x2, RZ ;  /* 0x000000021b177824 */ /* 0x002fc400078e00ff */
[----:B------:R-:W-:Y:S01]  /*133f0*/  IMAD.SHL.U32 R27, R27, 0x100, RZ ;  /* 0x000001001b1b7824 */ /* 0x000fe200078e00ff */
[----:B------:R-:W-:Y:S02]  /*13400*/  LOP3.LUT R7, R6, 0x60, RZ, 0x3c, !PT ;  /* 0x0000006006077812 */ /* 0x000fe400078e3cff */
[----:B------:R-:W-:Y:S01]  /*13410*/  LOP3.LUT R4, R0, 0x20, RZ, 0x3c, !PT ;  /* 0x0000002000047812 */ /* 0x000fe200078e3cff */
[----:B------:R-:W-:Y:S02]  /*13420*/  USHF.L.U32 UR8, UR4, 0x1, URZ ;  /* 0x0000000104087899 */ /* 0x000fe4000800063f */
[----:B------:R-:W-:Y:S01]  /*13430*/  USHF.L.U64.HI UR5, UR4, 0x1, UR5 ;  /* 0x0000000104057899 */ /* 0x000fe20008010205 */
[----:B---3--:R-:W-:-:S05]  /*13440*/  SHF.R.S32.HI R5, RZ, 0x5, R24 ;  /* 0x00000005ff057819 */ /* 0x008fca0000011418 */
[----:B------:R1:W-:Y:S04]  /*13450*/  STL [R1+0x1768], R5 ;  /* 0x0017680501007387 */ /* 0x0003e80000100800 */
        /* <DEDUP_REMOVED lines=51> */
[----:B------:R-:W2:Y:S04]  /*13790*/  S2R R24, SR_TID.X ;  /* 0x0000000000187919 */ /* 0x000ea80000002100 */
        /* <DEDUP_REMOVED lines=20> */
[----:B--2---:R-:W-:-:S03]  /*138e0*/  LOP3.LUT R24, R24, 0x7, RZ, 0xc0, !PT ;  /* 0x0000000718187812 */ /* 0x004fc600078ec0ff */
[----:B------:R0:W-:Y:S04]  /*138f0*/  STL [R1+0xc8], RZ ;  /* 0x0000c8ff01007387 */ /* 0x0001e80000100800 */
[----:B------:R0:W-:Y:S01]  /*13900*/  STL [R1+0xcc], RZ ;  /* 0x0000ccff01007387 */ /* 0x0001e20000100800 */
[----:B------:R-:W-:-:S05]  /*13910*/  IMAD R24, R24, 0x210, RZ ;  /* 0x0000021018187824 */ /* 0x000fca00078e02ff */
[----:B------:R-:W-:Y:S02]  /*13920*/  LOP3.LUT R24, R24, 0x10, R23, 0x78, !PT ;  /* 0x0000001018187812 */ /* 0x000fe400078e7817 */
[----:B-1----:R-:W-:Y:S02]  /*13930*/  LOP3.LUT R5, R6, 0x20, RZ, 0x3c, !PT ;  /* 0x0000002006057812 */ /* 0x002fe400078e3cff */
[----:B------:R-:W-:Y:S02]  /*13940*/  LOP3.LUT R24, R24, 0x1000, R27, 0xf8, !PT ;  /* 0x0000100018187812 */ /* 0x000fe400078ef81b */
[C---:B------:R-:W-:Y:S02]  /*13950*/  LOP3.LUT R5, R6.reuse, 0x40, RZ, 0x3c, !PT ;  /* 0x0000004006057812 */ /* 0x040fe400078e3cff */
[----:B------:R-:W-:Y:S02]  /*13960*/  LOP3.LUT R5, R6, 0x70, RZ, 0x3c, !PT ;  /* 0x0000007006057812 */ /* 0x000fe400078e3cff */
[----:B------:R-:W-:-:S02]  /*13970*/  LOP3.LUT R6, R24, 0x20, RZ, 0x3c, !PT ;  /* 0x0000002018067812 */ /* 0x000fc400078e3cff */
[C---:B------:R-:W-:Y:S02]  /*13980*/  LOP3.LUT R5, R24.reuse, 0x40, RZ, 0x3c, !PT ;  /* 0x0000004018057812 */ /* 0x040fe400078e3cff */
[----:B0-----:R-:W-:Y:S02]  /*13990*/  LOP3.LUT R4, R24, 0x60, RZ, 0x3c, !PT ;  /* 0x0000006018047812 */ /* 0x001fe400078e3cff */
.L_x_2:
[----:B-----5:R-:W2:Y:S01]  /*139a0*/  LDL R7, [R1+0x116c] ;  /* 0x00116c0001077983 */ /* 0x020ea20000100800 */
[----:B0-----:R-:W-:-:S03]  /*139b0*/  IMAD.MOV.U32 R4, RZ, RZ, c[0x0][0x180] ;  /* 0x00006000ff047624 */ /* 0x001fc600078e00ff */
[----:B--2---:R0:W-:Y:S04]  /*139c0*/  STL [R1+0x3c04], R7 ;  /* 0x003c040701007387 */ /* 0x0041e80000100800 */
[----:B------:R-:W2:Y:S04]  /*139d0*/  LDL R6, [R1+0x1170] ;  /* 0x0011700001067983 */ /* 0x000ea80000100800 */
[----:B0-----:R-:W3:Y:S04]  /*139e0*/  LDL R7, [R1+0x1168] ;  /* 0x0011680001077983 */ /* 0x001ee80000100800 */
[----:B------:R-:W-:Y:S04]  /*139f0*/  STL [R1+0x3bd0], R25 ;  /* 0x003bd01901007387 */ /* 0x000fe80000100800 */
        /* <DEDUP_REMOVED lines=45> */
[----:B-----5:R-:W-:Y:S04]  /*13cd0*/  STL [R1+0x179c], R29 ;  /* 0x00179c1d01007387 */ /* 0x020fe80000100800 */
[----:B------:R-:W-:Y:S04]  /*13ce0*/  STL [R1+0x3af8], R29 ;  /* 0x003af81d01007387 */ /* 0x000fe80000100800 */
[----:B------:R-:W-:Y:S04]  /*13cf0*/  STL [R1+0x3afc], R29 ;  /* 0x003afc1d01007387 */ /* 0x000fe80000100800 */
[----:B------:R-:W-:Y:S04]  /*13d00*/  STL [R1+0x1798], R28 ;  /* 0x0017981c01007387 */ /* 0x000fe80000100800 */
[----:B------:R0:W-:Y:S04]  /*13d10*/  STL [R1+0x1794], R3 ;  /* 0x0017940301007387 */ /* 0x0001e80000100800 */
[----:B0-----:R-:W4:Y:S01]  /*13d20*/  LDL.LU R3, [R1+0x1380] ;  /* 0x0013800001037983 */ /* 0x001f220000300800 */
[----:B---3--:R-:W-:-:S03]  /*13d30*/  IMAD R4, R7, -0x20, R4 ;  /* 0xffffffe007047824 */ /* 0x008fc600078e0204 */
[----:B------:R-:W2:Y:S02]  /*13d40*/  LDL.LU R7, [R1+0x3c04] ;  /* 0x003c040001077983 */ /* 0x000ea40000300800 */
[----:B------:R-:W-:Y:S02]  /*13d50*/  ISETP.GT.AND P0, PT, R4, RZ, PT ;  /* 0x000000ff0400720c */ /* 0x000fe40003f04270 */
[----:B------:R-:W-:-:S11]  /*13d60*/  PRMT R25, RZ, 0x7610, R25 ;  /* 0x00007610ff197816 */ /* 0x000fd60000000019 */
[----:B--2---:R-:W2:Y:S04]  /*13d70*/  @P0 LDG.E.U16 R25, [R6.64] ;  /* 0x0000000606190981 */ /* 0x004ea8000c1e1500 */
[----:B--2---:R0:W-:Y:S04]  /*13d80*/  STL [R1+0x34], R25 ;  /* 0x0000341901007387 */ /* 0x0041e80000100800 */
[----:B0-----:R-:W2:Y:S04]  /*13d90*/  LDL.LU R25, [R1+0x3c00] ;  /* 0x003c000001197983 */ /* 0x001ea80000300800 */
[----:B------:R-:W3:Y:S01]  /*13da0*/  LDL.64 R6, [R1+0x10c8] ;  /* 0x0010c80001067983 */ /* 0x000ee20000100a00 */
[----:B--2---:R-:W-:-:S06]  /*13db0*/  PRMT R25, RZ, 0x7610, R25 ;  /* 0x00007610ff197816 */ /* 0x004fcc0000000019 */
[----:B---3--:R-:W2:Y:S01]  /*13dc0*/  @P0 LDG.E.U16 R25, [R6.64] ;  /* 0x0000000606190981 */ /* 0x008ea2000c1e1500 */
[----:B------:R-:W-:-:S03]  /*13dd0*/  ISETP.GT.AND P1, PT, R4, 0x1, PT ;  /* 0x000000010400780c */ /* 0x000fc60003f24270 */
[----:B--2---:R0:W-:Y:S04]  /*13de0*/  STL [R1+0x30], R25 ;  /* 0x0000301901007387 */ /* 0x0041e80000100800 */
[----:B0-----:R-:W2:Y:S04]  /*13df0*/  LDL.LU R25, [R1+0x3bfc] ;  /* 0x003bfc0001197983 */ /* 0x001ea80000300800 */
[----:B------:R-:W3:Y:S04]  /*13e00*/  LDL R6, [R1+0x1190] ;  /* 0x0011900001067983 */ /* 0x000ee80000100800 */
[----:B------:R-:W3:Y:S01]  /*13e10*/  LDL R7, [R1+0x1194] ;  /* 0x0011940001077983 */ /* 0x000ee20000100800 */
[----:B--2---:R-:W-:-:S02]  /*13e20*/  PRMT R25, RZ, 0x7610, R25 ;  /* 0x00007610ff197816 */ /* 0x004fc40000000019 */
[----:B---3--:R-:W-:-:S04]  /*13e30*/  @P1 LOP3.LUT R7, R7, R6, RZ, 0x3c, !PT ;  /* 0x0000000607071212 */ /* 0x008fc800078e3cff */
[----:B------:R-:W-:-:S04]  /*13e40*/  @P1 LOP3.LUT R6, R7, R6, RZ, 0x3c, !PT ;  /* 0x0000000607061212 */ /* 0x000fc800078e3cff */
[----:B------:R-:W-:-:S05]  /*13e50*/  @P1 LOP3.LUT R7, R7, R6, RZ, 0x3c, !PT ;  /* 0x0000000607071212 */ /* 0x000fca00078e3cff */
[----:B------:R-:W2:Y:S04]  /*13e60*/  @P1 LDG.E.U16 R25, [R6.64] ;  /* 0x0000000606191981 */ /* 0x000ea8000c1e1500 */
        /* <DEDUP_REMOVED lines=8> */
[----:B------:R-:W2:Y:S01]  /*13ef0*/  @P1 LDG.E.U16 R25, [R6.64] ;  /* 0x0000000606191981 */ /* 0x000ea2000c1e1500 */
        /* <DEDUP_REMOVED lines=14> */
[----:B------:R-:W-:-:S02]  /*13fe0*/  PRMT R2, RZ, 0x7610, R2 ;  /* 0x00007610ff027816 */ /* 0x000fc40000000002 */
[----:B---3--:R-:W-:-:S04]  /*13ff0*/  @P0 LOP3.LUT R7, R7, R6, RZ, 0x3c, !PT ;  /* 0x0000000607070212 */ /* 0x008fc800078e3cff */
[----:B------:R-:W-:-:S04]  /*14000*/  @P0 LOP3.LUT R6, R7, R6, RZ, 0x3c, !PT ;  /* 0x0000000607060212 */ /* 0x000fc800078e3cff */
[----:B------:R-:W-:-:S05]  /*14010*/  @P0 LOP3.LUT R7, R7, R6, RZ, 0x3c, !PT ;  /* 0x0000000607070212 */ /* 0x000fca00078e3cff */
[----:B------:R0:W3:Y:S04]  /*14020*/  @P0 LDG.E.U16 R2, [R6.64] ;  /* 0x0000000606020981 */ /* 0x0000e8000c1e1500 */
[----:B0-----:R-:W3:Y:S04]  /*14030*/  LDL R6, [R1+0x1358] ;  /* 0x0013580001067983 */ /* 0x001ee80000100800 */
[----:B------:R-:W3:Y:S01]  /*14040*/  LDL R7, [R1+0x135c] ;  /* 0x00135c0001077983 */ /* 0x000ee20000100800 */
[----:B------:R-:W-:Y:S02]  /*14050*/  ISETP.GT.AND P1, PT, R4, 0x3, PT ;  /* 0x000000030400780c */ /* 0x000fe40003f24270 */
[----:B--2---:R-:W-:-:S11]  /*14060*/  PRMT R25, RZ, 0x7610, R25 ;  /* 0x00007610ff197816 */ /* 0x004fd60000000019 */
[----:B---3--:R-:W-:-:S04]  /*14070*/  @P1 LOP3.LUT R7, R7, R6, RZ, 0x3c, !PT ;  /* 0x0000000607071212 */ /* 0x008fc800078e3cff */
[----:B------:R-:W-:-:S04]  /*14080*/  @P1 LOP3.LUT R6, R7, R6, RZ, 0x3c, !PT ;  /* 0x0000000607061212 */ /* 0x000fc800078e3cff */
[----:B------:R-:W-:-:S05]  /*14090*/  @P1 LOP3.LUT R7, R7, R6, RZ, 0x3c, !PT ;  /* 0x0000000607071212 */ /* 0x000fca00078e3cff */
[----:B------:R-:W2:Y:S04]  /*140a0*/  @P1 LDG.E.U16 R25, [R6.64] ;  /* 0x0000000606191981 */ /* 0x000ea8000c1e1500 */
[----:B------:R-:W-:Y:S04]  /*140b0*/  STL [R1+0x3b50], R2 ;  /* 0x003b500201007387 */ /* 0x000fe80000100800 */
[----:B------:R-:W-:Y:S04]  /*140c0*/  STL [R1+0x3b58], R2 ;  /* 0x003b580201007387 */ /* 0x000fe80000100800 */
[----:B------:R-:W-:Y:S04]  /*140d0*/  STL [R1+0x3b5c], R2 ;  /* 0x003b5c0201007387 */ /* 0x000fe80000100800 */
[----:B------:R-:W-:Y:S04]  /*140e0*/  STL [R1+0x3b60], R2 ;  /* 0x003b600201007387 */ /* 0x000fe80000100800 */
[----:B------:R-:W-:Y:S04]  /*140f0*/  STL [R1+0x3b64], R2 ;  /* 0x003b640201007387 */ /* 0x000fe80000100800 */
[----:B------:R-:W-:Y:S04]  /*14100*/  STL [R1+0x3b68], R2 ;  /* 0x003b680201007387 */ /* 0x000fe80000100800 */
        /* <DEDUP_REMOVED lines=84> */
[----:B------:R-:W3:Y:S01]  /*14650*/  @P1 LDG.E.U16 R24, [R6.64] ;  /* 0x0000000606181981 */ /* 0x000ee2000c1e1500 */
[----:B------:R-:W-:-:S03]  /*14660*/  ISETP.GT.AND P0, PT, R4, 0x8, PT ;  /* 0x000000080400780c */ /* 0x000fc60003f04270 */
[----:B---3--:R0:W-:Y:S04]  /*14670*/  STL [R1+0x1160], R24 ;  /* 0x0011601801007387 */ /* 0x0081e80000100800 */
[----:B0-----:R-:W3:Y:S04]  /*14680*/  LDL.LU R24, [R1+0x3bcc] ;  /* 0x003bcc0001187983 */ /* 0x001ee80000300800 */
[----:B------:R-:W3:Y:S04]  /*14690*/  LDL R6, [R1+0x1308] ;  /* 0x0013080001067983 */ /* 0x000ee80000100800 */
[----:B------:R-:W3:Y:S01]  /*146a0*/  LDL R7, [R1+0x130c] ;  /* 0x00130c0001077983 */ /* 0x000ee20000100800 */
[----:B--2---:R-:W-:-:S02]  /*146b0*/  PRMT R25, RZ, 0x7610, R25 ;  /* 0x00007610ff197816 */ /* 0x004fc40000000019 */
[----:B---3--:R-:W-:-:S04]  /*146c0*/  @P0 LOP3.LUT R7, R7, R6, RZ, 0x3c, !PT ;  /* 0x0000000607070212 */ /* 0x008fc800078e3cff */
[----:B------:R-:W-:-:S04]  /*146d0*/  @P0 LOP3.LUT R6, R7, R6, RZ, 0x3c, !PT ;  /* 0x0000000607060212 */ /* 0x000fc800078e3cff */
[----:B------:R-:W-:-:S05]  /*146e0*/  @P0 LOP3.LUT R7, R7, R6, RZ, 0x3c, !PT ;  /* 0x0000000607070212 */ /* 0x000fca00078e3cff */
[----:B------:R0:W2:Y:S04]  /*146f0*/  @P0 LDG.E.U16 R25, [R6.64] ;  /* 0x0000000606190981 */ /* 0x0000a8000c1e1500 */
[----:B0-----:R-:W3:Y:S04]  /*14700*/  LDL R6, [R1+0x1300] ;  /* 0x0013000001067983 */ /* 0x001ee80000100800 */
[----:B------:R-:W3:Y:S01]  /*14710*/  LDL R7, [R1+0x1304] ;  /* 0x0013040001077983 */ /* 0x000ee20000100800 */
[----:B------:R-:W-:Y:S02]  /*14720*/  PRMT R24, RZ, 0x7610, R24 ;  /* 0x00007610ff187816 */ /* 0x000fe40000000018 */
[----:B---3--:R-:W-:-:S04]  /*14730*/  @P0 LOP3.LUT R7, R7, R6, RZ, 0x3c, !PT ;  /* 0x0000000607070212 */ /* 0x008fc800078e3cff */
[----:B------:R-:W-:-:S04]  /*14740*/  @P0 LOP3.LUT R6, R7, R6, RZ, 0x3c, !PT ;  /* 0x0000000607060212 */ /* 0x000fc800078e3cff */
[----:B------:R-:W-:-:S05]  /*14750*/  @P0 LOP3.LUT R7, R7, R6, RZ, 0x3c, !PT ;  /* 0x0000000607070212 */ /* 0x000fca00078e3cff */
[----:B------:R0:W3:Y:S04]  /*14760*/  @P0 LDG.E.U16 R24, [R6.64] ;  /* 0x0000000606180981 */ /* 0x0000e8000c1e1500 */
[----:B0-----:R-:W2:Y:S04]  /*14770*/  LDL R6, [R1+0x12f8] ;  /* 0x0012f80001067983 */ /* 0x001ea80000100800 */
[----:B------:R-:W2:Y:S01]  /*14780*/  LDL R7, [R1+0x12fc] ;  /* 0x0012fc0001077983 */ /* 0x000ea20000100800 */
[----:B------:R-:W-:Y:S02]  /*14790*/  ISETP.GT.AND P1, PT, R4, 0x9, PT ;  /* 0x000000090400780c */ /* 0x000fe40003f24270 */
[----:B------:R-:W-:-:S11]  /*147a0*/  PRMT R5, RZ, 0x7610, R5 ;  /* 0x00007610ff057816 */ /* 0x000fd60000000005 */
[----:B--2---:R-:W-:-:S04]  /*147b0*/  @P1 LOP3.LUT R7, R7, R6, RZ, 0x3c, !PT ;  /* 0x0000000607071212 */ /* 0x004fc800078e3cff */
        /* <DEDUP_REMOVED lines=21> */
[----:B------:R-:W3:Y:S04]  /*14910*/  @P0 LDG.E.U16 R15, [R6.64] ;  /* 0x00000006060f0981 */ /* 0x000ee8000c1e1500 */
[----:B---3--:R0:W-:Y:S04]  /*14920*/  STL [R1+0x2c], R15 ;  /* 0x00002c0f01007387 */ /* 0x0081e80000100800 */
[----:B0-----:R-:W3:Y:S04]  /*14930*/  LDL.LU R15, [R1+0x3bc0] ;  /* 0x003bc000010f7983 */ /* 0x001ee80000300800 */
[----:B------:R-:W2:Y:S04]  /*14940*/  LDL R6, [R1+0x12e0] ;  /* 0x0012e00001067983 */ /* 0x000ea80000100800 */
[----:B------:R-:W2:Y:S01]  /*14950*/  LDL R7, [R1+0x12e4] ;  /* 0x0012e40001077983 */ /* 0x000ea20000100800 */
[----:B------:R-:W-:-:S02]  /*14960*/  PRMT R14, RZ, 0x7610, R14 ;  /* 0x00007610ff0e7816 */ /* 0x000fc4000000000e */
[----:B--2---:R-:W-:-:S04]  /*14970*/  @P0 LOP3.LUT R7, R7, R6, RZ, 0x3c, !PT ;  /* 0x0000000607070212 */ /* 0x004fc800078e3cff */
[----:B------:R-:W-:-:S04]  /*14980*/  @P0 LOP3.LUT R6, R7, R6, RZ, 0x3c, !PT ;  /* 0x0000000607060212 */ /* 0x000fc800078e3cff */
[----:B------:R-:W-:-:S05]  /*14990*/  @P0 LOP3.LUT R7, R7, R6, RZ, 0x3c, !PT ;  /* 0x0000000607070212 */ /* 0x000fca00078e3cff */
[----:B------:R-:W2:Y:S01]  /*149a0*/  @P0 LDG.E.U16 R14, [R6.64] ;  /* 0x00000006060e0981 */ /* 0x000ea2000c1e1500 */
[----:B------:R-:W-:-:S03]  /*149b0*/  ISETP.GT.AND P1, PT, R4, 0xb, PT ;  /* 0x0000000b0400780c */ /* 0x000fc60003f24270 */
[----:B--2---:R0:W-:Y:S04]  /*149c0*/  STL [R1+0x28], R14 ;  /* 0x0000280e01007387 */ /* 0x0041e80000100800 */
[----:B0-----:R-:W2:Y:S04]  /*149d0*/  LDL.LU R14, [R1+0x3bbc] ;  /* 0x003bbc00010e7983 */ /* 0x001ea80000300800 */
[----:B------:R-:W2:Y:S04]  /*149e0*/  LDL R6, [R1+0x12d8] ;  /* 0x0012d80001067983 */ /* 0x000ea80000100800 */
[----:B------:R-:W2:Y:S01]  /*149f0*/  LDL R7, [R1+0x12dc] ;  /* 0x0012dc0001077983 */ /* 0x000ea20000100800 */
[----:B------:R-:W-:-:S02]  /*14a00*/  PRMT R19, RZ, 0x7610, R19 ;  /* 0x00007610ff137816 */ /* 0x000fc40000000013 */
[----:B--2---:R-:W-:-:S04]  /*14a10*/  @P1 LOP3.LUT R7, R7, R6, RZ, 0x3c, !PT ;  /* 0x0000000607071212 */ /* 0x004fc800078e3cff */
[----:B------:R-:W-:-:S04]  /*14a20*/  @P1 LOP3.LUT R6, R7, R6, RZ, 0x3c, !PT ;  /* 0x0000000607061212 */ /* 0x000fc800078e3cff */
[----:B------:R-:W-:-:S05]  /*14a30*/  @P1 LOP3.LUT R7, R7, R6, RZ, 0x3c, !PT ;  /* 0x0000000607071212 */ /* 0x000fca00078e3cff */
[----:B------:R-:W2:Y:S04]  /*14a40*/  @P1 LDG.E.U16 R19, [R6.64] ;  /* 0x0000000606131981 */ /* 0x000ea8000c1e1500 */
        /* <DEDUP_REMOVED lines=8> */
[----:B------:R0:W2:Y:S04]  /*14ad0*/  @P1 LDG.E.U16 R29, [R6.64] ;  /* 0x00000006061d1981 */ /* 0x0000a8000c1e1500 */
        /* <DEDUP_REMOVED lines=8> */
[----:B------:R-:W-:Y:S04]  /*14b60*/  STL [R1+0x3b3c], R29 ;  /* 0x003b3c1d01007387 */ /* 0x000fe80000100800 */
[----:B------:R-:W-:Y:S04]  /*14b70*/  STL [R1+0x3b40], R29 ;  /* 0x003b401d01007387 */ /* 0x000fe80000100800 */
        /* <DEDUP_REMOVED lines=65> */
[----:B0-----:R-:W4:Y:S04]  /*14f90*/  LDL R6, [R1+0x1288] ;  /* 0x0012880001067983 */ /* 0x001f280000100800 */
[----:B------:R-:W4:Y:S01]  /*14fa0*/  LDL R7, [R1+0x128c] ;  /* 0x00128c0001077983 */ /* 0x000f220000100800 */
[----:B------:R-:W-:Y:S02]  /*14fb0*/  ISETP.GT.AND P0, PT, R4, 0x10, PT ;  /* 0x000000100400780c */ /* 0x000fe40003f04270 */
[----:B---3--:R-:W-:Y:S01]  /*14fc0*/  PRMT R15, RZ, 0x7610, R15 ;  /* 0x00007610ff0f7816 */ /* 0x008fe2000000000f */
[----:B--2---:R0:W-:Y:S01]  /*14fd0*/  STL [R1+0x1158], R5 ;  /* 0x0011580501007387 */ /* 0x0041e20000100800 */
[----:B------:R-:W-:-:S02]  /*14fe0*/  PRMT R14, RZ, 0x7610, R14 ;  /* 0x00007610ff0e7816 */ /* 0x000fc4000000000e */
[----:B------:R-:W-:Y:S02]  /*14ff0*/  ISETP.GT.AND P1, PT, R4, 0x11, PT ;  /* 0x000000110400780c */ /* 0x000fe40003f24270 */
[----:B------:R-:W-:Y:S02]  /*15000*/  PRMT R19, RZ, 0x7610, R19 ;  /* 0x00007610ff137816 */ /* 0x000fe40000000013 */
[----:B------:R-:W-:Y:S01]  /*15010*/  PRMT R11, RZ, 0x7610, R11 ;  /* 0x00007610ff0b7816 */ /* 0x000fe2000000000b */
[----:B0-----:R-:W2:Y:S02]  /*15020*/  LDL R5, [R1+0x1204] ;  /* 0x0012040001057983 */ /* 0x001ea40000100800 */
[----:B----4-:R-:W-:-:S04]  /*15030*/  @P0 LOP3.LUT R7, R7, R6, RZ, 0x3c, !PT ;  /* 0x0000000607070212 */ /* 0x010fc800078e3cff */
[----:B------:R-:W-:-:S04]  /*15040*/  @P0 LOP3.LUT R6, R7, R6, RZ, 0x3c, !PT ;  /* 0x0000000607060212 */ /* 0x000fc800078e3cff */
[----:B------:R-:W-:-:S05]  /*15050*/  @P0 LOP3.LUT R7, R7, R6, RZ, 0x3c, !PT ;  /* 0x0000000607070212 */ /* 0x000fca00078e3cff */
[----:B------:R0:W3:Y:S04]  /*15060*/  @P0 LDG.E.U16 R15, [R6.64] ;  /* 0x00000006060f0981 */ /* 0x0000e8000c1e1500 */
[----:B0-----:R-:W4:Y:S04]  /*15070*/  LDL R6, [R1+0x1280] ;  /* 0x0012800001067983 */ /* 0x001f280000100800 */
[----:B------:R-:W4:Y:S02]  /*15080*/  LDL R7, [R1+0x1284] ;  /* 0x0012840001077983 */ /* 0x000f240000100800 */
[----:B----4-:R-:W-:-:S04]  /*15090*/  @P0 LOP3.LUT R7, R7, R6, RZ, 0x3c, !PT ;  /* 0x0000000607070212 */ /* 0x010fc800078e3cff */
[----:B------:R-:W-:-:S04]  /*150a0*/  @P0 LOP3.LUT R6, R7, R6, RZ, 0x3c, !PT ;  /* 0x0000000607060212 */ /* 0x000fc800078e3cff */
[----:B------:R-:W-:-:S05]  /*150b0*/  @P0 LOP3.LUT R7, R7, R6, RZ, 0x3c, !PT ;  /* 0x0000000607070212 */ /* 0x000fca00078e3cff */
[----:B------:R0:W4:Y:S04]  /*150c0*/  @P0 LDG.E.U16 R14, [R6.64] ;  /* 0x00000006060e0981 */ /* 0x000128000c1e1500 */
[----:B0-----:R-:W2:Y:S04]  /*150d0*/  LDL R6, [R1+0x1278] ;  /* 0x0012780001067983 */ /* 0x001ea80000100800 */
[----:B------:R-:W2:Y:S02]  /*150e0*/  LDL R7, [R1+0x127c] ;  /* 0x00127c0001077983 */ /* 0x000ea40000100800 */
[----:B--2---:R-:W-:-:S04]  /*150f0*/  @P1 LOP3.LUT R7, R7, R6, RZ, 0x3c, !PT ;  /* 0x0000000607071212 */ /* 0x004fc800078e3cff */
[----:B------:R-:W-:-:S04]  /*15100*/  @P1 LOP3.LUT R6, R7, R6, RZ, 0x3c, !PT ;  /* 0x0000000607061212 */ /* 0x000fc800078e3cff */
[----:B------:R-:W-:-:S05]  /*15110*/  @P1 LOP3.LUT R7, R7, R6, RZ, 0x3c, !PT ;  /* 0x0000000607071212 */ /* 0x000fca00078e3cff */
[----:B------:R0:W2:Y:S04]  /*15120*/  @P1 LDG.E.U16 R19, [R6.64] ;  /* 0x0000000606131981 */ /* 0x0000a8000c1e1500 */
[----:B0-----:R-:W3:Y:S04]  /*15130*/  LDL R6, [R1+0x1208] ;  /* 0x0012080001067983 */ /* 0x001ee80000100800 */
[----:B------:R-:W3:Y:S01]  /*15140*/  LDL R7, [R1+0x120c] ;  /* 0x00120c0001077983 */ /* 0x000ee20000100800 */
[----:B------:R-:W-:-:S03]  /*15150*/  ISETP.GT.AND P0, PT, R4, 0x18, PT ;  /* 0x000000180400780c */ /* 0x000fc60003f04270 */
[----:B--2---:R-:W-:Y:S10]  /*15160*/  STL [R1+0x3b54], R19 ;  /* 0x003b541301007387 */ /* 0x004ff40000100800 */
[----:B---3--:R-:W-:-:S04]  /*15170*/  @P0 LOP3.LUT R7, R7, R6, RZ, 0x3c, !PT ;  /* 0x0000000607070212 */ /* 0x008fc800078e3cff */
[----:B------:R-:W-:-:S04]  /*15180*/  @P0 LOP3.LUT R6, R7, R6, RZ, 0x3c, !PT ;  /* 0x0000000607060212 */ /* 0x000fc800078e3cff */
[----:B------:R-:W-:-:S05]  /*15190*/  @P0 LOP3.LUT R7, R7, R6, RZ, 0x3c, !PT ;  /* 0x0000000607070212 */ /* 0x000fca00078e3cff */
[----:B------:R0:W2:Y:S04]  /*151a0*/  @P0 LDG.E.U16 R11, [R6.64] ;  /* 0x00000006060b0981 */ /* 0x0000a8000c1e1500 */
[----:B0-----:R-:W3:Y:S01]  /*151b0*/  LDL R7, [R1+0x1200] ;  /* 0x0012000001077983 */ /* 0x001ee20000100800 */
[----:B------:R-:W-:Y:S01]  /*151c0*/  PRMT R10, RZ, 0x7610, R10 ;  /* 0x00007610ff0a7816 */ /* 0x000fe2000000000a */
[----:B------:R-:W-:Y:S01]  /*151d0*/  @P0 IMAD.MOV.U32 R6, RZ, RZ, R5 ;  /* 0x000000ffff060224 */ /* 0x000fe200078e0005 */
[----:B------:R-:W-:Y:S01]  /*151e0*/  PRMT R18, RZ, 0x7610, R18 ;  /* 0x00007610ff127816 */ /* 0x000fe20000000012 */
[----:B------:R-:W2:Y:S04]  /*151f0*/  LDL R5, [R1+0x1254] ;  /* 0x0012540001057983 */ /* 0x000ea80000100800 */
[----:B---3--:R0:W3:Y:S04]  /*15200*/  @P0 LDG.E.U16 R10, [R6.64] ;  /* 0x00000006060a0981 */ /* 0x0080e8000c1e1500 */
[----:B0-----:R-:W2:Y:S04]  /*15210*/  LDL R6, [R1+0x1270] ;  /* 0x0012700001067983 */ /* 0x001ea80000100800 */
[----:B------:R-:W2:Y:S02]  /*15220*/  LDL R7, [R1+0x1274] ;  /* 0x0012740001077983 */ /* 0x000ea40000100800 */
        /* <DEDUP_REMOVED lines=11> */
[----:B------:R0:W2:Y:S04]  /*152e0*/  @P0 LDG.E.U16 R23, [R6.64] ;  /* 0x0000000606170981 */ /* 0x0000a8000c1e1500 */
[----:B0-----:R-:W2:Y:S04]  /*152f0*/  LDL R6, [R1+0x1260] ;  /* 0x0012600001067983 */ /* 0x001ea80000100800 */
[----:B------:R-:W2:Y:S01]  /*15300*/  LDL R7, [R1+0x1264] ;  /* 0x0012640001077983 */ /* 0x000ea20000100800 */
[----:B------:R-:W-:Y:S02]  /*15310*/  PRMT R22, RZ, 0x7610, R22 ;  /* 0x00007610ff167816 */ /* 0x000fe40000000016 */
        /* <DEDUP_REMOVED lines=11> */
[----:B------:R-:W2:Y:S01]  /*153d0*/  @P1 LDG.E.U16 R8, [R6.64] ;  /* 0x0000000606081981 */ /* 0x000ea2000c1e1500 */
[----:B------:R-:W-:-:S03]  /*153e0*/  PRMT R13, RZ, 0x7610, R13 ;  /* 0x00007610ff0d7816 */ /* 0x000fc6000000000d */
[----:B--2---:R0:W-:Y:S04]  /*153f0*/  STL [R1+0x4], R8 ;  /* 0x0000040801007387 */ /* 0x0041e80000100800 */
[----:B0-----:R-:W2:Y:S04]  /*15400*/  LDL.LU R8, [R1+0x3b9c] ;  /* 0x003b9c0001087983 */ /* 0x001ea80000300800 */
[----:B------:R-:W2:Y:S01]  /*15410*/  LDL R7, [R1+0x1250] ;  /* 0x0012500001077983 */ /* 0x000ea20000100800 */
[----:B------:R-:W-:-:S03]  /*15420*/  @P1 IMAD.MOV.U32 R6, RZ, RZ, R5 ;  /* 0x000000ffff061224 */ /* 0x000fc600078e0005 */
[----:B------:R-:W3:Y:S04]  /*15430*/  LDL R5, [R1+0x123c] ;  /* 0x00123c0001057983 */ /* 0x000ee80000100800 */
[----:B--2---:R-:W2:Y:S01]  /*15440*/  @P1 LDG.E.U16 R13, [R6.64] ;  /* 0x00000006060d1981 */ /* 0x004ea2000c1e1500 */
[----:B------:R-:W-:-:S03]  /*15450*/  ISETP.GT.AND P0, PT, R4, 0x14, PT ;  /* 0x000000140400780c */ /* 0x000fc60003f04270 */
[----:B--2---:R0:W-:Y:S04]  /*15460*/  STL [R1], R13 ;  /* 0x0000000d01007387 */ /* 0x0041e80000100800 */
        /* <DEDUP_REMOVED lines=31> */
[----:B------:R-:W2:Y:S01]  /*15660*/  @P0 LDG.E.U16 R17, [R6.64] ;  /* 0x0000000606110981 */ /* 0x000ea2000c1e1500 */
[----:B------:R-:W-:Y:S02]  /*15670*/  ISETP.GT.AND P1, PT, R4, 0x15, PT ;  /* 0x000000150400780c */ /* 0x000fe40003f24270 */
[----:B------:R-:W-:Y:S01]  /*15680*/  PRMT R28, RZ, 0x7610, R28 ;  /* 0x00007610ff1c7816 */ /* 0x000fe2000000001c */
[----:B--2---:R0:W-:Y:S04]  /*15690*/  STL [R1+0x8], R17 ;  /* 0x0000081101007387 */ /* 0x0041e80000100800 */
[----:B0-----:R-:W2:Y:S04]  /*156a0*/  LDL.LU R17, [R1+0x3b90] ;  /* 0x003b900001117983 */ /* 0x001ea80000300800 */
[----:B------:R-:W2:Y:S02]  /*156b0*/  LDL R7, [R1+0x1238] ;  /* 0x0012380001077983 */ /* 0x000ea40000100800 */
[----:B---3--:R-:W-:Y:S01]  /*156c0*/  @P1 IMAD.MOV.U32 R6, RZ, RZ, R5 ;  /* 0x000000ffff061224 */ /* 0x008fe200078e0005 */
[----:B------:R-:W-:Y:S01]  /*156d0*/  PRMT R16, RZ, 0x7610, R16 ;  /* 0x00007610ff107816 */ /* 0x000fe20000000010 */
[----:B------:R-:W3:Y:S04]  /*156e0*/  LDL R5, [R1+0x11ec] ;  /* 0x0011ec0001057983 */ /* 0x000ee80000100800 */
[----:B--2---:R0:W2:Y:S04]  /*156f0*/  @P1 LDG.E.U16 R28, [R6.64] ;  /* 0x00000006061c1981 */ /* 0x0040a8000c1e1500 */
[----:B0-----:R-:W2:Y:S04]  /*15700*/  LDL R6, [R1+0x1230] ;  /* 0x0012300001067983 */ /* 0x001ea80000100800 */
[----:B------:R-:W2:Y:S02]  /*15710*/  LDL R7, [R1+0x1234] ;  /* 0x0012340001077983 */ /* 0x000ea40000100800 */
[----:B--2---:R-:W-:-:S04]  /*15720*/  @P1 LOP3.LUT R7, R7, R6, RZ, 0x3c, !PT ;  /* 0x0000000607071212 */ /* 0x004fc800078e3cff */
        /* <DEDUP_REMOVED lines=11> */
[----:B------:R-:W2:Y:S04]  /*157e0*/  LDL R6, [R1+0x1228] ;  /* 0x0012280001067983 */ /* 0x000ea80000100800 */
[----:B------:R-:W2:Y:S01]  /*157f0*/  LDL R7, [R1+0x122c] ;  /* 0x00122c0001077983 */ /* 0x000ea20000100800 */
[----:B------:R-:W-:-:S02]  /*15800*/  ISETP.GT.AND P0, PT, R4, 0x16, PT ;  /* 0x000000160400780c */ /* 0x000fc40003f04270 */
[----:B------:R-:W-:-:S11]  /*15810*/  PRMT R21, RZ, 0x7610, R21 ;  /* 0x00007610ff157816 */ /* 0x000fd60000000015 */
        /* <DEDUP_REMOVED lines=19> */
[----:B------:R-:W-:-:S02]  /*15950*/  PRMT R12, RZ, 0x7610, R12 ;  /* 0x00007610ff0c7816 */ /* 0x000fc4000000000c */
[----:B------:R-:W-:Y:S01]  /*15960*/  ISETP.GT.AND P0, PT, R4, 0x17, PT ;  /* 0x000000170400780c */ /* 0x000fe20003f04270 */
[----:B------:R-:W3:Y:S04]  /*15970*/  LDL R5, [R1+0x11d4] ;  /* 0x0011d40001057983 */ /* 0x000ee80000100800 */
[----:B--2---:R0:W2:Y:S04]  /*15980*/  @P1 LDG.E.U16 R13, [R6.64] ;  /* 0x00000006060d1981 */ /* 0x0040a8000c1e1500 */
        /* <DEDUP_REMOVED lines=32> */
[----:B0-----:R-:W2:Y:S01]  /*15b90*/  LDL R7, [R1+0x11d0] ;  /* 0x0011d00001077983 */ /* 0x001ea20000100800 */
[----:B------:R-:W-:Y:S01]  /*15ba0*/  PRMT R16, RZ, 0x7610, R16 ;  /* 0x00007610ff107816 */ /* 0x000fe20000000010 */
[----:B---3--:R-:W-:Y:S01]  /*15bb0*/  @P1 IMAD.MOV.U32 R6, RZ, RZ, R5 ;  /* 0x000000ffff061224 */ /* 0x008fe200078e0005 */
[----:B------:R-:W-:Y:S01]  /*15bc0*/  ISETP.GT.AND P0, PT, R4, 0x1c, PT ;  /* 0x0000001c0400780c */ /* 0x000fe20003f04270 */
[----:B------:R-:W3:Y:S04]  /*15bd0*/  LDL R5, [R1+0x11b4] ;  /* 0x0011b40001057983 */ /* 0x000ee80000100800 */
[----:B--2---:R0:W2:Y:S04]  /*15be0*/  @P1 LDG.E.U16 R16, [R6.64] ;  /* 0x0000000606101981 */ /* 0x0040a8000c1e1500 */
[----:B0-----:R-:W2:Y:S04]  /*15bf0*/  LDL R6, [R1+0x11c8] ;  /* 0x0011c80001067983 */ /* 0x001ea80000100800 */
[----:B------:R-:W2:Y:S01]  /*15c00*/  LDL R7, [R1+0x11cc] ;  /* 0x0011cc0001077983 */ /* 0x000ea20000100800 */
[----:B------:R-:W-:-:S02]  /*15c10*/  PRMT R21, RZ, 0x7610, R21 ;  /* 0x00007610ff157816 */ /* 0x000fc40000000015 */
[----:B--2---:R-:W-:-:S04]  /*15c20*/  @P0 LOP3.LUT R7, R7, R6, RZ, 0x3c, !PT ;  /* 0x0000000607070212 */ /* 0x004fc800078e3cff */
[----:B------:R-:W-:-:S04]  /*15c30*/  @P0 LOP3.LUT R6, R7, R6, RZ, 0x3c, !PT ;  /* 0x0000000607060212 */ /* 0x000fc800078e3cff */
[----:B------:R-:W-:-:S05]  /*15c40*/  @P0 LOP3.LUT R7, R7, R6, RZ, 0x3c, !PT ;  /* 0x0000000607070212 */ /* 0x000fca00078e3cff */
[----:B------:R0:W2:Y:S04]  /*15c50*/  @P0 LDG.E.U16 R21, [R6.64] ;  /* 0x0000000606150981 */ /* 0x0000a8000c1e1500 */
[----:B0-----:R-:W3:Y:S04]  /*15c60*/  LDL R6, [R1+0x11c0] ;  /* 0x0011c00001067983 */ /* 0x001ee80000100800 */
[----:B------:R-:W3:Y:S01]  /*15c70*/  LDL R7, [R1+0x11c4] ;  /* 0x0011c40001077983 */ /* 0x000ee20000100800 */
[----:B------:R-:W-:-:S03]  /*15c80*/  PRMT R20, RZ, 0x7610, R20 ;  /* 0x00007610ff147816 */ /* 0x000fc60000000014 */
[----:B--2---:R-:W-:Y:S01]  /*15c90*/  STL [R1+0x3b08], R21 ;  /* 0x003b081501007387 */ /* 0x004fe20000100800 */
[----:B---3--:R-:W-:-:S04]  /*15ca0*/  @P0 LOP3.LUT R7, R7, R6, RZ, 0x3c, !PT ;  /* 0x0000000607070212 */ /* 0x008fc800078e3cff */
[----:B------:R-:W-:-:S04]  /*15cb0*/  @P0 LOP3.LUT R6, R7, R6, RZ, 0x3c, !PT ;  /* 0x0000000607060212 */ /* 0x000fc800078e3cff */
[----:B------:R-:W-:Y:S01]  /*15cc0*/  @P0 LOP3.LUT R7, R7, R6, RZ, 0x3c, !PT ;  /* 0x0000000607070212 */ /* 0x000fe200078e3cff */
[----:B------:R-:W-:Y:S04]  /*15cd0*/  STL [R1+0x3b0c], R21 ;  /* 0x003b0c1501007387 */ /* 0x000fe80000100800 */
[----:B------:R0:W2:Y:S04]  /*15ce0*/  @P0 LDG.E.U16 R20, [R6.64] ;  /* 0x0000000606140981 */ /* 0x0000a8000c1e1500 */
[----:B0-----:R-:W3:Y:S04]  /*15cf0*/  LDL R6, [R1+0x11b8] ;  /* 0x0011b80001067983 */ /* 0x001ee80000100800 */
[----:B------:R-:W3:Y:S01]  /*15d00*/  LDL R7, [R1+0x11bc] ;  /* 0x0011bc0001077983 */ /* 0x000ee20000100800 */
[----:B------:R-:W-:-:S02]  /*15d10*/  ISETP.GT.AND P1, PT, R4, 0x1d, PT ;  /* 0x0000001d0400780c */ /* 0x000fc40003f24270 */
[----:B------:R-:W-:Y:S01]  /*15d20*/  PRMT R27, RZ, 0x7610, R27 ;  /* 0x00007610ff1b7816 */ /* 0x000fe2000000001b */
[----:B--2---:R-:W-:Y:S10]  /*15d30*/  STL [R1+0x3b14], R20 ;  /* 0x003b141401007387 */ /* 0x004ff40000100800 */
[----:B---3--:R-:W-:-:S04]  /*15d40*/  @P1 LOP3.LUT R7, R7, R6, RZ, 0x3c, !PT ;  /* 0x0000000607071212 */ /* 0x008fc800078e3cff */
[----:B------:R-:W-:-:S04]  /*15d50*/  @P1 LOP3.LUT R6, R7, R6, RZ, 0x3c, !PT ;  /* 0x0000000607061212 */ /* 0x000fc800078e3cff */
[----:B------:R-:W-:Y:S01]  /*15d60*/  @P1 LOP3.LUT R7, R7, R6, RZ, 0x3c, !PT ;  /* 0x0000000607071212 */ /* 0x000fe200078e3cff */
[----:B------:R0:W-:Y:S04]  /*15d70*/  STL [R1+0x3b18], R20 ;  /* 0x003b181401007387 */ /* 0x0001e80000100800 */
[----:B------:R1:W2:Y:S04]  /*15d80*/  @P1 LDG.E.U16 R27, [R6.64] ;  /* 0x00000006061b1981 */ /* 0x0002a8000c1e1500 */
[----:B-1----:R-:W3:Y:S01]  /*15d90*/  LDL R7, [R1+0x11b0] ;  /* 0x0011b00001077983 */ /* 0x002ee20000100800 */
[----:B------:R-:W-:Y:S01]  /*15da0*/  PRMT R26, RZ, 0x7610, R26 ;  /* 0x00007610ff1a7816 */ /* 0x000fe2000000001a */
[----:B------:R-:W-:-:S02]  /*15db0*/  @P1 IMAD.MOV.U32 R6, RZ, RZ, R5 ;  /* 0x000000ffff061224 */ /* 0x000fc400078e0005 */
[----:B--2---:R-:W-:Y:S01]  /*15dc0*/  STL [R1+0x3aec], R27 ;  /* 0x003aec1b01007387 */ /* 0x004fe20000100800 */
[----:B------:R-:W-:Y:S02]  /*15dd0*/  ISETP.GT.AND P0, PT, R4, 0x1e, PT ;  /* 0x0000001e0400780c */ /* 0x000fe40003f04270 */
[----:B0-----:R-:W-:Y:S01]  /*15de0*/  PRMT R20, RZ, 0x7610, R20 ;  /* 0x00007610ff147816 */ /* 0x001fe20000000014 */
[----:B------:R-:W2:Y:S04]  /*15df0*/  LDL R5, [R1+0x119c] ;  /* 0x00119c0001057983 */ /* 0x000ea80000100800 */
[----:B---3--:R0:W3:Y:S04]  /*15e00*/  @P1 LDG.E.U16 R26, [R6.64] ;  /* 0x00000006061a1981 */ /* 0x0080e8000c1e1500 */
[----:B0-----:R-:W2:Y:S04]  /*15e10*/  LDL R6, [R1+0x11a8] ;  /* 0x0011a80001067983 */ /* 0x001ea80000100800 */
[----:B------:R-:W2:Y:S02]  /*15e20*/  LDL R7, [R1+0x11ac] ;  /* 0x0011ac0001077983 */ /* 0x000ea40000100800 */
[----:B--2---:R-:W-:-:S04]  /*15e30*/  @P0 LOP3.LUT R7, R7, R6, RZ, 0x3c, !PT ;  /* 0x0000000607070212 */ /* 0x004fc800078e3cff */
[----:B------:R-:W-:-:S04]  /*15e40*/  @P0 LOP3.LUT R6, R7, R6, RZ, 0x3c, !PT ;  /* 0x0000000607060212 */ /* 0x000fc800078e3cff */
[----:B------:R-:W-:-:S05]  /*15e50*/  @P0 LOP3.LUT R7, R7, R6, RZ, 0x3c, !PT ;  /* 0x0000000607070212 */ /* 0x000fca00078e3cff */
[----:B------:R-:W2:Y:S04]  /*15e60*/  @P0 LDG.E.U16 R20, [R6.64] ;  /* 0x0000000606140981 */ /* 0x000ea8000c1e1500 */
[----:B---3--:R-:W-:Y:S04]  /*15e70*/  STL [R1+0x3ae8], R26 ;  /* 0x003ae81a01007387 */ /* 0x008fe80000100800 */
[----:B------:R-:W-:Y:S04]  /*15e80*/  STL [R1+0x3b04], R26 ;  /* 0x003b041a01007387 */ /* 0x000fe80000100800 */
[----:B------:R-:W-:Y:S04]  /*15e90*/  STL [R1+0x3b1c], R26 ;  /* 0x003b1c1a01007387 */ /* 0x000fe80000100800 */
[----:B------:R-:W-:Y:S04]  /*15ea0*/  STL [R1+0x3b20], R26 ;  /* 0x003b201a01007387 */ /* 0x000fe80000100800 */
[----:B--2---:R0:W-:Y:S04]  /*15eb0*/  STL [R1+0x18], R20 ;  /* 0x0000181401007387 */ /* 0x0041e80000100800 */
[----:B------:R-:W2:Y:S04]  /*15ec0*/  LDL R6, [R1+0x11a0] ;  /* 0x0011a00001067983 */ /* 0x000ea80000100800 */
[----:B------:R-:W2:Y:S04]  /*15ed0*/  LDL R7, [R1+0x11a4] ;  /* 0x0011a40001077983 */ /* 0x000ea80000100800 */
[----:B0-----:R-:W0:Y:S01]  /*15ee0*/  S2R R20, SR_TID.X ;  /* 0x0000000000147919 */ /* 0x001e220000002100 */
[----:B------:R-:W-:-:S02]  /*15ef0*/  PRMT R28, RZ, 0x7610, R28 ;  /* 0x00007610ff1c7816 */ /* 0x000fc4000000001c */
[----:B------:R-:W-:Y:S02]  /*15f00*/  ISETP.GT.AND P1, PT, R4, 0x1f, PT ;  /* 0x0000001f0400780c */ /* 0x000fe40003f24270 */
[----:B0-----:R-:W-:Y:S02]  /*15f10*/  LOP3.LUT R20, R20, 0x1f, RZ, 0xc0, !PT ;  /* 0x0000001f14147812 */ /* 0x001fe400078ec0ff */
[----:B--2---:R-:W-:-:S04]  /*15f20*/  @P0 LOP3.LUT R7, R7, R6, RZ, 0x3c, !PT ;  /* 0x0000000607070212 */ /* 0x004fc800078e3cff */
[----:B------:R-:W-:-:S04]  /*15f30*/  @P0 LOP3.LUT R6, R7, R6, RZ, 0x3c, !PT ;  /* 0x0000000607060212 */ /* 0x000fc800078e3cff */
[----:B------:R-:W-:-:S05]  /*15f40*/  @P0 LOP3.LUT R7, R7, R6, RZ, 0x3c, !PT ;  /* 0x0000000607070212 */ /* 0x000fca00078e3cff */
[----:B------:R0:W2:Y:S01]  /*15f50*/  @P0 LDG.E.U16 R28, [R6.64] ;  /* 0x00000006061c0981 */ /* 0x0000a2000c1e1500 */
[----:B------:R-:W-:-:S03]  /*15f60*/  ISETP.GE.AND P0, PT, R20, R4, PT ;  /* 0x000000041400720c */ /* 0x000fc60003f06270 */
[----:B------:R-:W3:Y:S01]  /*15f70*/  LDL R4, [R1+0x1198] ;  /* 0x0011980001047983 */ /* 0x000ee20000100800 */
[----:B0-----:R-:W-:Y:S02]  /*15f80*/  PRMT R7, RZ, 0x7610, R7 ;  /* 0x00007610ff077816 */ /* 0x001fe40000000007 */
[----:B---3--:R-:W-:-:S04]  /*15f90*/  @P1 LOP3.LUT R5, R5, R4, RZ, 0x3c, !PT ;  /* 0x0000000405051212 */ /* 0x008fc800078e3cff */
[----:B------:R-:W-:-:S04]  /*15fa0*/  @P1 LOP3.LUT R4, R5, R4, RZ, 0x3c, !PT ;  /* 0x0000000405041212 */ /* 0x000fc800078e3cff */
[----:B------:R-:W-:Y:S01]  /*15fb0*/  @P1 LOP3.LUT R5, R5, R4, RZ, 0x3c, !PT ;  /* 0x0000000405051212 */ /* 0x000fe200078e3cff */
[----:B--2---:R0:W-:Y:S04]  /*15fc0*/  STL [R1+0x14], R28 ;  /* 0x0000141c01007387 */ /* 0x0041e80000100800 */
[----:B------:R1:W2:Y:S01]  /*15fd0*/  @P1 LDG.E.U16 R7, [R4.64] ;  /* 0x0000000604071981 */ /* 0x0002a2000c1e1500 */
[----:B------:R-:W-:-:S03]  /*15fe0*/  PRMT R0, RZ, 0x7610, R0 ;  /* 0x00007610ff007816 */ /* 0x000fc60000000000 */
[----:B------:R-:W3:Y:S04]  /*15ff0*/  LDL R20, [R1+0x1760] ;  /* 0x0017600001147983 */ /* 0x000ee80000100800 */
[----:B0-----:R-:W2:Y:S04]  /*16000*/  LDL R28, [R1+0x175c] ;  /* 0x00175c00011c7983 */ /* 0x001ea80000100800 */
[----:B-1----:R-:W2:Y:S04]  /*16010*/  LDL R4, [R1+0x1178] ;  /* 0x0011780001047983 */ /* 0x002ea80000100800 */
        /* <DEDUP_REMOVED lines=8> */
[----:B------:R-:W-:Y:S01]  /*160a0*/  STL [R1+0x3b2c], R7 ;  /* 0x003b2c0701007387 */ /* 0x000fe20000100800 */
[----:B------:R-:W-:-:S03]  /*160b0*/  PRMT R29, RZ, 0x7610, R29 ;  /* 0x00007610ff1d7816 */ /* 0x000fc6000000001d */
[----:B------:R-:W-:Y:S06]  /*160c0*/  BAR.SYNC.DEFER_BLOCKING 0x0 ;  /* 0x0000000000007b1d */ /* 0x000fec0000010000 */
[----:B--2---:R0:W-:Y:S04]  /*160d0*/  STL [R1+0x3c], R0 ;  /* 0x00003c0001007387 */ /* 0x0041e80000100800 */
[----:B0-----:R-:W2:Y:S04]  /*160e0*/  LDL.LU R0, [R1+0x3b78] ;  /* 0x003b780001007983 */ /* 0x001ea80000300800 */
[----:B------:R-:W2:Y:S02]  /*160f0*/  LDL R5, [R1+0x1384] ;  /* 0x0013840001057983 */ /* 0x000ea40000100800 */
[----:B--2---:R-:W-:-:S02]  /*16100*/  @!P0 IMAD.MOV.U32 R4, RZ, RZ, R5 ;  /* 0x000000ffff048224 */ /* 0x004fc400078e0005 */
[----:B------:R-:W-:-:S05]  /*16110*/  @!P0 IMAD.MOV.U32 R5, RZ, RZ, R3 ;  /* 0x000000ffff058224 */ /* 0x000fca00078e0003 */
[----:B------:R3:W2:Y:S01]  /*16120*/  @!P0 LDG.E.U16 R29, [R4.64] ;  /* 0x00000006041d8981 */ /* 0x0006a2000c1e1500 */
[----:B------:R-:W-:-:S03]  /*16130*/  PRMT R6, RZ, 0x7610, R6 ;  /* 0x00007610ff067816 */ /* 0x000fc60000000006 */
[----:B------:R-:W-:Y:S01]  /*16140*/  STL [R1+0x17a0], R3 ;  /* 0x0017a00301007387 */ /* 0x000fe20000100800 */
[----:B---3--:R-:W-:Y:S02]  /*16150*/  @!P0 IMAD.MOV.U32 R4, RZ, RZ, R20 ;  /* 0x000000ffff048224 */ /* 0x008fe400078e0014 */
[----:B------:R-:W-:Y:S01]  /*16160*/  @!P0 IMAD.MOV.U32 R5, RZ, RZ, R28 ;  /* 0x000000ffff058224 */ /* 0x000fe200078e001c */
[----:B------:R-:W3:Y:S04]  /*16170*/  LDL R20, [R1+0x173c] ;  /* 0x00173c0001147983 */ /* 0x000ee80000100800 */
[----:B------:R-:W3:Y:S04]  /*16180*/  LDL R28, [R1+0x1738] ;  /* 0x00173800011c7983 */ /* 0x000ee80000100800 */
[----:B------:R0:W3:Y:S04]  /*16190*/  @!P0 LDG.E.U16 R6, [R4.64] ;  /* 0x0000000604068981 */ /* 0x0000e8000c1e1500 */
[----:B--2---:R1:W-:Y:S04]  /*161a0*/  STL [R1+0x1164], R29 ;  /* 0x0011641d01007387 */ /* 0x0043e80000100800 */
[----:B0-----:R-:W2:Y:S04]  /*161b0*/  LDL R4, [R1+0x1378] ;  /* 0x0013780001047983 */ /* 0x001ea80000100800 */
[----:B------:R-:W2:Y:S01]  /*161c0*/  LDL R5, [R1+0x1758] ;  /* 0x0017580001057983 */ /* 0x000ea20000100800 */
[----:B------:R-:W-:-:S03]  /*161d0*/  PRMT R0, RZ, 0x7610, R0 ;  /* 0x00007610ff007816 */ /* 0x000fc60000000000 */
[----:B-1----:R-:W3:Y:S01]  /*161e0*/  LDL R29, [R1+0x172c] ;  /* 0x00172c00011d7983 */ /* 0x002ee20000100800 */
[----:B--2---:R-:W-:-:S04]  /*161f0*/  @!P0 LOP3.LUT R5, R5, R4, RZ, 0x3c, !PT ;  /* 0x0000000405058212 */ /* 0x004fc800078e3cff */
[----:B------:R-:W-:-:S04]  /*16200*/  @!P0 LOP3.LUT R4, R5, R4, RZ, 0x3c, !PT ;  /* 0x0000000405048212 */ /* 0x000fc800078e3cff */
[----:B------:R-:W-:-:S05]  /*16210*/  @!P0 LOP3.LUT R5, R5, R4, RZ, 0x3c, !PT ;  /* 0x0000000405058212 */ /* 0x000fca00078e3cff */
[----:B------:R-:W2:Y:S04]  /*16220*/  @!P0 LDG.E.U16 R0, [R4.64] ;  /* 0x0000000604008981 */ /* 0x000ea8000c1e1500 */
[----:B---3--:R-:W-:Y:S04]  /*16230*/  STL [R1+0x3aa8], R6 ;  /* 0x003aa80601007387 */ /* 0x008fe80000100800 */
        /* <DEDUP_REMOVED lines=9> */
[----:B---3--:R-:W-:-:S04]  /*162d0*/  @!P0 LOP3.LUT R5, R5, R4, RZ, 0x3c, !PT ;  /* 0x0000000405058212 */ /* 0x008fc800078e3cff */
[----:B------:R-:W-:-:S04]  /*162e0*/  @!P0 LOP3.LUT R4, R5, R4, RZ, 0x3c, !PT ;  /* 0x0000000405048212 */ /* 0x000fc800078e3cff */
[----:B------:R-:W-:-:S05]  /*162f0*/  @!P0 LOP3.LUT R5, R5, R4, RZ, 0x3c, !PT ;  /* 0x0000000405058212 */ /* 0x000fca00078e3cff */
[----:B------:R-:W2:Y:S04]  /*16300*/  @!P0 LDG.E.U16 R0, [R4.64] ;  /* 0x0000000604008981 */ /* 0x000ea8000c1e1500 */
        /* <DEDUP_REMOVED lines=8> */
[----:B------:R0:W2:Y:S01]  /*16390*/  @!P0 LDG.E.U16 R0, [R4.64] ;  /* 0x0000000604008981 */ /* 0x0000a2000c1e1500 */
[----:B------:R-:W-:Y:S01]  /*163a0*/  PRMT R21, RZ, 0x7610, R21 ;  /* 0x00007610ff157816 */ /* 0x000fe20000000015 */
[----:B0-----:R-:W-:Y:S02]  /*163b0*/  @!P0 IMAD.MOV.U32 R4, RZ, RZ, R20 ;  /* 0x000000ffff048224 */ /* 0x001fe400078e0014 */
[----:B------:R-:W-:-:S05]  /*163c0*/  @!P0 IMAD.MOV.U32 R5, RZ, RZ, R28 ;  /* 0x000000ffff058224 */ /* 0x000fca00078e001c */
[----:B------:R0:W3:Y:S04]  /*163d0*/  @!P0 LDG.E.U16 R21, [R4.64] ;  /* 0x0000000604158981 */ /* 0x0000e8000c1e1500 */
[----:B--2---:R1:W-:Y:S04]  /*163e0*/  STL [R1+0x54], R0 ;  /* 0x0000540001007387 */ /* 0x0043e80000100800 */
[----:B-1----:R-:W2:Y:S04]  /*163f0*/  LDL.LU R0, [R1+0x3b6c] ;  /* 0x003b6c0001007983 */ /* 0x002ea80000300800 */
[----:B0-----:R-:W2:Y:S01]  /*16400*/  LDL R5, [R1+0x1728] ;  /* 0x0017280001057983 */ /* 0x001ea20000100800 */
[----:B------:R-:W-:Y:S01]  /*16410*/  PRMT R27, RZ, 0x7610, R27 ;  /* 0x00007610ff1b7816 */ /* 0x000fe2000000001b */
[----:B------:R-:W-:-:S02]  /*16420*/  @!P0 IMAD.MOV.U32 R4, RZ, RZ, R29 ;  /* 0x000000ffff048224 */ /* 0x000fc400078e001d */
[----:B------:R-:W4:Y:S04]  /*16430*/  LDL R28, [R1+0x16f8] ;  /* 0x0016f800011c7983 */ /* 0x000f280000100800 */
[----:B------:R-:W4:Y:S04]  /*16440*/  LDL R20, [R1+0x16fc] ;  /* 0x0016fc0001147983 */ /* 0x000f280000100800 */
[----:B---3--:R0:W-:Y:S04]  /*16450*/  STL [R1+0x58], R21 ;  /* 0x0000581501007387 */ /* 0x0081e80000100800 */
[----:B------:R-:W3:Y:S04]  /*16460*/  LDL R29, [R1+0x16ec] ;  /* 0x0016ec00011d7983 */ /* 0x000ee80000100800 */
[----:B--2---:R1:W2:Y:S04]  /*16470*/  @!P0 LDG.E.U16 R27, [R4.64] ;  /* 0x00000006041b8981 */ /* 0x0042a8000c1e1500 */
[----:B-1----:R-:W3:Y:S04]  /*16480*/  LDL R4, [R1+0x1718] ;  /* 0x0017180001047983 */ /* 0x002ee80000100800 */
[----:B------:R-:W3:Y:S01]  /*16490*/  LDL R5, [R1+0x171c] ;  /* 0x00171c0001057983 */ /* 0x000ee20000100800 */
[----:B------:R-:W-:-:S03]  /*164a0*/  PRMT R0, RZ, 0x7610, R0 ;  /* 0x00007610ff007816 */ /* 0x000fc60000000000 */
[----:B--2---:R-:W-:Y:S01]  /*164b0*/  STL [R1+0x64], R27 ;  /* 0x0000641b01007387 */ /* 0x004fe20000100800 */
[----:B---3--:R-:W-:-:S04]  /*164c0*/  @!P0 LOP3.LUT R5, R5, R4, RZ, 0x3c, !PT ;  /* 0x0000000405058212 */ /* 0x008fc800078e3cff */
[----:B------:R-:W-:-:S04]  /*164d0*/  @!P0 LOP3.LUT R4, R5, R4, RZ, 0x3c, !PT ;  /* 0x0000000405048212 */ /* 0x000fc800078e3cff */
[----:B------:R-:W-:-:S05]  /*164e0*/  @!P0 LOP3.LUT R5, R5, R4, RZ, 0x3c, !PT ;  /* 0x0000000405058212 */ /* 0x000fca00078e3cff */
[----:B------:R1:W2:Y:S04]  /*164f0*/  @!P0 LDG.E.U16 R0, [R4.64] ;  /* 0x0000000604008981 */ /* 0x0002a8000c1e1500 */
[----:B-1----:R-:W3:Y:S04]  /*16500*/  LDL R4, [R1+0x1708] ;  /* 0x0017080001047983 */ /* 0x002ee80000100800 */
[----:B------:R-:W3:Y:S01]  /*16510*/  LDL R5, [R1+0x170c] ;  /* 0x00170c0001057983 */ /* 0x000ee20000100800 */
[----:B------:R-:W-:Y:S02]  /*16520*/  PRMT R2, RZ, 0x7610, R2 ;  /* 0x00007610ff027816 */ /* 0x000fe40000000002 */
[----:B---3--:R-:W-:-:S04]  /*16530*/  @!P0 LOP3.LUT R5, R5, R4, RZ, 0x3c, !PT ;  /* 0x0000000405058212 */ /* 0x008fc800078e3cff */
[----:B------:R-:W-:-:S04]  /*16540*/  @!P0 LOP3.LUT R4, R5, R4, RZ, 0x3c, !PT ;  /* 0x0000000405048212 */ /* 0x000fc800078e3cff */
[----:B------:R-:W-:-:S05]  /*16550*/  @!P0 LOP3.LUT R5, R5, R4, RZ, 0x3c, !PT ;  /* 0x0000000405058212 */ /* 0x000fca00078e3cff */
[----:B------:R-:W3:Y:S04]  /*16560*/  @!P0 LDG.E.U16 R2, [R4.64] ;  /* 0x0000000604028981 */ /* 0x000ee8000c1e1500 */
[----:B--2---:R-:W-:Y:S04]  /*16570*/  STL [R1+0x68], R0 ;  /* 0x0000680001007387 */ /* 0x004fe80000100800 */
[----:B0-----:R-:W0:Y:S04]  /*16580*/  S2R R21, SR_TID.X ;  /* 0x0000000000157919 */ /* 0x001e280000002100 */
[----:B---3--:R1:W-:Y:S04]  /*16590*/  STL [R1+0x10dc], R2 ;  /* 0x0010dc0201007387 */ /* 0x0083e80000100800 */
[----:B-1----:R-:W2:Y:S04]  /*165a0*/  LDL.LU R2, [R1+0x3b68] ;  /* 0x003b680001027983 */ /* 0x002ea80000300800 */
[----:B------:R-:W3:Y:S01]  /*165b0*/  LDL.LU R5, [R1+0x34] ;  /* 0x0000340001057983 */ /* 0x000ee20000300800 */
[----:B0-----:R-:W-:-:S05]  /*165c0*/  LOP3.LUT R27, R21, 0x7f, RZ, 0xc0, !PT ;  /* 0x0000007f151b7812 */ /* 0x001fca00078ec0ff */
[----:B------:R-:W-:Y:S02]  /*165d0*/  IMAD.SHL.U32 R0, R27, 0x2, RZ ;  /* 0x000000021b007824 */ /* 0x000fe400078e00ff */
[----:B----4-:R-:W-:Y:S02]  /*165e0*/  @!P0 IMAD.MOV.U32 R4, RZ, RZ, R20 ;  /* 0x000000ffff048224 */ /* 0x010fe400078e0014 */
[----:B------:R-:W4:Y:S01]  /*165f0*/  LDL R20, [R1+0x16bc] ;  /* 0x0016bc0001147983 */ /* 0x000f220000100800 */
[----:B--2---:R-:W-:-:S03]  /*16600*/  PRMT R2, RZ, 0x7610, R2 ;  /* 0x00007610ff027816 */ /* 0x004fc60000000002 */
[----:B---3--:R0:W-:Y:S02]  /*16610*/  STS.U16 [R0+0x8000], R5 ;  /* 0x0080000500007388 */ /* 0x0081e40000000400 */
[----:B0-----:R-:W-:Y:S02]  /*16620*/  @!P0 IMAD.MOV.U32 R5, RZ, RZ, R28 ;  /* 0x000000ffff058224 */ /* 0x001fe400078e001c */
[----:B------:R-:W2:Y:S04]  /*16630*/  LDL R28, [R1+0x16b8] ;  /* 0x0016b800011c7983 */ /* 0x000ea80000100800 */
[----:B------:R-:W3:Y:S04]  /*16640*/  @!P0 LDG.E.U16 R2, [R4.64] ;  /* 0x0000000604028981 */ /* 0x000ee8000c1e1500 */
[----:B---3--:R0:W-:Y:S04]  /*16650*/  STL [R1+0x10d8], R2 ;  /* 0x0010d80201007387 */ /* 0x0081e80000100800 */
[----:B0-----:R-:W3:Y:S04]  /*16660*/  LDL.LU R2, [R1+0x3b64] ;  /* 0x003b640001027983 */ /* 0x001ee80000300800 */
[----:B------:R-:W2:Y:S04]  /*16670*/  LDL.LU R4, [R1+0x30] ;  /* 0x0000300001047983 */ /* 0x000ea80000300800 */
[----:B------:R-:W4:Y:S01]  /*16680*/  LDL R5, [R1+0x16e8] ;  /* 0x0016e80001057983 */ /* 0x000f220000100800 */
[----:B---3--:R-:W-:-:S03]  /*16690*/  PRMT R2, RZ, 0x7610, R2 ;  /* 0x00007610ff027816 */ /* 0x008fc60000000002 */
[----:B--2---:R0:W-:Y:S02]  /*166a0*/  STS.U16 [R0+0x8100], R4 ;  /* 0x0081000400007388 */ /* 0x0041e40000000400 */
[----:B0-----:R-:W-:Y:S02]  /*166b0*/  @!P0 IMAD.MOV.U32 R4, RZ, RZ, R29 ;  /* 0x000000ffff048224 */ /* 0x001fe400078e001d */
[----:B------:R-:W2:Y:S04]  /*166c0*/  LDL.LU R29, [R1+0x60] ;  /* 0x00006000011d7983 */ /* 0x000ea80000300800 */
[----:B----4-:R-:W3:Y:S04]  /*166d0*/  @!P0 LDG.E.U16 R2, [R4.64] ;  /* 0x0000000604028981 */ /* 0x010ee8000c1e1500 */
[----:B---3--:R0:W-:Y:S04]  /*166e0*/  STL [R1+0x10d4], R2 ;  /* 0x0010d40201007387 */ /* 0x0081e80000100800 */
[----:B0-----:R-:W3:Y:S04]  /*166f0*/  LDL.LU R2, [R1+0x3b60] ;  /* 0x003b600001027983 */ /* 0x001ee80000300800 */
[----:B------:R-:W4:Y:S04]  /*16700*/  LDL R4, [R1+0x16d8] ;  /* 0x0016d80001047983 */ /* 0x000f280000100800 */
[----:B------:R-:W4:Y:S01]  /*16710*/  LDL R5, [R1+0x16dc] ;  /* 0x0016dc0001057983 */ /* 0x000f220000100800 */
[----:B---3--:R-:W-:-:S02]  /*16720*/  PRMT R2, RZ, 0x7610, R2 ;  /* 0x00007610ff027816 */ /* 0x008fc40000000002 */
[----:B----4-:R-:W-:-:S04]  /*16730*/  @!P0 LOP3.LUT R5, R5, R4, RZ, 0x3c, !PT ;  /* 0x0000000405058212 */ /* 0x010fc800078e3cff */
[----:B------:R-:W-:-:S04]  /*16740*/  @!P0 LOP3.LUT R4, R5, R4, RZ, 0x3c, !PT ;  /* 0x0000000405048212 */ /* 0x000fc800078e3cff */
[----:B------:R-:W-:-:S05]  /*16750*/  @!P0 LOP3.LUT R5, R5, R4, RZ, 0x3c, !PT ;  /* 0x0000000405058212 */ /* 0x000fca00078e3cff */
[----:B------:R-:W3:Y:S04]  /*16760*/  @!P0 LDG.E.U16 R2, [R4.64] ;  /* 0x0000000604028981 */ /* 0x000ee8000c1e1500 */
        /* <DEDUP_REMOVED lines=8> */
[----:B------:R0:W3:Y:S01]  /*167f0*/  @!P0 LDG.E.U16 R2, [R4.64] ;  /* 0x0000000604028981 */ /* 0x0000e2000c1e1500 */
[----:B------:R-:W-:Y:S01]  /*16800*/  PRMT R6, RZ, 0x7610, R6 ;  /* 0x00007610ff067816 */ /* 0x000fe20000000006 */
[----:B0-----:R-:W-:Y:S02]  /*16810*/  @!P0 IMAD.MOV.U32 R4, RZ, RZ, R20 ;  /* 0x000000ffff048224 */ /* 0x001fe400078e0014 */
[----:B------:R-:W-:-:S05]  /*16820*/  @!P0 IMAD.MOV.U32 R5, RZ, RZ, R28 ;  /* 0x000000ffff058224 */ /* 0x000fca00078e001c */
[----:B------:R0:W4:Y:S04]  /*16830*/  @!P0 LDG.E.U16 R6, [R4.64] ;  /* 0x0000000604068981 */ /* 0x000128000c1e1500 */
[----:B---3--:R1:W-:Y:S04]  /*16840*/  STL [R1+0xb8], R2 ;  /* 0x0000b80201007387 */ /* 0x0083e80000100800 */
[----:B-1----:R-:W3:Y:S04]  /*16850*/  LDL.LU R2, [R1+0x3b58] ;  /* 0x003b580001027983 */ /* 0x002ee80000300800 */
[----:B0-----:R-:W2:Y:S04]  /*16860*/  LDL R4, [R1+0x16a8] ;  /* 0x0016a80001047983 */ /* 0x001ea80000100800 */
[----:B------:R-:W2:Y:S04]  /*16870*/  LDL R5, [R1+0x16ac] ;  /* 0x0016ac0001057983 */ /* 0x000ea80000100800 */
[----:B------:R-:W4:Y:S04]  /*16880*/  LDL R28, [R1+0x168c] ;  /* 0x00168c00011c7983 */ /* 0x000f280000100800 */
[----:B------:R-:W4:Y:S01]  /*16890*/  LDL R20, [R1+0x1678] ;  /* 0x0016780001147983 */ /* 0x000f220000100800 */
[----:B---3--:R-:W-:-:S02]  /*168a0*/  PRMT R2, RZ, 0x7610, R2 ;  /* 0x00007610ff027816 */ /* 0x008fc40000000002 */
[----:B--2---:R-:W-:-:S04]  /*168b0*/  @!P0 LOP3.LUT R5, R5, R4, RZ, 0x3c, !PT ;  /* 0x0000000405058212 */ /* 0x004fc800078e3cff */
[----:B------:R-:W-:-:S04]  /*168c0*/  @!P0 LOP3.LUT R4, R5, R4, RZ, 0x3c, !PT ;  /* 0x0000000405048212 */ /* 0x000fc800078e3cff */
[----:B------:R-:W-:-:S05]  /*168d0*/  @!P0 LOP3.LUT R5, R5, R4, RZ, 0x3c, !PT ;  /* 0x0000000405058212 */ /* 0x000fca00078e3cff */
[----:B------:R0:W2:Y:S04]  /*168e0*/  @!P0 LDG.E.U16 R2, [R4.64] ;  /* 0x0000000604028981 */ /* 0x0000a8000c1e1500 */
[----:B----4-:R1:W-:Y:S04]  /*168f0*/  STL [R1+0xb4], R6 ;  /* 0x0000b40601007387 */ /* 0x0103e80000100800 */
[----:B0-----:R-:W3:Y:S04]  /*16900*/  LDL R4, [R1+0x1698] ;  /* 0x0016980001047983 */ /* 0x001ee80000100800 */
[----:B-1----:R-:W4:Y:S04]  /*16910*/  LDL R6, [R1+0x167c] ;  /* 0x00167c0001067983 */ /* 0x002f280000100800 */
[----:B--2---:R-:W-:Y:S04]  /*16920*/  STL [R1+0xb0], R2 ;  /* 0x0000b00201007387 */ /* 0x004fe80000100800 */
[----:B------:R-:W3:Y:S01]  /*16930*/  LDL R5, [R1+0x169c] ;  /* 0x00169c0001057983 */ /* 0x000ee20000100800 */
[----:B------:R-:W-:-:S02]  /*16940*/  PRMT R19, RZ, 0x7610, R19 ;  /* 0x00007610ff137816 */ /* 0x000fc40000000013 */
[----:B---3--:R-:W-:-:S04]  /*16950*/  @!P0 LOP3.LUT R5, R5, R4, RZ, 0x3c, !PT ;  /* 0x0000000405058212 */ /* 0x008fc800078e3cff */
[----:B------:R-:W-:-:S04]  /*16960*/  @!P0 LOP3.LUT R4, R5, R4, RZ, 0x3c, !PT ;  /* 0x0000000405048212 */ /* 0x000fc800078e3cff */
[----:B------:R-:W-:-:S05]  /*16970*/  @!P0 LOP3.LUT R5, R5, R4, RZ, 0x3c, !PT ;  /* 0x0000000405058212 */ /* 0x000fca00078e3cff */
[----:B------:R-:W2:Y:S01]  /*16980*/  @!P0 LDG.E.U16 R19, [R4.64] ;  /* 0x0000000604138981 */ /* 0x000ea2000c1e1500 */
[----:B------:R-:W-:-:S03]  /*16990*/  PRMT R26, RZ, 0x7610, R26 ;  /* 0x00007610ff1a7816 */ /* 0x000fc6000000001a */
[----:B--2---:R0:W-:Y:S04]  /*169a0*/  STL [R1+0x34], R19 ;  /* 0x0000341301007387 */ /* 0x0041e80000100800 */
[----:B0-----:R-:W2:Y:S04]  /*169b0*/  LDL.LU R19, [R1+0x3b54] ;  /* 0x003b540001137983 */ /* 0x001ea80000300800 */
[----:B------:R-:W3:Y:S01]  /*169c0*/  LDL R5, [R1+0x1688] ;  /* 0x0016880001057983 */ /* 0x000ee20000100800 */
[----:B------:R-:W-:-:S03]  /*169d0*/  @!P0 IMAD.MOV.U32 R4, RZ, RZ, R28 ;  /* 0x000000ffff048224 */ /* 0x000fc600078e001c */
[----:B------:R-:W0:Y:S04]  /*169e0*/  S2R R2, SR_TID.X ;  /* 0x0000000000027919 */ /* 0x000e280000002100 */
[----:B------:R1:W-:Y:S04]  /*169f0*/  STS.U16 [R0+0x9000], R25 ;  /* 0x0090001900007388 */ /* 0x0003e80000000400 */
[----:B---3--:R4:W3:Y:S01]  /*16a00*/  @!P0 LDG.E.U16 R26, [R4.64] ;  /* 0x00000006041a8981 */ /* 0x0088e2000c1e1500 */
[----:B0-----:R-:W-:Y:S02]  /*16a10*/  LOP3.LUT R2, R2, 0x7f, RZ, 0xc0, !PT ;  /* 0x0000007f02027812 */ /* 0x001fe400078ec0ff */
[----:B-1----:R-:W-:-:S03]  /*16a20*/  PRMT R25, RZ, 0x7610, R25 ;  /* 0x00007610ff197816 */ /* 0x002fc60000000019 */
[----:B------:R-:W-:Y:S01]  /*16a30*/  IMAD.SHL.U32 R2, R2, 0x2, RZ ;  /* 0x0000000202027824 */ /* 0x000fe200078e00ff */
[----:B------:R-:W-:Y:S01]  /*16a40*/  STS.U16 [R0+0x9100], R24 ;  /* 0x0091001800007388 */ /* 0x000fe20000000400 */
[----:B----4-:R-:W-:Y:S02]  /*16a50*/  @!P0 IMAD.MOV.U32 R4, RZ, RZ, R6 ;  /* 0x000000ffff048224 */ /* 0x010fe400078e0006 */
[----:B------:R-:W-:Y:S01]  /*16a60*/  @!P0 IMAD.MOV.U32 R5, RZ, RZ, R20 ;  /* 0x000000ffff058224 */ /* 0x000fe200078e0014 */
[----:B------:R-:W-:Y:S01]  /*16a70*/  LOP3.LUT R2, R2, 0x10, RZ, 0x3c, !PT ;  /* 0x0000001002027812 */ /* 0x000fe200078e3cff */
[----:B------:R-:W-:Y:S04]  /*16a80*/  STS.U16 [R0+0xa000], R15 ;  /* 0x00a0000f00007388 */ /* 0x000fe80000000400 */
[----:B------:R-:W-:Y:S04]  /*16a90*/  STL [R1+0x3acc], R0 ;  /* 0x003acc0001007387 */ /* 0x000fe80000100800 */
[----:B------:R-:W-:Y:S04]  /*16aa0*/  STS.U16 [R0+0xa100], R14 ;  /* 0x00a1000e00007388 */ /* 0x000fe80000000400 */
[----:B------:R-:W-:Y:S04]  /*16ab0*/  STL [R1+0x3ad0], R0 ;  /* 0x003ad00001007387 */ /* 0x000fe80000100800 */
[----:B------:R0:W4:Y:S04]  /*16ac0*/  @!P0 LDG.E.U16 R25, [R4.64] ;  /* 0x0000000604198981 */ /* 0x000128000c1e1500 */
[----:B------:R-:W-:Y:S04]  /*16ad0*/  STS.U16 [R0+0xb000], R11 ;  /* 0x00b0000b00007388 */ /* 0x000fe80000000400 */
[----:B------:R-:W2:Y:S04]  /*16ae0*/  LDL R28, [R1+0x1668] ;  /* 0x00166800011c7983 */ /* 0x000ea80000100800 */
[----:B------:R-:W2:Y:S04]  /*16af0*/  LDL R20, [R1+0x166c] ;  /* 0x00166c0001147983 */ /* 0x000ea80000100800 */
[----:B------:R-:W-:Y:S04]  /*16b00*/  STS.U16 [R0+0xb100], R10 ;  /* 0x00b1000a00007388 */ /* 0x000fe80000000400 */
[----:B------:R-:W-:Y:S04]  /*16b10*/  STS.U16 [R2+0x8200], R29 ;  /* 0x0082001d02007388 */ /* 0x000fe80000000400 */
[----:B---3--:R1:W-:Y:S04]  /*16b20*/  STL [R1+0x30], R26 ;  /* 0x0000301a01007387 */ /* 0x0083e80000100800 */
[----:B------:R-:W3:Y:S04]  /*16b30*/  LDL R6, [R1+0x165c] ;  /* 0x00165c0001067983 */ /* 0x000ee80000100800 */
[----:B-1----:R-:W3:Y:S04]  /*16b40*/  LDL R26, [R1+0x1658] ;  /* 0x00165800011a7983 */ /* 0x002ee80000100800 */
[----:B------:R-:W3:Y:S04]  /*16b50*/  LDL.LU R29, [R1+0xc] ;  /* 0x00000c00011d7983 */ /* 0x000ee80000300800 */
[----:B0-----:R-:W3:Y:S01]  /*16b60*/  LDL.LU R5, [R1+0x5c] ;  /* 0x00005c0001057983 */ /* 0x001ee20000300800 */
[----:B------:R-:W-:-:S03]  /*16b70*/  PRMT R24, RZ, 0x7610, R24 ;  /* 0x00007610ff187816 */ /* 0x000fc60000000018 */
[----:B----4-:R-:W-:Y:S04]  /*16b80*/  STL [R1+0x3a4c], R25 ;  /* 0x003a4c1901007387 */ /* 0x010fe80000100800 */
[----:B------:R-:W-:Y:S04]  /*16b90*/  STL [R1+0x3a50], R25 ;  /* 0x003a501901007387 */ /* 0x000fe80000100800 */
[----:B------:R-:W-:Y:S04]  /*16ba0*/  STL [R1+0x3a8c], R25 ;  /* 0x003a8c1901007387 */ /* 0x000fe80000100800 */
[----:B------:R-:W-:Y:S01]  /*16bb0*/  STL [R1+0x3a90], R25 ;  /* 0x003a901901007387 */ /* 0x000fe20000100800 */
[----:B--2---:R-:W-:-:S03]  /*16bc0*/  @!P0 IMAD.MOV.U32 R4, RZ, RZ, R20 ;  /* 0x000000ffff048224 */ /* 0x004fc600078e0014 */
[----:B------:R-:W-:Y:S04]  /*16bd0*/  STL [R1+0x3a94], R25 ;  /* 0x003a941901007387 */ /* 0x000fe80000100800 */
[----:B------:R-:W-:Y:S04]  /*16be0*/  STL [R1+0x3a98], R25 ;  /* 0x003a981901007387 */ /* 0x000fe80000100800 */
[----:B------:R-:W-:Y:S04]  /*16bf0*/  STL [R1+0x3a9c], R25 ;  /* 0x003a9c1901007387 */ /* 0x000fe80000100800 */
[----:B------:R-:W-:Y:S04]  /*16c00*/  STL [R1+0x3aa0], R25 ;  /* 0x003aa01901007387 */ /* 0x000fe80000100800 */
[----:B------:R-:W-:Y:S04]  /*16c10*/  STL [R1+0x3abc], R25 ;  /* 0x003abc1901007387 */ /* 0x000fe80000100800 */
[----:B------:R-:W-:Y:S04]  /*16c20*/  STL [R1+0x3ac0], R25 ;  /* 0x003ac01901007387 */ /* 0x000fe80000100800 */
[----:B------:R-:W-:Y:S04]  /*16c30*/  STL [R1+0x3ae0], R25 ;  /* 0x003ae01901007387 */ /* 0x000fe80000100800 */
[----:B------:R-:W2:Y:S04]  /*16c40*/  LDL R20, [R1+0x164c] ;  /* 0x00164c0001147983 */ /* 0x000ea80000100800 */
[----:B---3--:R0:W-:Y:S02]  /*16c50*/  STS.U16 [R2+0x8300], R5 ;  /* 0x0083000502007388 */ /* 0x0081e40000000400 */
[----:B0-----:R-:W-:-:S02]  /*16c60*/  @!P0 IMAD.MOV.U32 R5, RZ, RZ, R28 ;  /* 0x000000ffff058224 */ /* 0x001fc400078e001c */
[----:B------:R-:W3:Y:S04]  /*16c70*/  LDL R28, [R1+0x1648] ;  /* 0x00164800011c7983 */ /* 0x000ee80000100800 */
[----:B------:R0:W4:Y:S04]  /*16c80*/  @!P0 LDG.E.U16 R24, [R4.64] ;  /* 0x0000000604188981 */ /* 0x000128000c1e1500 */
[----:B0-----:R-:W2:Y:S01]  /*16c90*/  LDL.LU R5, [R1+0x10] ;  /* 0x0000100001057983 */ /* 0x001ea20000300800 */
[----:B------:R-:W-:Y:S01]  /*16ca0*/  PRMT R15, RZ, 0x7610, R15 ;  /* 0x00007610ff0f7816 */ /* 0x000fe2000000000f */
[----:B------:R-:W-:-:S02]  /*16cb0*/  @!P0 IMAD.MOV.U32 R4, RZ, RZ, R6 ;  /* 0x000000ffff048224 */ /* 0x000fc400078e0006 */
[----:B----4-:R-:W-:Y:S04]  /*16cc0*/  STL [R1+0x3a48], R24 ;  /* 0x003a481801007387 */ /* 0x010fe80000100800 */
[----:B------:R-:W-:Y:S04]  /*16cd0*/  STL [R1+0x3a54], R24 ;  /* 0x003a541801007387 */ /* 0x000fe80000100800 */
[----:B--2---:R0:W-:Y:S04]  /*16ce0*/  STS.U16 [R2+0x9200], R5 ;  /* 0x0092000502007388 */ /* 0x0041e80000000400 */
[----:B------:R-:W-:Y:S04]  /*16cf0*/  STL [R1+0x3a58], R24 ;  /* 0x003a581801007387 */ /* 0x000fe80000100800 */
[----:B------:R-:W2:Y:S01]  /*16d00*/  LDL R6, [R1+0x163c] ;  /* 0x00163c0001067983 */ /* 0x000ea20000100800 */
[----:B0-----:R-:W-:-:S03]  /*16d10*/  @!P0 IMAD.MOV.U32 R5, RZ, RZ, R26 ;  /* 0x000000ffff058224 */ /* 0x001fc600078e001a */
[----:B------:R-:W4:Y:S04]  /*16d20*/  LDL R26, [R1+0x1638] ;  /* 0x00163800011a7983 */ /* 0x000f280000100800 */
[----:B------:R0:W4:Y:S01]  /*16d30*/  @!P0 LDG.E.U16 R15, [R4.64] ;  /* 0x00000006040f8981 */ /* 0x000122000c1e1500 */
[----:B------:R-:W-:Y:S02]  /*16d40*/  PRMT R14, RZ, 0x7610, R14 ;  /* 0x00007610ff0e7816 */ /* 0x000fe4000000000e */
[----:B------:R-:W-:Y:S01]  /*16d50*/  PRMT R11, RZ, 0x7610, R11 ;  /* 0x00007610ff0b7816 */ /* 0x000fe2000000000b */
[----:B0-----:R-:W-:Y:S02]  /*16d60*/  @!P0 IMAD.MOV.U32 R4, RZ, RZ, R20 ;  /* 0x000000ffff048224 */ /* 0x001fe400078e0014 */
[----:B---3--:R-:W-:-:S05]  /*16d70*/  @!P0 IMAD.MOV.U32 R5, RZ, RZ, R28 ;  /* 0x000000ffff058224 */ /* 0x008fca00078e001c */
[----:B------:R2:W3:Y:S02]  /*16d80*/  @!P0 LDG.E.U16 R14, [R4.64] ;  /* 0x00000006040e8981 */ /* 0x0004e4000c1e1500 */
[----:B--2---:R-:W-:Y:S02]  /*16d90*/  @!P0 IMAD.MOV.U32 R4, RZ, RZ, R6 ;  /* 0x000000ffff048224 */ /* 0x004fe400078e0006 */
[----:B----4-:R-:W-:Y:S01]  /*16da0*/  @!P0 IMAD.MOV.U32 R5, RZ, RZ, R26 ;  /* 0x000000ffff058224 */ /* 0x010fe200078e001a */
[----:B------:R-:W-:Y:S04]  /*16db0*/  STL [R1+0x3a44], R15 ;  /* 0x003a440f01007387 */ /* 0x000fe80000100800 */
[----:B------:R-:W-:Y:S04]  /*16dc0*/  STL [R1+0x3a5c], R15 ;  /* 0x003a5c0f01007387 */ /* 0x000fe80000100800 */
[----:B------:R-:W-:Y:S04]  /*16dd0*/  STL [R1+0x3a60], R15 ;  /* 0x003a600f01007387 */ /* 0x000fe80000100800 */
[----:B------:R-:W-:Y:S04]  /*16de0*/  STL [R1+0x3ac4], R15 ;  /* 0x003ac40f01007387 */ /* 0x000fe80000100800 */
[----:B------:R-:W2:Y:S04]  /*16df0*/  LDL R28, [R1+0x1628] ;  /* 0x00162800011c7983 */ /* 0x000ea80000100800 */
[----:B------:R-:W4:Y:S04]  /*16e00*/  LDL R20, [R1+0x162c] ;  /* 0x00162c0001147983 */ /* 0x000f280000100800 */
[----:B------:R2:W4:Y:S04]  /*16e10*/  @!P0 LDG.E.U16 R11, [R4.64] ;  /* 0x00000006040b8981 */ /* 0x000528000c1e1500 */
[----:B------:R0:W-:Y:S01]  /*16e20*/  STS.U16 [R2+0x9300], R29 ;  /* 0x0093001d02007388 */ /* 0x0001e20000000400 */
[----:B------:R-:W-:-:S03]  /*16e30*/  PRMT R10, RZ, 0x7610, R10 ;  /* 0x00007610ff0a7816 */ /* 0x000fc6000000000a */
[----:B0-----:R-:W4:Y:S04]  /*16e40*/  LDL.LU R29, [R1+0x6c] ;  /* 0x00006c00011d7983 */ /* 0x001f280000300800 */
[----:B---3--:R-:W-:Y:S04]  /*16e50*/  STL [R1+0x3a64], R14 ;  /* 0x003a640e01007387 */ /* 0x008fe80000100800 */
[----:B------:R-:W-:Y:S04]  /*16e60*/  STL [R1+0x3a68], R14 ;  /* 0x003a680e01007387 */ /* 0x000fe80000100800 */
[----:B------:R-:W-:Y:S04]  /*16e70*/  STL [R1+0x3ac8], R14 ;  /* 0x003ac80e01007387 */ /* 0x000fe80000100800 */
[----:B------:R-:W-:Y:S04]  /*16e80*/  STL [R1+0x3ad4], R14 ;  /* 0x003ad40e01007387 */ /* 0x000fe80000100800 */
[----:B------:R-:W-:Y:S04]  /*16e90*/  STL [R1+0x3ad8], R14 ;  /* 0x003ad80e01007387 */ /* 0x000fe80000100800 */
[----:B------:R-:W3:Y:S04]  /*16ea0*/  LDL R26, [R1+0x1608] ;  /* 0x00160800011a7983 */ /* 0x000ee80000100800 */
[----:B------:R-:W3:Y:S01]  /*16eb0*/  LDL R6, [R1+0x160c] ;  /* 0x00160c0001067983 */ /* 0x000ee20000100800 */
[----:B--2---:R-:W-:-:S02]  /*16ec0*/  @!P0 IMAD.MOV.U32 R5, RZ, RZ, R28 ;  /* 0x000000ffff058224 */ /* 0x004fc400078e001c */
[----:B----4-:R-:W-:Y:S01]  /*16ed0*/  @!P0 IMAD.MOV.U32 R4, RZ, RZ, R20 ;  /* 0x000000ffff048224 */ /* 0x010fe200078e0014 */
[----:B------:R-:W-:Y:S04]  /*16ee0*/  STL [R1+0x3a40], R11 ;  /* 0x003a400b01007387 */ /* 0x000fe80000100800 */
[----:B------:R-:W-:Y:S04]  /*16ef0*/  STL [R1+0x3a6c], R11 ;  /* 0x003a6c0b01007387 */ /* 0x000fe80000100800 */
[----:B------:R-:W-:Y:S04]  /*16f00*/  STL [R1+0x3a70], R11 ;  /* 0x003a700b01007387 */ /* 0x000fe80000100800 */
[----:B------:R-:W2:Y:S04]  /*16f10*/  LDL.LU R28, [R1+0x28] ;  /* 0x00002800011c7983 */ /* 0x000ea80000300800 */
[----:B------:R0:W4:Y:S04]  /*16f20*/  @!P0 LDG.E.U16 R10, [R4.64] ;  /* 0x00000006040a8981 */ /* 0x000128000c1e1500 */
[----:B0-----:R-:W2:Y:S04]  /*16f30*/  LDL R4, [R1+0x1618] ;  /* 0x0016180001047983 */ /* 0x001ea80000100800 */
[----:B------:R-:W2:Y:S04]  /*16f40*/  LDL R5, [R1+0x161c] ;  /* 0x00161c0001057983 */ /* 0x000ea80000100800 */
[----:B------:R-:W-:Y:S04]  /*16f50*/  STS.U16 [R2+0xa200], R19 ;  /* 0x00a2001302007388 */ /* 0x000fe80000000400 */
[----:B------:R-:W-:Y:S04]  /*16f60*/  STS.U16 [R2+0xa300], R18 ;  /* 0x00a3001202007388 */ /* 0x000fe80000000400 */
[----:B------:R0:W-:Y:S02]  /*16f70*/  STS.U16 [R2+0xb200], R9 ;  /* 0x00b2000902007388 */ /* 0x0001e40000000400 */
[----:B0-----:R-:W-:-:S02]  /*16f80*/  PRMT R9, RZ, 0x7610, R9 ;  /* 0x00007610ff097816 */ /* 0x001fc40000000009 */
[----:B------:R-:W0:Y:S01]  /*16f90*/  S2R R20, SR_TID.X ;  /* 0x0000000000147919 */ /* 0x000e220000002100 */
[----:B--2---:R-:W-:-:S04]  /*16fa0*/  @!P0 LOP3.LUT R5, R5, R4, RZ, 0x3c, !PT ;  /* 0x0000000405058212 */ /* 0x004fc800078e3cff */
[----:B------:R-:W-:-:S04]  /*16fb0*/  @!P0 LOP3.LUT R4, R5, R4, RZ, 0x3c, !PT ;  /* 0x0000000405048212 */ /* 0x000fc800078e3cff */
[----:B------:R-:W-:-:S05]  /*16fc0*/  @!P0 LOP3.LUT R5, R5, R4, RZ, 0x3c, !PT ;  /* 0x0000000405058212 */ /* 0x000fca00078e3cff */
[----:B------:R1:W2:Y:S01]  /*16fd0*/  @!P0 LDG.E.U16 R9, [R4.64] ;  /* 0x0000000604098981 */ /* 0x0002a2000c1e1500 */
[----:B0-----:R-:W-:-:S05]  /*16fe0*/  LOP3.LUT R20, R20, 0x7f, RZ, 0xc0, !PT ;  /* 0x0000007f14147812 */ /* 0x001fca00078ec0ff */
[----:B-1----:R-:W-:-:S05]  /*16ff0*/  IMAD.SHL.U32 R5, R20, 0x2, RZ ;  /* 0x0000000214057824 */ /* 0x002fca00078e00ff */
[----:B------:R-:W-:Y:S01]  /*17000*/  LOP3.LUT R5, R5, 0x10, RZ, 0x3c, !PT ;  /* 0x0000001005057812 */ /* 0x000fe200078e3cff */
[----:B----4-:R-:W-:Y:S01]  /*17010*/  STL [R1+0x3a74], R10 ;  /* 0x003a740a01007387 */ /* 0x010fe20000100800 */
[----:B---3--:R-:W-:-:S03]  /*17020*/  @!P0 IMAD.MOV.U32 R4, RZ, RZ, R6 ;  /* 0x000000ffff048224 */ /* 0x008fc600078e0006 */
[----:B------:R0:W-:Y:S04]  /*17030*/  STS.U16 [R5+0xb300], R8 ;  /* 0x00b3000805007388 */ /* 0x0001e80000000400 */
[----:B------:R-:W-:Y:S04]  /*17040*/  STL [R1+0x3a78], R10 ;  /* 0x003a780a01007387 */ /* 0x000fe80000100800 */
[----:B------:R-:W3:Y:S01]  /*17050*/  LDL.LU R2, [R1+0x3b50] ;  /* 0x003b500001027983 */ /* 0x000ee20000300800 */
[----:B0-----:R-:W-:Y:S01]  /*17060*/  PRMT R8, RZ, 0x7610, R8 ;  /* 0x00007610ff087816 */ /* 0x001fe20000000008 */
[----:B------:R-:W-:-:S05]  /*17070*/  @!P0 IMAD.MOV.U32 R5, RZ, RZ, R26 ;  /* 0x000000ffff058224 */ /* 0x000fca00078e001a */
[----:B------:R0:W4:Y:S04]  /*17080*/  @!P0 LDG.E.U16 R8, [R4.64] ;  /* 0x0000000604088981 */ /* 0x000128000c1e1500 */
[----:B--2---:R-:W-:Y:S04]  /*17090*/  STL [R1+0x3a3c], R9 ;  /* 0x003a3c0901007387 */ /* 0x004fe80000100800 */
[----:B------:R-:W-:Y:S04]  /*170a0*/  STL [R1+0x3a7c], R9 ;  /* 0x003a7c0901007387 */ /* 0x000fe80000100800 */
[----:B------:R-:W-:Y:S04]  /*170b0*/  STL [R1+0x3a80], R9 ;  /* 0x003a800901007387 */ /* 0x000fe80000100800 */
[----:B0-----:R-:W2:Y:S04]  /*170c0*/  LDL R4, [R1+0x15f8] ;  /* 0x0015f80001047983 */ /* 0x001ea80000100800 */
[----:B------:R-:W2:Y:S01]  /*170d0*/  LDL R5, [R1+0x15fc] ;  /* 0x0015fc0001057983 */ /* 0x000ea20000100800 */
[----:B------:R-:W-:-:S03]  /*170e0*/  PRMT R18, RZ, 0x7610, R18 ;  /* 0x00007610ff127816 */ /* 0x000fc60000000012 */
[----:B------:R-:W0:Y:S04]  /*170f0*/  S2R R20, SR_TID.X ;  /* 0x0000000000147919 */ /* 0x000e280000002100 */
[----:B------:R-:W3:Y:S01]  /*17100*/  LDL R26, [R1+0x15dc] ;  /* 0x0015dc00011a7983 */ /* 0x000ee20000100800 */
[----:B--2---:R-:W-:-:S04]  /*17110*/  @!P0 LOP3.LUT R5, R5, R4, RZ, 0x3c, !PT ;  /* 0x0000000405058212 */ /* 0x004fc800078e3cff */
[----:B------:R-:W-:-:S04]  /*17120*/  @!P0 LOP3.LUT R4, R5, R4, RZ, 0x3c, !PT ;  /* 0x0000000405048212 */ /* 0x000fc800078e3cff */
[----:B------:R-:W-:-:S05]  /*17130*/  @!P0 LOP3.LUT R5, R5, R4, RZ, 0x3c, !PT ;  /* 0x0000000405058212 */ /* 0x000fca00078e3cff */
[----:B------:R1:W2:Y:S01]  /*17140*/  @!P0 LDG.E.U16 R18, [R4.64] ;  /* 0x0000000604128981 */ /* 0x0002a2000c1e1500 */
[----:B0-----:R-:W-:-:S05]  /*17150*/  LOP3.LUT R20, R20, 0x7f, RZ, 0xc0, !PT ;  /* 0x0000007f14147812 */ /* 0x001fca00078ec0ff */
[----:B------:R-:W-:Y:S01]  /*17160*/  IMAD.SHL.U32 R20, R20, 0x2, RZ ;  /* 0x0000000214147824 */ /* 0x000fe200078e00ff */
[----:B----4-:R-:W-:Y:S04]  /*17170*/  STL [R1+0x3a38], R8 ;  /* 0x003a380801007387 */ /* 0x010fe80000100800 */
[----:B------:R-:W-:Y:S01]  /*17180*/  STL [R1+0x3a84], R8 ;  /* 0x003a840801007387 */ /* 0x000fe20000100800 */
[----:B------:R-:W-:-:S03]  /*17190*/  LOP3.LUT R20, R20, 0x20, RZ, 0x3c, !PT ;  /* 0x0000002014147812 */ /* 0x000fc600078e3cff */
[----:B------:R-:W-:Y:S04]  /*171a0*/  STL [R1+0x3a88], R8 ;  /* 0x003a880801007387 */ /* 0x000fe80000100800 */
[----:B-1----:R-:W4:Y:S04]  /*171b0*/  LDL R4, [R1+0x15e8] ;  /* 0x0015e80001047983 */ /* 0x002f280000100800 */
[----:B------:R-:W4:Y:S04]  /*171c0*/  LDL R5, [R1+0x15ec] ;  /* 0x0015ec0001057983 */ /* 0x000f280000100800 */
[----:B------:R0:W-:Y:S04]  /*171d0*/  STS.U16 [R20+0x8400], R29 ;  /* 0x0084001d14007388 */ /* 0x0001e80000000400 */
[----:B------:R-:W4:Y:S04]  /*171e0*/  LDL R6, [R1+0x15cc] ;  /* 0x0015cc0001067983 */ /* 0x000f280000100800 */
[----:B---3--:R1:W-:Y:S04]  /*171f0*/  STS.U16 [R20+0x8500], R2 ;  /* 0x0085000214007388 */ /* 0x0083e80000000400 */
[----:B0-----:R-:W3:Y:S04]  /*17200*/  LDL R29, [R1+0x15c8] ;  /* 0x0015c800011d7983 */ /* 0x001ee80000100800 */
[----:B--2---:R-:W-:Y:S04]  /*17210*/  STL [R1+0x3a34], R18 ;  /* 0x003a341201007387 */ /* 0x004fe80000100800 */
[----:B-1----:R-:W2:Y:S01]  /*17220*/  LDL.LU R2, [R1+0x3b4c] ;  /* 0x003b4c0001027983 */ /* 0x002ea20000300800 */
[----:B----4-:R-:W-:-:S04]  /*17230*/  @!P0 LOP3.LUT R5, R5, R4, RZ, 0x3c, !PT ;  /* 0x0000000405058212 */ /* 0x010fc800078e3cff */
[----:B------:R-:W-:-:S04]  /*17240*/  @!P0 LOP3.LUT R4, R5, R4, RZ, 0x3c, !PT ;  /* 0x0000000405048212 */ /* 0x000fc800078e3cff */
[----:B------:R-:W-:Y:S02]  /*17250*/  @!P0 LOP3.LUT R5, R5, R4, RZ, 0x3c, !PT ;  /* 0x0000000405058212 */ /* 0x000fe400078e3cff */
[----:B--2---:R-:W-:-:S06]  /*17260*/  PRMT R2, RZ, 0x7610, R2 ;  /* 0x00007610ff027816 */ /* 0x004fcc0000000002 */
[----:B------:R-:W2:Y:S04]  /*17270*/  @!P0 LDG.E.U16 R2, [R4.64] ;  /* 0x0000000604028981 */ /* 0x000ea8000c1e1500 */
[----:B--2---:R0:W-:Y:S04]  /*17280*/  STL [R1+0x10e4], R2 ;  /* 0x0010e40201007387 */ /* 0x0041e80000100800 */
[----:B0-----:R-:W2:Y:S04]  /*17290*/  LDL.LU R2, [R1+0x3b48] ;  /* 0x003b480001027983 */ /* 0x001ea80000300800 */
[----:B------:R-:W4:Y:S04]  /*172a0*/  LDL.LU R4, [R1+0x2c] ;  /* 0x00002c0001047983 */ /* 0x000f280000300800 */
[----:B------:R-:W2:Y:S01]  /*172b0*/  LDL R5, [R1+0x15d8] ;  /* 0x0015d80001057983 */ /* 0x000ea20000100800 */
[----:B------:R-:W-:-:S03]  /*172c0*/  PRMT R7, RZ, 0x7610, R7 ;  /* 0x00007610ff077816 */ /* 0x000fc60000000007 */
[----:B----4-:R0:W-:Y:S02]  /*172d0*/  STS.U16 [R20+0x9400], R4 ;  /* 0x0094000414007388 */ /* 0x0101e40000000400 */
[----:B0-----:R-:W-:Y:S01]  /*172e0*/  @!P0 IMAD.MOV.U32 R4, RZ, RZ, R26 ;  /* 0x000000ffff048224 */ /* 0x001fe200078e001a */
[----:B--2---:R-:W-:Y:S01]  /*172f0*/  PRMT R2, RZ, 0x7610, R2 ;  /* 0x00007610ff027816 */ /* 0x004fe20000000002 */
[----:B------:R-:W2:Y:S04]  /*17300*/  LDL R26, [R1+0x15a8] ;  /* 0x0015a800011a7983 */ /* 0x000ea80000100800 */
[----:B------:R0:W4:Y:S04]  /*17310*/  @!P0 LDG.E.U16 R7, [R4.64] ;  /* 0x0000000604078981 */ /* 0x000128000c1e1500 */
[----:B------:R-:W-:Y:S01]  /*17320*/  STS.U16 [R20+0x9500], R28 ;  /* 0x0095001c14007388 */ /* 0x000fe20000000400 */
[----:B0-----:R-:W-:-:S02]  /*17330*/  @!P0 IMAD.MOV.U32 R4, RZ, RZ, R6 ;  /* 0x000000ffff048224 */ /* 0x001fc400078e0006 */
[----:B---3--:R-:W-:-:S05]  /*17340*/  @!P0 IMAD.MOV.U32 R5, RZ, RZ, R29 ;  /* 0x000000ffff058224 */ /* 0x008fca00078e001d */
[----:B------:R0:W3:Y:S04]  /*17350*/  @!P0 LDG.E.U16 R2, [R4.64] ;  /* 0x0000000604028981 */ /* 0x0000e8000c1e1500 */
[----:B----4-:R1:W-:Y:S04]  /*17360*/  STL [R1+0x10], R7 ;  /* 0x0000100701007387 */ /* 0x0103e80000100800 */
[----:B-1----:R-:W4:Y:S04]  /*17370*/  LDL R7, [R1+0x15ac] ;  /* 0x0015ac0001077983 */ /* 0x002f280000100800 */
[----:B------:R-:W2:Y:S04]  /*17380*/  LDL.LU R28, [R1+0x7c] ;  /* 0x00007c00011c7983 */ /* 0x000ea80000300800 */
[----:B------:R-:W2:Y:S04]  /*17390*/  LDL R6, [R1+0x159c] ;  /* 0x00159c0001067983 */ /* 0x000ea80000100800 */
[----:B------:R-:W2:Y:S04]  /*173a0*/  LDL.LU R29, [R1+0x80] ;  /* 0x00008000011d7983 */ /* 0x000ea80000300800 */
[----:B0-----:R-:W2:Y:S04]  /*173b0*/  LDL R4, [R1+0x15b8] ;  /* 0x0015b80001047983 */ /* 0x001ea80000100800 */
[----:B------:R-:W2:Y:S04]  /*173c0*/  LDL R5, [R1+0x15bc] ;  /* 0x0015bc0001057983 */ /* 0x000ea80000100800 */
[----:B------:R0:W-:Y:S02]  /*173d0*/  STS.U16 [R20+0xa400], R23 ;  /* 0x00a4001714007388 */ /* 0x0001e40000000400 */
[----:B0-----:R-:W-:-:S02]  /*173e0*/  PRMT R23, RZ, 0x7610, R23 ;  /* 0x00007610ff177816 */ /* 0x001fc40000000017 */
[----:B--2---:R-:W-:-:S04]  /*173f0*/  @!P0 LOP3.LUT R5, R5, R4, RZ, 0x3c, !PT ;  /* 0x0000000405058212 */ /* 0x004fc800078e3cff */
[----:B------:R-:W-:-:S04]  /*17400*/  @!P0 LOP3.LUT R4, R5, R4, RZ, 0x3c, !PT ;  /* 0x0000000405048212 */ /* 0x000fc800078e3cff */
[----:B------:R-:W-:-:S05]  /*17410*/  @!P0 LOP3.LUT R5, R5, R4, RZ, 0x3c, !PT ;  /* 0x0000000405058212 */ /* 0x000fca00078e3cff */
[----:B------:R4:W2:Y:S01]  /*17420*/  @!P0 LDG.E.U16 R23, [R4.64] ;  /* 0x0000000604178981 */ /* 0x0008a2000c1e1500 */
[----:B------:R-:W-:-:S03]  /*17430*/  PRMT R19, RZ, 0x7610, R19 ;  /* 0x00007610ff137816 */ /* 0x000fc60000000013 */
[----:B---3--:R-:W-:Y:S04]  /*17440*/  STL [R1+0x3a24], R2 ;  /* 0x003a240201007387 */ /* 0x008fe80000100800 */
[----:B------:R-:W-:Y:S01]  /*17450*/  STL [R1+0x3a28], R2 ;  /* 0x003a280201007387 */ /* 0x000fe20000100800 */
[----:B----4-:R-:W-:Y:S02]  /*17460*/  @!P0 IMAD.MOV.U32 R4, RZ, RZ, R7 ;  /* 0x000000ffff048224 */ /* 0x010fe400078e0007 */
[----:B------:R-:W-:-:S05]  /*17470*/  @!P0 IMAD.MOV.U32 R5, RZ, RZ, R26 ;  /* 0x000000ffff058224 */ /* 0x000fca00078e001a */
[----:B------:R0:W3:Y:S04]  /*17480*/  @!P0 LDG.E.U16 R19, [R4.64] ;  /* 0x0000000604138981 */ /* 0x0000e8000c1e1500 */
[----:B--2---:R-:W-:Y:S04]  /*17490*/  STL [R1+0x3a2c], R23 ;  /* 0x003a2c1701007387 */ /* 0x004fe80000100800 */
[----:B------:R-:W-:Y:S04]  /*174a0*/  STL [R1+0x3a30], R23 ;  /* 0x003a301701007387 */ /* 0x000fe80000100800 */
[----:B------:R-:W2:Y:S04]  /*174b0*/  LDL.LU R26, [R1+0x4] ;  /* 0x00000400011a7983 */ /* 0x000ea80000300800 */
[----:B0-----:R-:W4:Y:S01]  /*174c0*/  LDL R5, [R1+0x1598] ;  /* 0x0015980001057983 */ /* 0x001f220000100800 */
[----:B------:R-:W-:-:S03]  /*174d0*/  @!P0 IMAD.MOV.U32 R4, RZ, RZ, R6 ;  /* 0x000000ffff048224 */ /* 0x000fc600078e0006 */
[----:B------:R-:W-:Y:S04]  /*174e0*/  STS.U16 [R20+0xa500], R22 ;  /* 0x00a5001614007388 */ /* 0x000fe80000000400 */
[----:B------:R0:W-:Y:S02]  /*174f0*/  STS.U16 [R20+0xb400], R13 ;  /* 0x00b4000d14007388 */ /* 0x0001e40000000400 */
[----:B0-----:R-:W-:-:S06]  /*17500*/  PRMT R13, RZ, 0x7610, R13 ;  /* 0x00007610ff0d7816 */ /* 0x001fcc000000000d */
[----:B----4-:R0:W4:Y:S04]  /*17510*/  @!P0 LDG.E.U16 R13, [R4.64] ;  /* 0x00000006040d8981 */ /* 0x010128000c1e1500 */
[----:B0-----:R-:W2:Y:S04]  /*17520*/  LDL R4, [R1+0x1588] ;  /* 0x0015880001047983 */ /* 0x001ea80000100800 */
[----:B------:R-:W2:Y:S04]  /*17530*/  LDL R5, [R1+0x158c] ;  /* 0x00158c0001057983 */ /* 0x000ea80000100800 */
[----:B------:R-:W0:Y:S04]  /*17540*/  S2R R7, SR_TID.X ;  /* 0x0000000000077919 */ /* 0x000e280000002100 */
[----:B------:R1:W-:Y:S02]  /*17550*/  STS.U16 [R20+0xb500], R12 ;  /* 0x00b5000c14007388 */ /* 0x0003e40000000400 */
[----:B-1----:R-:W-:-:S02]  /*17560*/  PRMT R12, RZ, 0x7610, R12 ;  /* 0x00007610ff0c7816 */ /* 0x002fc4000000000c */
[----:B0-----:R-:W-:Y:S02]  /*17570*/  LOP3.LUT R6, R7, 0x7f, RZ, 0xc0, !PT ;  /* 0x0000007f07067812 */ /* 0x001fe400078ec0ff */
[----:B------:R-:W3:Y:S04]  /*17580*/  LDL R7, [R1+0x155c] ;  /* 0x00155c0001077983 */ /* 0x000ee80000100800 */
[----:B------:R-:W3:Y:S01]  /*17590*/  LDL.LU R20, [R1] ;  /* 0x0000000001147983 */ /* 0x000ee20000300800 */
[----:B--2---:R-:W-:-:S04]  /*175a0*/  @!P0 LOP3.LUT R5, R5, R4, RZ, 0x3c, !PT ;  /* 0x0000000405058212 */ /* 0x004fc800078e3cff */
[----:B------:R-:W-:-:S04]  /*175b0*/  @!P0 LOP3.LUT R4, R5, R4, RZ, 0x3c, !PT ;  /* 0x0000000405048212 */ /* 0x000fc800078e3cff */
[----:B------:R-:W-:-:S05]  /*175c0*/  @!P0 LOP3.LUT R5, R5, R4, RZ, 0x3c, !PT ;  /* 0x0000000405058212 */ /* 0x000fca00078e3cff */
[----:B------:R0:W2:Y:S04]  /*175d0*/  @!P0 LDG.E.U16 R12, [R4.64] ;  /* 0x00000006040c8981 */ /* 0x0000a8000c1e1500 */
[----:B0-----:R-:W2:Y:S04]  /*175e0*/  LDL R4, [R1+0x1578] ;  /* 0x0015780001047983 */ /* 0x001ea80000100800 */
[----:B------:R-:W2:Y:S01]  /*175f0*/  LDL R5, [R1+0x157c] ;  /* 0x00157c0001057983 */ /* 0x000ea20000100800 */
[----:B------:R-:W-:Y:S01]  /*17600*/  IMAD.SHL.U32 R6, R6, 0x2, RZ ;  /* 0x0000000206067824 */ /* 0x000fe200078e00ff */
[----:B------:R-:W-:-:S04]  /*17610*/  PRMT R22, RZ, 0x7610, R22 ;  /* 0x00007610ff167816 */ /* 0x000fc80000000016 */
[----:B------:R-:W-:-:S05]  /*17620*/  LOP3.LUT R6, R6, 0x30, RZ, 0x3c, !PT ;  /* 0x0000003006067812 */ /* 0x000fca00078e3cff */
[----:B------:R0:W-:Y:S04]  /*17630*/  STS.U16 [R6+0x8600], R28 ;  /* 0x0086001c06007388 */ /* 0x0001e80000000400 */
[----:B0-----:R-:W3:Y:S04]  /*17640*/  LDL.LU R28, [R1+0x3b44] ;  /* 0x003b4400011c7983 */ /* 0x001ee80000300800 */
[----:B------:R0:W-:Y:S01]  /*17650*/  STS.U16 [R6+0x8700], R29 ;  /* 0x0087001d06007388 */ /* 0x0001e20000000400 */
[----:B--2---:R-:W-:-:S04]  /*17660*/  @!P0 LOP3.LUT R5, R5, R4, RZ, 0x3c, !PT ;  /* 0x0000000405058212 */ /* 0x004fc800078e3cff */
[----:B------:R-:W-:-:S04]  /*17670*/  @!P0 LOP3.LUT R4, R5, R4, RZ, 0x3c, !PT ;  /* 0x0000000405048212 */ /* 0x000fc800078e3cff */
[----:B------:R-:W-:-:S05]  /*17680*/  @!P0 LOP3.LUT R5, R5, R4, RZ, 0x3c, !PT ;  /* 0x0000000405058212 */ /* 0x000fca00078e3cff */
[----:B------:R1:W2:Y:S04]  /*17690*/  @!P0 LDG.E.U16 R22, [R4.64] ;  /* 0x0000000604168981 */ /* 0x0002a8000c1e1500 */
[----:B-1----:R-:W2:Y:S04]  /*176a0*/  LDL R4, [R1+0x1568] ;  /* 0x0015680001047983 */ /* 0x002ea80000100800 */
[----:B------:R-:W2:Y:S04]  /*176b0*/  LDL R5, [R1+0x156c] ;  /* 0x00156c0001057983 */ /* 0x000ea80000100800 */
[----:B0-----:R-:W3:Y:S01]  /*176c0*/  LDL.LU R29, [R1+0x3b40] ;  /* 0x003b4000011d7983 */ /* 0x001ee20000300800 */
[----:B--2---:R-:W-:-:S04]  /*176d0*/  @!P0 LOP3.LUT R5, R5, R4, RZ, 0x3c, !PT ;  /* 0x0000000405058212 */ /* 0x004fc800078e3cff */
[C---:B------:R-:W-:Y:S02]  /*176e0*/  @!P0 LOP3.LUT R4, R5.reuse, R4, RZ, 0x3c, !PT ;  /* 0x0000000405048212 */ /* 0x040fe400078e3cff */
[----:B---3--:R-:W-:Y:S02]  /*176f0*/  PRMT R29, RZ, 0x7610, R29 ;  /* 0x00007610ff1d7816 */ /* 0x008fe4000000001d */
[----:B------:R-:W-:-:S05]  /*17700*/  @!P0 LOP3.LUT R5, R5, R4, RZ, 0x3c, !PT ;  /* 0x0000000405058212 */ /* 0x000fca00078e3cff */
[----:B------:R-:W2:Y:S04]  /*17710*/  @!P0 LDG.E.U16 R29, [R4.64] ;  /* 0x00000006041d8981 */ /* 0x000ea8000c1e1500 */
[----:B--2---:R0:W-:Y:S04]  /*17720*/  STL [R1+0x10fc], R29 ;  /* 0x0010fc1d01007387 */ /* 0x0041e80000100800 */
[----:B0-----:R-:W2:Y:S04]  /*17730*/  LDL.LU R29, [R1+0x3b3c] ;  /* 0x003b3c00011d7983 */ /* 0x001ea80000300800 */
[----:B------:R-:W3:Y:S04]  /*17740*/  LDL.LU R4, [R1+0x50] ;  /* 0x0000500001047983 */ /* 0x000ee80000300800 */
[----:B------:R-:W2:Y:S01]  /*17750*/  LDL R5, [R1+0x1558] ;  /* 0x0015580001057983 */ /* 0x000ea20000100800 */
[----:B------:R-:W-:-:S03]  /*17760*/  PRMT R3, RZ, 0x7610, R3 ;  /* 0x00007610ff037816 */ /* 0x000fc60000000003 */
[----:B---3--:R0:W-:Y:S02]  /*17770*/  STS.U16 [R6+0x9600], R4 ;  /* 0x0096000406007388 */ /* 0x0081e40000000400 */
[----:B0-----:R-:W-:Y:S02]  /*17780*/  @!P0 IMAD.MOV.U32 R4, RZ, RZ, R7 ;  /* 0x000000ffff048224 */ /* 0x001fe400078e0007 */
[----:B------:R-:W3:Y:S04]  /*17790*/  LDL.LU R7, [R1+0x90] ;  /* 0x0000900001077983 */ /* 0x000ee80000300800 */
[----:B--2---:R0:W2:Y:S04]  /*177a0*/  @!P0 LDG.E.U16 R3, [R4.64] ;  /* 0x0000000604038981 */ /* 0x0040a8000c1e1500 */
[----:B0-----:R-:W2:Y:S04]  /*177b0*/  LDL R4, [R1+0x1548] ;  /* 0x0015480001047983 */ /* 0x001ea80000100800 */
[----:B------:R-:W2:Y:S01]  /*177c0*/  LDL R5, [R1+0x154c] ;  /* 0x00154c0001057983 */ /* 0x000ea20000100800 */
[----:B------:R-:W-:-:S02]  /*177d0*/  PRMT R28, RZ, 0x7610, R28 ;  /* 0x00007610ff1c7816 */ /* 0x000fc4000000001c */
[----:B--2---:R-:W-:-:S04]  /*177e0*/  @!P0 LOP3.LUT R5, R5, R4, RZ, 0x3c, !PT ;  /* 0x0000000405058212 */ /* 0x004fc800078e3cff */
[----:B------:R-:W-:-:S04]  /*177f0*/  @!P0 LOP3.LUT R4, R5, R4, RZ, 0x3c, !PT ;  /* 0x0000000405048212 */ /* 0x000fc800078e3cff */
[----:B------:R-:W-:-:S05]  /*17800*/  @!P0 LOP3.LUT R5, R5, R4, RZ, 0x3c, !PT ;  /* 0x0000000405058212 */ /* 0x000fca00078e3cff */
[----:B------:R-:W2:Y:S04]  /*17810*/  @!P0 LDG.E.U16 R28, [R4.64] ;  /* 0x00000006041c8981 */ /* 0x000ea8000c1e1500 */
[----:B------:R0:W-:Y:S04]  /*17820*/  STL [R1+0x10f8], R3 ;  /* 0x0010f80301007387 */ /* 0x0001e80000100800 */
[----:B------:R1:W-:Y:S04]  /*17830*/  STS.U16 [R6+0x9700], R29 ;  /* 0x0097001d06007388 */ /* 0x0003e80000000400 */
[----:B0-----:R-:W3:Y:S04]  /*17840*/  LDL R3, [R1+0x151c] ;  /* 0x00151c0001037983 */ /* 0x001ee80000100800 */
[----:B-1----:R-:W3:Y:S04]  /*17850*/  LDL.LU R29, [R1+0x94] ;  /* 0x00009400011d7983 */ /* 0x002ee80000300800 */
        /* <DEDUP_REMOVED lines=9> */
[----:B------:R0:W-:Y:S04]  /*178f0*/  STS.U16 [R6+0xa600], R26 ;  /* 0x00a6001a06007388 */ /* 0x0001e80000000400 */
[----:B0-----:R-:W3:Y:S04]  /*17900*/  LDL.LU R26, [R1+0x78] ;  /* 0x00007800011a7983 */ /* 0x001ee80000300800 */
[----:B--2---:R0:W-:Y:S04]  /*17910*/  STL [R1+0x10f0], R28 ;  /* 0x0010f01c01007387 */ /* 0x0041e80000100800 */
[----:B0-----:R-:W2:Y:S04]  /*17920*/  LDL.LU R28, [R1+0x3b34] ;  /* 0x003b3400011c7983 */ /* 0x001ea80000300800 */
[----:B------:R-:W3:Y:S04]  /*17930*/  LDL R4, [R1+0x1528] ;  /* 0x0015280001047983 */ /* 0x000ee80000100800 */
[----:B------:R-:W3:Y:S04]  /*17940*/  LDL R5, [R1+0x152c] ;  /* 0x00152c0001057983 */ /* 0x000ee80000100800 */
[----:B------:R0:W-:Y:S04]  /*17950*/  STS.U16 [R6+0xa700], R20 ;  /* 0x00a7001406007388 */ /* 0x0001e80000000400 */
[----:B0-----:R-:W4:Y:S01]  /*17960*/  LDL.LU R20, [R1+0x74] ;  /* 0x0000740001147983 */ /* 0x001f220000300800 */
[----:B--2---:R-:W-:-:S02]  /*17970*/  PRMT R28, RZ, 0x7610, R28 ;  /* 0x00007610ff1c7816 */ /* 0x004fc4000000001c */
[----:B---3--:R-:W-:-:S04]  /*17980*/  @!P0 LOP3.LUT R5, R5, R4, RZ, 0x3c, !PT ;  /* 0x0000000405058212 */ /* 0x008fc800078e3cff */
[----:B------:R-:W-:-:S04]  /*17990*/  @!P0 LOP3.LUT R4, R5, R4, RZ, 0x3c, !PT ;  /* 0x0000000405048212 */ /* 0x000fc800078e3cff */
[----:B------:R-:W-:-:S05]  /*179a0*/  @!P0 LOP3.LUT R5, R5, R4, RZ, 0x3c, !PT ;  /* 0x0000000405058212 */ /* 0x000fca00078e3cff */
[----:B------:R0:W2:Y:S04]  /*179b0*/  @!P0 LDG.E.U16 R28, [R4.64] ;  /* 0x00000006041c8981 */ /* 0x0000a8000c1e1500 */
[----:B0-----:R-:W3:Y:S01]  /*179c0*/  LDL R5, [R1+0x1518] ;  /* 0x0015180001057983 */ /* 0x001ee20000100800 */
[----:B------:R-:W-:-:S03]  /*179d0*/  @!P0 IMAD.MOV.U32 R4, RZ, RZ, R3 ;  /* 0x000000ffff048224 */ /* 0x000fc600078e0003 */
[----:B------:R0:W-:Y:S01]  /*179e0*/  STS.U16 [R6+0xb600], R17 ;  /* 0x00b6001106007388 */ /* 0x0001e20000000400 */
[----:B------:R-:W-:Y:S02]  /*179f0*/  LOP3.LUT R3, R21, 0x7f, RZ, 0xc0, !PT ;  /* 0x0000007f15037812 */ /* 0x000fe400078ec0ff */
[----:B0-----:R-:W-:Y:S01]  /*17a00*/  PRMT R17, RZ, 0x7610, R17 ;  /* 0x00007610ff117816 */ /* 0x001fe20000000011 */
[----:B--2---:R0:W-:Y:S04]  /*17a10*/  STL [R1+0x10ec], R28 ;  /* 0x0010ec1c01007387 */ /* 0x0041e80000100800 */
[----:B0-----:R-:W2:Y:S04]  /*17a20*/  LDL.LU R28, [R1+0x1c] ;  /* 0x00001c00011c7983 */ /* 0x001ea80000300800 */
[----:B------:R-:W2:Y:S04]  /*17a30*/  LDL.LU R21, [R1+0x8] ;  /* 0x0000080001157983 */ /* 0x000ea80000300800 */
[----:B---3--:R0:W3:Y:S04]  /*17a40*/  @!P0 LDG.E.U16 R17, [R4.64] ;  /* 0x0000000604118981 */ /* 0x0080e8000c1e1500 */
[----:B0-----:R-:W2:Y:S04]  /*17a50*/  LDL R4, [R1+0x1508] ;  /* 0x0015080001047983 */ /* 0x001ea80000100800 */
[----:B------:R-:W2:Y:S04]  /*17a60*/  LDL R5, [R1+0x150c] ;  /* 0x00150c0001057983 */ /* 0x000ea80000100800 */
[----:B------:R0:W-:Y:S01]  /*17a70*/  STS.U16 [R6+0xb700], R16 ;  /* 0x00b7001006007388 */ /* 0x0001e20000000400 */
[----:B------:R-:W-:Y:S01]  /*17a80*/  IMAD.SHL.U32 R3, R3, 0x2, RZ ;  /* 0x0000000203037824 */ /* 0x000fe200078e00ff */
[----:B0-----:R-:W-:-:S04]  /*17a90*/  PRMT R16, RZ, 0x7610, R16 ;  /* 0x00007610ff107816 */ /* 0x001fc80000000010 */
[----:B------:R-:W-:-:S05]  /*17aa0*/  LOP3.LUT R3, R3, 0x40, RZ, 0x3c, !PT ;  /* 0x0000004003037812 */ /* 0x000fca00078e3cff */
[----:B------:R0:W-:Y:S04]  /*17ab0*/  STS.U16 [R3+0x8800], R7 ;  /* 0x0088000703007388 */ /* 0x0001e80000000400 */
[----:B---3--:R-:W-:Y:S04]  /*17ac0*/  STL [R1+0x3a10], R17 ;  /* 0x003a101101007387 */ /* 0x008fe80000100800 */
[----:B------:R-:W3:Y:S01]  /*17ad0*/  LDL.LU R6, [R1+0x3b30] ;  /* 0x003b300001067983 */ /* 0x000ee20000300800 */
        /* <DEDUP_REMOVED lines=12> */
[----:B------:R-:W-:Y:S04]  /*17ba0*/  STS.U16 [R3+0x8900], R29 ;  /* 0x0089001d03007388 */ /* 0x000fe80000000400 */
[----:B--2---:R0:W-:Y:S04]  /*17bb0*/  STL [R1+0x1104], R7 ;  /* 0x0011040701007387 */ /* 0x0041e80000100800 */
[----:B0-----:R-:W2:Y:S04]  /*17bc0*/  LDL.LU R7, [R1+0x3b28] ;  /* 0x003b280001077983 */ /* 0x001ea80000300800 */
[----:B------:R-:W3:Y:S04]  /*17bd0*/  LDL R4, [R1+0x14e8] ;  /* 0x0014e80001047983 */ /* 0x000ee80000100800 */
[----:B------:R-:W3:Y:S04]  /*17be0*/  LDL R5, [R1+0x14ec] ;  /* 0x0014ec0001057983 */ /* 0x000ee80000100800 */
[----:B------:R-:W2:Y:S01]  /*17bf0*/  LDL.LU R29, [R1+0x3b24] ;  /* 0x003b2400011d7983 */ /* 0x000ea20000300800 */
[----:B---3--:R-:W-:-:S04]  /*17c00*/  @!P0 LOP3.LUT R5, R5, R4, RZ, 0x3c, !PT ;  /* 0x0000000405058212 */ /* 0x008fc800078e3cff */
[C---:B------:R-:W-:Y:S02]  /*17c10*/  @!P0 LOP3.LUT R4, R5.reuse, R4, RZ, 0x3c, !PT ;  /* 0x0000000405048212 */ /* 0x040fe400078e3cff */
[----:B--2---:R-:W-:Y:S02]  /*17c20*/  PRMT R29, RZ, 0x7610, R29 ;  /* 0x00007610ff1d7816 */ /* 0x004fe4000000001d */
[----:B------:R-:W-:-:S05]  /*17c30*/  @!P0 LOP3.LUT R5, R5, R4, RZ, 0x3c, !PT ;  /* 0x0000000405058212 */ /* 0x000fca00078e3cff */
[----:B------:R0:W2:Y:S04]  /*17c40*/  @!P0 LDG.E.U16 R29, [R4.64] ;  /* 0x00000006041d8981 */ /* 0x0000a8000c1e1500 */
[----:B------:R-:W-:Y:S04]  /*17c50*/  STS.U16 [R3+0x9800], R26 ;  /* 0x0098001a03007388 */ /* 0x000fe80000000400 */
[----:B0-----:R-:W3:Y:S04]  /*17c60*/  LDL R4, [R1+0x14d8] ;  /* 0x0014d80001047983 */ /* 0x001ee80000100800 */
[----:B------:R-:W3:Y:S04]  /*17c70*/  LDL R5, [R1+0x14dc] ;  /* 0x0014dc0001057983 */ /* 0x000ee80000100800 */
[----:B--2---:R0:W-:Y:S04]  /*17c80*/  STL [R1+0x1124], R29 ;  /* 0x0011241d01007387 */ /* 0x0041e80000100800 */
[----:B0-----:R-:W2:Y:S04]  /*17c90*/  LDL.LU R29, [R1+0xa0] ;  /* 0x0000a000011d7983 */ /* 0x001ea80000300800 */
[----:B------:R-:W2:Y:S01]  /*17ca0*/  LDL.LU R26, [R1+0x3b20] ;  /* 0x003b2000011a7983 */ /* 0x000ea20000300800 */
[----:B---3--:R-:W-:-:S04]  /*17cb0*/  @!P0 LOP3.LUT R5, R5, R4, RZ, 0x3c, !PT ;  /* 0x0000000405058212 */ /* 0x008fc800078e3cff */
[----:B------:R-:W-:-:S04]  /*17cc0*/  @!P0 LOP3.LUT R4, R5, R4, RZ, 0x3c, !PT ;  /* 0x0000000405048212 */ /* 0x000fc800078e3cff */
[----:B------:R-:W-:Y:S02]  /*17cd0*/  @!P0 LOP3.LUT R5, R5, R4, RZ, 0x3c, !PT ;  /* 0x0000000405058212 */ /* 0x000fe400078e3cff */
[----:B--2---:R-:W-:-:S06]  /*17ce0*/  PRMT R26, RZ, 0x7610, R26 ;  /* 0x00007610ff1a7816 */ /* 0x004fcc000000001a */
[----:B------:R-:W2:Y:S04]  /*17cf0*/  @!P0 LDG.E.U16 R26, [R4.64] ;  /* 0x00000006041a8981 */ /* 0x000ea8000c1e1500 */
[----:B----4-:R-:W-:Y:S04]  /*17d00*/  STS.U16 [R3+0x9900], R20 ;  /* 0x0099001403007388 */ /* 0x010fe80000000400 */
[----:B--2---:R0:W-:Y:S04]  /*17d10*/  STL [R1+0x1120], R26 ;  /* 0x0011201a01007387 */ /* 0x0041e80000100800 */
[----:B0-----:R-:W2:Y:S04]  /*17d20*/  LDL.LU R26, [R1+0x3b1c] ;  /* 0x003b1c00011a7983 */ /* 0x001ea80000300800 */
[----:B------:R-:W3:Y:S04]  /*17d30*/  LDL R4, [R1+0x14c8] ;  /* 0x0014c80001047983 */ /* 0x000ee80000100800 */
[----:B------:R-:W3:Y:S04]  /*17d40*/  LDL R5, [R1+0x14cc] ;  /* 0x0014cc0001057983 */ /* 0x000ee80000100800 */
[----:B------:R-:W4:Y:S01]  /*17d50*/  LDL.LU R20, [R1+0x3b18] ;  /* 0x003b180001147983 */ /* 0x000f220000300800 */
[----:B---3--:R-:W-:-:S04]  /*17d60*/  @!P0 LOP3.LUT R5, R5, R4, RZ, 0x3c, !PT ;  /* 0x0000000405058212 */ /* 0x008fc800078e3cff */
[C---:B------:R-:W-:Y:S02]  /*17d70*/  @!P0 LOP3.LUT R4, R5.reuse, R4, RZ, 0x3c, !PT ;  /* 0x0000000405048212 */ /* 0x040fe400078e3cff */
[----:B----4-:R-:W-:Y:S02]  /*17d80*/  PRMT R20, RZ, 0x7610, R20 ;  /* 0x00007610ff147816 */ /* 0x010fe40000000014 */
[----:B------:R-:W-:-:S05]  /*17d90*/  @!P0 LOP3.LUT R5, R5, R4, RZ, 0x3c, !PT ;  /* 0x0000000405058212 */ /* 0x000fca00078e3cff */
[----:B------:R-:W3:Y:S04]  /*17da0*/  @!P0 LDG.E.U16 R20, [R4.64] ;  /* 0x0000000604148981 */ /* 0x000ee8000c1e1500 */
[----:B------:R-:W-:Y:S04]  /*17db0*/  STS.U16 [R3+0xa800], R28 ;  /* 0x00a8001c03007388 */ /* 0x000fe80000000400 */
[----:B---3--:R0:W-:Y:S04]  /*17dc0*/  STL [R1+0x111c], R20 ;  /* 0x00111c1401007387 */ /* 0x0081e80000100800 */
[----:B0-----:R-:W3:Y:S04]  /*17dd0*/  LDL.LU R20, [R1+0x3b14] ;  /* 0x003b140001147983 */ /* 0x001ee80000300800 */
[----:B------:R-:W4:Y:S04]  /*17de0*/  LDL R4, [R1+0x14b8] ;  /* 0x0014b80001047983 */ /* 0x000f280000100800 */
[----:B------:R-:W4:Y:S04]  /*17df0*/  LDL R5, [R1+0x14bc] ;  /* 0x0014bc0001057983 */ /* 0x000f280000100800 */
[----:B------:R-:W2:Y:S01]  /*17e00*/  LDL.LU R28, [R1+0x3b10] ;  /* 0x003b1000011c7983 */ /* 0x000ea20000300800 */
[----:B----4-:R-:W-:-:S04]  /*17e10*/  @!P0 LOP3.LUT R5, R5, R4, RZ, 0x3c, !PT ;  /* 0x0000000405058212 */ /* 0x010fc800078e3cff */
[C---:B------:R-:W-:Y:S02]  /*17e20*/  @!P0 LOP3.LUT R4, R5.reuse, R4, RZ, 0x3c, !PT ;  /* 0x0000000405048212 */ /* 0x040fe400078e3cff */
[----:B--2---:R-:W-:Y:S02]  /*17e30*/  PRMT R28, RZ, 0x7610, R28 ;  /* 0x00007610ff1c7816 */ /* 0x004fe4000000001c */
[----:B------:R-:W-:-:S05]  /*17e40*/  @!P0 LOP3.LUT R5, R5, R4, RZ, 0x3c, !PT ;  /* 0x0000000405058212 */ /* 0x000fca00078e3cff */
[----:B------:R0:W2:Y:S04]  /*17e50*/  @!P0 LDG.E.U16 R28, [R4.64] ;  /* 0x00000006041c8981 */ /* 0x0000a8000c1e1500 */
[----:B------:R-:W-:Y:S04]  /*17e60*/  STS.U16 [R3+0xa900], R21 ;  /* 0x00a9001503007388 */ /* 0x000fe80000000400 */
[----:B0-----:R-:W4:Y:S04]  /*17e70*/  LDL R4, [R1+0x14a8] ;  /* 0x0014a80001047983 */ /* 0x001f280000100800 */
[----:B------:R-:W4:Y:S04]  /*17e80*/  LDL R5, [R1+0x14ac] ;  /* 0x0014ac0001057983 */ /* 0x000f280000100800 */
[----:B--2---:R0:W-:Y:S04]  /*17e90*/  STL [R1+0x1118], R28 ;  /* 0x0011181c01007387 */ /* 0x0041e80000100800 */
[----:B0-----:R-:W2:Y:S04]  /*17ea0*/  LDL.LU R28, [R1+0x88] ;  /* 0x00008800011c7983 */ /* 0x001ea80000300800 */
[----:B------:R-:W2:Y:S01]  /*17eb0*/  LDL.LU R21, [R1+0x3b0c] ;  /* 0x003b0c0001157983 */ /* 0x000ea20000300800 */
[----:B----4-:R-:W-:-:S04]  /*17ec0*/  @!P0 LOP3.LUT R5, R5, R4, RZ, 0x3c, !PT ;  /* 0x0000000405058212 */ /* 0x010fc800078e3cff */
[----:B------:R-:W-:-:S04]  /*17ed0*/  @!P0 LOP3.LUT R4, R5, R4, RZ, 0x3c, !PT ;  /* 0x0000000405048212 */ /* 0x000fc800078e3cff */
[----:B------:R-:W-:Y:S02]  /*17ee0*/  @!P0 LOP3.LUT R5, R5, R4, RZ, 0x3c, !PT ;  /* 0x0000000405058212 */ /* 0x000fe400078e3cff */
[----:B--2---:R-:W-:-:S06]  /*17ef0*/  PRMT R21, RZ, 0x7610, R21 ;  /* 0x00007610ff157816 */ /* 0x004fcc0000000015 */
[----:B------:R-:W2:Y:S04]  /*17f00*/  @!P0 LDG.E.U16 R21, [R4.64] ;  /* 0x0000000604158981 */ /* 0x000ea8000c1e1500 */
[----:B--2---:R0:W-:Y:S04]  /*17f10*/  STL [R1+0x1114], R21 ;  /* 0x0011141501007387 */ /* 0x0041e80000100800 */
[----:B0-----:R-:W2:Y:S04]  /*17f20*/  LDL.LU R21, [R1+0x3b08] ;  /* 0x003b080001157983 */ /* 0x001ea80000300800 */
[----:B------:R-:W4:Y:S04]  /*17f30*/  LDL R4, [R1+0x1498] ;  /* 0x0014980001047983 */ /* 0x000f280000100800 */
[----:B------:R-:W4:Y:S01]  /*17f40*/  LDL R5, [R1+0x149c] ;  /* 0x00149c0001057983 */ /* 0x000f220000100800 */
[----:B------:R-:W-:-:S02]  /*17f50*/  PRMT R24, RZ, 0x7610, R24 ;  /* 0x00007610ff187816 */ /* 0x000fc40000000018 */
[----:B----4-:R-:W-:-:S04]  /*17f60*/  @!P0 LOP3.LUT R5, R5, R4, RZ, 0x3c, !PT ;  /* 0x0000000405058212 */ /* 0x010fc800078e3cff */
[----:B------:R-:W-:-:S04]  /*17f70*/  @!P0 LOP3.LUT R4, R5, R4, RZ, 0x3c, !PT ;  /* 0x0000000405048212 */ /* 0x000fc800078e3cff */
[----:B------:R-:W-:-:S05]  /*17f80*/  @!P0 LOP3.LUT R5, R5, R4, RZ, 0x3c, !PT ;  /* 0x0000000405058212 */ /* 0x000fca00078e3cff */
[----:B------:R0:W4:Y:S04]  /*17f90*/  @!P0 LDG.E.U16 R24, [R4.64] ;  /* 0x0000000604188981 */ /* 0x000128000c1e1500 */
[----:B0-----:R-:W2:Y:S04]  /*17fa0*/  LDL R4, [R1+0x1488] ;  /* 0x0014880001047983 */ /* 0x001ea80000100800 */
[----:B------:R-:W2:Y:S01]  /*17fb0*/  LDL R5, [R1+0x148c] ;  /* 0x00148c0001057983 */ /* 0x000ea20000100800 */
[----:B------:R-:W-:Y:S02]  /*17fc0*/  PRMT R26, RZ, 0x7610, R26 ;  /* 0x00007610ff1a7816 */ /* 0x000fe4000000001a */
[----:B--2---:R-:W-:-:S04]  /*17fd0*/  @!P0 LOP3.LUT R5, R5, R4, RZ, 0x3c, !PT ;  /* 0x0000000405058212 */ /* 0x004fc800078e3cff */
[----:B------:R-:W-:-:S04]  /*17fe0*/  @!P0 LOP3.LUT R4, R5, R4, RZ, 0x3c, !PT ;  /* 0x0000000405048212 */ /* 0x000fc800078e3cff */
[----:B------:R-:W-:-:S05]  /*17ff0*/  @!P0 LOP3.LUT R5, R5, R4, RZ, 0x3c, !PT ;  /* 0x0000000405058212 */ /* 0x000fca00078e3cff */
[----:B------:R-:W2:Y:S04]  /*18000*/  @!P0 LDG.E.U16 R26, [R4.64] ;  /* 0x00000006041a8981 */ /* 0x000ea8000c1e1500 */
[----:B------:R-:W-:Y:S04]  /*18010*/  STS.U16 [R3+0xb800], R21 ;  /* 0x00b8001503007388 */ /* 0x000fe80000000400 */
[----:B----4-:R0:W-:Y:S04]  /*18020*/  STL [R1+0x1110], R24 ;  /* 0x0011101801007387 */ /* 0x0101e80000100800 */
[----:B---3--:R1:W-:Y:S01]  /*18030*/  STS.U16 [R3+0xb900], R20 ;  /* 0x00b9001403007388 */ /* 0x0083e20000000400 */
[----:B0-----:R-:W-:-:S03]  /*18040*/  IMAD.SHL.U32 R24, R27, 0x2, RZ ;  /* 0x000000021b187824 */ /* 0x001fc600078e00ff */
[----:B-1----:R-:W3:Y:S04]  /*18050*/  LDL R3, [R1+0x145c] ;  /* 0x00145c0001037983 */ /* 0x002ee80000100800 */
[----:B------:R-:W4:Y:S04]  /*18060*/  LDL.LU R27, [R1+0x20] ;  /* 0x00002000011b7983 */ /* 0x000f280000300800 */
[----:B--2---:R0:W-:Y:S04]  /*18070*/  STL [R1+0x110c], R26 ;  /* 0x00110c1a01007387 */ /* 0x0041e80000100800 */
[----:B0-----:R-:W2:Y:S04]  /*18080*/  LDL.LU R26, [R1+0x3b04] ;  /* 0x003b0400011a7983 */ /* 0x001ea80000300800 */
[----:B------:R-:W2:Y:S04]  /*18090*/  LDL R4, [R1+0x1478] ;  /* 0x0014780001047983 */ /* 0x000ea80000100800 */
[----:B------:R-:W2:Y:S01]  /*180a0*/  LDL R5, [R1+0x147c] ;  /* 0x00147c0001057983 */ /* 0x000ea20000100800 */
[----:B------:R-:W-:-:S02]  /*180b0*/  PRMT R9, RZ, 0x7610, R9 ;  /* 0x00007610ff097816 */ /* 0x000fc40000000009 */
[----:B------:R-:W-:-:S05]  /*180c0*/  LOP3.LUT R24, R24, 0x50, RZ, 0x3c, !PT ;  /* 0x0000005018187812 */ /* 0x000fca00078e3cff */
[----:B------:R0:W-:Y:S04]  /*180d0*/  STS.U16 [R24+0x8a00], R29 ;  /* 0x008a001d18007388 */ /* 0x0001e80000000400 */
[----:B0-----:R-:W3:Y:S01]  /*180e0*/  LDL.LU R29, [R1+0x3b00] ;  /* 0x003b0000011d7983 */ /* 0x001ee20000300800 */
[----:B--2---:R-:W-:-:S04]  /*180f0*/  @!P0 LOP3.LUT R5, R5, R4, RZ, 0x3c, !PT ;  /* 0x0000000405058212 */ /* 0x004fc800078e3cff */
[----:B------:R-:W-:-:S04]  /*18100*/  @!P0 LOP3.LUT R4, R5, R4, RZ, 0x3c, !PT ;  /* 0x0000000405048212 */ /* 0x000fc800078e3cff */
[----:B------:R-:W-:-:S05]  /*18110*/  @!P0 LOP3.LUT R5, R5, R4, RZ, 0x3c, !PT ;  /* 0x0000000405058212 */ /* 0x000fca00078e3cff */
[----:B------:R0:W2:Y:S04]  /*18120*/  @!P0 LDG.E.U16 R9, [R4.64] ;  /* 0x0000000604098981 */ /* 0x0000a8000c1e1500 */
[----:B0-----:R-:W4:Y:S04]  /*18130*/  LDL R4, [R1+0x1468] ;  /* 0x0014680001047983 */ /* 0x001f280000100800 */
[----:B------:R-:W4:Y:S04]  /*18140*/  LDL R5, [R1+0x146c] ;  /* 0x00146c0001057983 */ /* 0x000f280000100800 */
[----:B---3--:R-:W-:Y:S04]  /*18150*/  STS.U16 [R24+0x8b00], R29 ;  /* 0x008b001d18007388 */ /* 0x008fe80000000400 */
[----:B--2---:R0:W-:Y:S04]  /*18160*/  STL [R1+0x1128], R9 ;  /* 0x0011280901007387 */ /* 0x0041e80000100800 */
[----:B0-----:R-:W2:Y:S04]  /*18170*/  LDL R9, [R1+0x143c] ;  /* 0x00143c0001097983 */ /* 0x001ea80000100800 */
[----:B------:R-:W3:Y:S01]  /*18180*/  LDL.LU R29, [R1+0x3afc] ;  /* 0x003afc00011d7983 */ /* 0x000ee20000300800 */
[----:B----4-:R-:W-:-:S04]  /*18190*/  @!P0 LOP3.LUT R5, R5, R4, RZ, 0x3c, !PT ;  /* 0x0000000405058212 */ /* 0x010fc800078e3cff */
[----:B------:R-:W-:-:S04]  /*181a0*/  @!P0 LOP3.LUT R4, R5, R4, RZ, 0x3c, !PT ;  /* 0x0000000405048212 */ /* 0x000fc800078e3cff */
[----:B------:R-:W-:Y:S02]  /*181b0*/  @!P0 LOP3.LUT R5, R5, R4, RZ, 0x3c, !PT ;  /* 0x0000000405058212 */ /* 0x000fe400078e3cff */
[----:B---3--:R-:W-:-:S06]  /*181c0*/  PRMT R29, RZ, 0x7610, R29 ;  /* 0x00007610ff1d7816 */ /* 0x008fcc000000001d */
[----:B------:R-:W3:Y:S04]  /*181d0*/  @!P0 LDG.E.U16 R29, [R4.64] ;  /* 0x00000006041d8981 */ /* 0x000ee8000c1e1500 */
[----:B---3--:R0:W-:Y:S04]  /*181e0*/  STL [R1+0x1130], R29 ;  /* 0x0011301d01007387 */ /* 0x0081e80000100800 */
[----:B0-----:R-:W3:Y:S04]  /*181f0*/  LDL.LU R29, [R1+0x3af8] ;  /* 0x003af800011d7983 */ /* 0x001ee80000300800 */
[----:B------:R-:W4:Y:S04]  /*18200*/  LDL.LU R4, [R1+0x84] ;  /* 0x0000840001047983 */ /* 0x000f280000300800 */
[----:B------:R-:W2:Y:S01]  /*18210*/  LDL R5, [R1+0x1458] ;  /* 0x0014580001057983 */ /* 0x000ea20000100800 */
[----:B---3--:R-:W-:-:S03]  /*18220*/  PRMT R29, RZ, 0x7610, R29 ;  /* 0x00007610ff1d7816 */ /* 0x008fc6000000001d */
[----:B----4-:R0:W-:Y:S02]  /*18230*/  STS.U16 [R24+0x9a00], R4 ;  /* 0x009a000418007388 */ /* 0x0101e40000000400 */
[----:B0-----:R-:W-:Y:S02]  /*18240*/  @!P0 IMAD.MOV.U32 R4, RZ, RZ, R3 ;  /* 0x000000ffff048224 */ /* 0x001fe400078e0003 */
[----:B------:R-:W3:Y:S04]  /*18250*/  LDL.LU R3, [R1+0xac] ;  /* 0x0000ac0001037983 */ /* 0x000ee80000300800 */
[----:B--2---:R0:W2:Y:S04]  /*18260*/  @!P0 LDG.E.U16 R29, [R4.64] ;  /* 0x00000006041d8981 */ /* 0x0040a8000c1e1500 */
[----:B------:R1:W-:Y:S04]  /*18270*/  STS.U16 [R24+0x9b00], R28 ;  /* 0x009b001c18007388 */ /* 0x0003e80000000400 */
[----:B0-----:R-:W4:Y:S04]  /*18280*/  LDL R4, [R1+0x1448] ;  /* 0x0014480001047983 */ /* 0x001f280000100800 */
[----:B------:R-:W4:Y:S04]  /*18290*/  LDL R5, [R1+0x144c] ;  /* 0x00144c0001057983 */ /* 0x000f280000100800 */
[----:B-1----:R-:W2:Y:S01]  /*182a0*/  LDL.LU R28, [R1+0x3af4] ;  /* 0x003af400011c7983 */ /* 0x002ea20000300800 */
[----:B----4-:R-:W-:-:S04]  /*182b0*/  @!P0 LOP3.LUT R5, R5, R4, RZ, 0x3c, !PT ;  /* 0x0000000405058212 */ /* 0x010fc800078e3cff */
[C---:B------:R-:W-:Y:S02]  /*182c0*/  @!P0 LOP3.LUT R4, R5.reuse, R4, RZ, 0x3c, !PT ;  /* 0x0000000405048212 */ /* 0x040fe400078e3cff */
[----:B--2---:R-:W-:Y:S02]  /*182d0*/  PRMT R28, RZ, 0x7610, R28 ;  /* 0x00007610ff1c7816 */ /* 0x004fe4000000001c */
[----:B------:R-:W-:-:S05]  /*182e0*/  @!P0 LOP3.LUT R5, R5, R4, RZ, 0x3c, !PT ;  /* 0x0000000405058212 */ /* 0x000fca00078e3cff */
[----:B------:R-:W2:Y:S01]  /*182f0*/  @!P0 LDG.E.U16 R28, [R4.64] ;  /* 0x00000006041c8981 */ /* 0x000ea2000c1e1500 */
[----:B------:R-:W-:-:S03]  /*18300*/  PRMT R7, RZ, 0x7610, R7 ;  /* 0x00007610ff077816 */ /* 0x000fc60000000007 */
[----:B--2---:R0:W-:Y:S04]  /*18310*/  STL [R1+0x1148], R28 ;  /* 0x0011481c01007387 */ /* 0x0041e80000100800 */
[----:B0-----:R-:W2:Y:S04]  /*18320*/  LDL.LU R28, [R1+0x3af0] ;  /* 0x003af000011c7983 */ /* 0x001ea80000300800 */
[----:B------:R-:W4:Y:S01]  /*18330*/  LDL R5, [R1+0x1438] ;  /* 0x0014380001057983 */ /* 0x000f220000100800 */
[----:B------:R-:W-:-:S03]  /*18340*/  @!P0 IMAD.MOV.U32 R4, RZ, RZ, R9 ;  /* 0x000000ffff048224 */ /* 0x000fc600078e0009 */
[----:B--2---:R0:W-:Y:S04]  /*18350*/  STS.U16 [R24+0xaa00], R28 ;  /* 0x00aa001c18007388 */ /* 0x0041e80000000400 */
[----:B----4-:R1:W2:Y:S04]  /*18360*/  @!P0 LDG.E.U16 R7, [R4.64] ;  /* 0x0000000604078981 */ /* 0x0102a8000c1e1500 */
[----:B0-----:R-:W4:Y:S04]  /*18370*/  LDL.LU R28, [R1+0x98] ;  /* 0x00009800011c7983 */ /* 0x001f280000300800 */
[----:B-1----:R-:W2:Y:S04]  /*18380*/  LDL R4, [R1+0x1428] ;  /* 0x0014280001047983 */ /* 0x002ea80000100800 */
[----:B------:R-:W2:Y:S01]  /*18390*/  LDL R5, [R1+0x142c] ;  /* 0x00142c0001057983 */ /* 0x000ea20000100800 */
[----:B------:R-:W-:-:S03]  /*183a0*/  PRMT R0, RZ, 0x7610, R0 ;  /* 0x00007610ff007816 */ /* 0x000fc60000000000 */
[----:B------:R-:W3:Y:S01]  /*183b0*/  LDL R9, [R1+0x13f8] ;  /* 0x0013f80001097983 */ /* 0x000ee20000100800 */
        /* <DEDUP_REMOVED lines=8> */
[----:B--2---:R-:W-:Y:S04]  /*18440*/  STL [R1+0x1140], R0 ;  /* 0x0011400001007387 */ /* 0x004fe80000100800 */
[----:B------:R-:W2:Y:S04]  /*18450*/  LDL R4, [R1+0x1418] ;  /* 0x0014180001047983 */ /* 0x000ea80000100800 */
[----:B------:R-:W2:Y:S01]  /*18460*/  LDL R5, [R1+0x141c] ;  /* 0x00141c0001057983 */ /* 0x000ea20000100800 */
[----:B------:R-:W-:-:S02]  /*18470*/  PRMT R26, RZ, 0x7610, R26 ;  /* 0x00007610ff1a7816 */ /* 0x000fc4000000001a */
[----:B--2---:R-:W-:-:S04]  /*18480*/  @!P0 LOP3.LUT R5, R5, R4, RZ, 0x3c, !PT ;  /* 0x0000000405058212 */ /* 0x004fc800078e3cff */
[----:B------:R-:W-:-:S04]  /*18490*/  @!P0 LOP3.LUT R4, R5, R4, RZ, 0x3c, !PT ;  /* 0x0000000405048212 */ /* 0x000fc800078e3cff */
[----:B------:R-:W-:-:S05]  /*184a0*/  @!P0 LOP3.LUT R5, R5, R4, RZ, 0x3c, !PT ;  /* 0x0000000405058212 */ /* 0x000fca00078e3cff */
[----:B------:R-:W2:Y:S04]  /*184b0*/  @!P0 LDG.E.U16 R26, [R4.64] ;  /* 0x00000006041a8981 */ /* 0x000ea8000c1e1500 */
[----:B--2---:R0:W-:Y:S04]  /*184c0*/  STL [R1+0x113c], R26 ;  /* 0x00113c1a01007387 */ /* 0x0041e80000100800 */
[----:B0-----:R-:W2:Y:S04]  /*184d0*/  LDL.LU R26, [R1+0x3ae8] ;  /* 0x003ae800011a7983 */ /* 0x001ea80000300800 */
[----:B------:R-:W2:Y:S04]  /*184e0*/  LDL R4, [R1+0x1408] ;  /* 0x0014080001047983 */ /* 0x000ea80000100800 */
[----:B------:R-:W2:Y:S01]  /*184f0*/  LDL R5, [R1+0x140c] ;  /* 0x00140c0001057983 */ /* 0x000ea20000100800 */
[----:B------:R-:W-:-:S02]  /*18500*/  PRMT R6, RZ, 0x7610, R6 ;  /* 0x00007610ff067816 */ /* 0x000fc40000000006 */
[----:B--2---:R-:W-:-:S04]  /*18510*/  @!P0 LOP3.LUT R5, R5, R4, RZ, 0x3c, !PT ;  /* 0x0000000405058212 */ /* 0x004fc800078e3cff */
[----:B------:R-:W-:-:S04]  /*18520*/  @!P0 LOP3.LUT R4, R5, R4, RZ, 0x3c, !PT ;  /* 0x0000000405048212 */ /* 0x000fc800078e3cff */
[----:B------:R-:W-:-:S05]  /*18530*/  @!P0 LOP3.LUT R5, R5, R4, RZ, 0x3c, !PT ;  /* 0x0000000405058212 */ /* 0x000fca00078e3cff */
[----:B------:R-:W2:Y:S04]  /*18540*/  @!P0 LDG.E.U16 R6, [R4.64] ;  /* 0x0000000604068981 */ /* 0x000ea8000c1e1500 */
[----:B---3--:R-:W-:Y:S04]  /*18550*/  STS.U16 [R24+0xba00], R27 ;  /* 0x00ba001b18007388 */ /* 0x008fe80000000400 */
[----:B------:R0:W-:Y:S04]  /*18560*/  STS.U16 [R24+0xbb00], R26 ;  /* 0x00bb001a18007388 */ /* 0x0001e80000000400 */
[----:B0-----:R-:W3:Y:S04]  /*18570*/  LDL.LU R24, [R1+0x44] ;  /* 0x0000440001187983 */ /* 0x001ee80000300800 */
[----:B------:R-:W0:Y:S04]  /*18580*/  S2R R0, SR_TID.X ;  /* 0x0000000000007919 */ /* 0x000e280000002100 */
[----:B--2---:R1:W-:Y:S04]  /*18590*/  STL [R1+0x1138], R6 ;  /* 0x0011380601007387 */ /* 0x0043e80000100800 */
[----:B-1----:R-:W2:Y:S04]  /*185a0*/  LDL.LU R6, [R1+0x3ae4] ;  /* 0x003ae40001067983 */ /* 0x002ea80000300800 */
[----:B------:R-:W3:Y:S01]  /*185b0*/  LDL.LU R5, [R1+0xa8] ;  /* 0x0000a80001057983 */ /* 0x000ee20000300800 */
[----:B0-----:R-:W-:-:S05]  /*185c0*/  LOP3.LUT R0, R0, 0x7f, RZ, 0xc0, !PT ;  /* 0x0000007f00007812 */ /* 0x001fca00078ec0ff */
[----:B------:R-:W-:-:S05]  /*185d0*/  IMAD.SHL.U32 R0, R0, 0x2, RZ ;  /* 0x0000000200007824 */ /* 0x000fca00078e00ff */
[----:B------:R-:W-:Y:S01]  /*185e0*/  LOP3.LUT R0, R0, 0x60, RZ, 0x3c, !PT ;  /* 0x0000006000007812 */ /* 0x000fe200078e3cff */
[----:B------:R-:W-:Y:S01]  /*185f0*/  @!P0 IMAD.MOV.U32 R4, RZ, RZ, R7 ;  /* 0x000000ffff048224 */ /* 0x000fe200078e0007 */
[----:B--2---:R-:W-:-:S03]  /*18600*/  PRMT R6, RZ, 0x7610, R6 ;  /* 0x00007610ff067816 */ /* 0x004fc60000000006 */
[----:B---3--:R0:W-:Y:S02]  /*18610*/  STS.U16 [R0+0x8c00], R5 ;  /* 0x008c000500007388 */ /* 0x0081e40000000400 */
[----:B0-----:R-:W-:-:S05]  /*18620*/  @!P0 IMAD.MOV.U32 R5, RZ, RZ, R9 ;  /* 0x000000ffff058224 */ /* 0x001fca00078e0009 */
[----:B------:R0:W2:Y:S04]  /*18630*/  @!P0 LDG.E.U16 R6, [R4.64] ;  /* 0x0000000604068981 */ /* 0x0000a8000c1e1500 */
[----:B0-----:R-:W3:Y:S04]  /*18640*/  LDL R4, [R1+0x13e8] ;  /* 0x0013e80001047983 */ /* 0x001ee80000100800 */
[----:B------:R-:W3:Y:S01]  /*18650*/  LDL R5, [R1+0x13ec] ;  /* 0x0013ec0001057983 */ /* 0x000ee20000100800 */
[----:B------:R-:W-:-:S03]  /*18660*/  PRMT R25, RZ, 0x7610, R25 ;  /* 0x00007610ff197816 */ /* 0x000fc60000000019 */
[----:B------:R-:W2:Y:S01]  /*18670*/  LDL.LU R7, [R1+0x18] ;  /* 0x0000180001077983 */ /* 0x000ea20000300800 */
[----:B---3--:R-:W-:-:S04]  /*18680*/  @!P0 LOP3.LUT R5, R5, R4, RZ, 0x3c, !PT ;  /* 0x0000000405058212 */ /* 0x008fc800078e3cff */
[----:B------:R-:W-:-:S04]  /*18690*/  @!P0 LOP3.LUT R4, R5, R4, RZ, 0x3c, !PT ;  /* 0x0000000405048212 */ /* 0x000fc800078e3cff */
[----:B------:R-:W-:-:S05]  /*186a0*/  @!P0 LOP3.LUT R5, R5, R4, RZ, 0x3c, !PT ;  /* 0x0000000405058212 */ /* 0x000fca00078e3cff */
[----:B------:R-:W3:Y:S04]  /*186b0*/  @!P0 LDG.E.U16 R25, [R4.64] ;  /* 0x0000000604198981 */ /* 0x000ee8000c1e1500 */
[----:B--2---:R0:W-:Y:S04]  /*186c0*/  STL [R1+0x112c], R6 ;  /* 0x00112c0601007387 */ /* 0x0041e80000100800 */
[----:B------:R1:W-:Y:S04]  /*186d0*/  STS.U16 [R0+0x8d00], R3 ;  /* 0x008d000300007388 */ /* 0x0003e80000000400 */
[----:B0-----:R-:W2:Y:S04]  /*186e0*/  LDL R6, [R1+0x13bc] ;  /* 0x0013bc0001067983 */ /* 0x001ea80000100800 */
[----:B------:R-:W2:Y:S04]  /*186f0*/  LDL.LU R9, [R1+0x14] ;  /* 0x0000140001097983 */ /* 0x000ea80000300800 */
[----:B-1----:R-:W2:Y:S04]  /*18700*/  LDL.LU R3, [R1+0x13a8] ;  /* 0x0013a80001037983 */ /* 0x002ea80000300800 */
[----:B---3--:R0:W-:Y:S04]  /*18710*/  STL [R1+0x1108], R25 ;  /* 0x0011081901007387 */ /* 0x0081e80000100800 */
[----:B0-----:R-:W3:Y:S04]  /*18720*/  LDL.LU R25, [R1+0x3ae0] ;  /* 0x003ae00001197983 */ /* 0x001ee80000300800 */
[----:B------:R-:W2:Y:S04]  /*18730*/  LDL R4, [R1+0x13d8] ;  /* 0x0013d80001047983 */ /* 0x000ea80000100800 */
[----:B------:R-:W2:Y:S01]  /*18740*/  LDL R5, [R1+0x13dc] ;  /* 0x0013dc0001057983 */ /* 0x000ea20000100800 */
[----:B------:R-:W-:-:S03]  /*18750*/  PRMT R15, RZ, 0x7610, R15 ;  /* 0x00007610ff0f7816 */ /* 0x000fc6000000000f */
[----:B----4-:R0:W-:Y:S04]  /*18760*/  STS.U16 [R0+0x9c00], R28 ;  /* 0x009c001c00007388 */ /* 0x0101e80000000400 */
[----:B0-----:R-:W4:Y:S01]  /*18770*/  LDL.LU R28, [R1+0x3adc] ;  /* 0x003adc00011c7983 */ /* 0x001f220000300800 */
[----:B--2---:R-:W-:-:S04]  /*18780*/  @!P0 LOP3.LUT R5, R5, R4, RZ, 0x3c, !PT ;  /* 0x0000000405058212 */ /* 0x004fc800078e3cff */
[----:B------:R-:W-:-:S04]  /*18790*/  @!P0 LOP3.LUT R4, R5, R4, RZ, 0x3c, !PT ;  /* 0x0000000405048212 */ /* 0x000fc800078e3cff */
[----:B------:R-:W-:-:S05]  /*187a0*/  @!P0 LOP3.LUT R5, R5, R4, RZ, 0x3c, !PT ;  /* 0x0000000405058212 */ /* 0x000fca00078e3cff */
[----:B------:R0:W2:Y:S04]  /*187b0*/  @!P0 LDG.E.U16 R15, [R4.64] ;  /* 0x00000006040f8981 */ /* 0x0000a8000c1e1500 */
[----:B0-----:R-:W2:Y:S04]  /*187c0*/  LDL R4, [R1+0x13c8] ;  /* 0x0013c80001047983 */ /* 0x001ea80000100800 */
[----:B------:R-:W2:Y:S01]  /*187d0*/  LDL R5, [R1+0x13cc] ;  /* 0x0013cc0001057983 */ /* 0x000ea20000100800 */
[----:B---3--:R-:W-:-:S03]  /*187e0*/  PRMT R25, RZ, 0x7610, R25 ;  /* 0x00007610ff197816 */ /* 0x008fc60000000019 */
[----:B----4-:R-:W-:Y:S04]  /*187f0*/  STS.U16 [R0+0x9d00], R28 ;  /* 0x009d001c00007388 */ /* 0x010fe80000000400 */
[----:B--2---:R0:W-:Y:S04]  /*18800*/  STL [R1+0x1100], R15 ;  /* 0x0011000f01007387 */ /* 0x0041e80000100800 */
[----:B0-----:R-:W2:Y:S01]  /*18810*/  LDL.LU R15, [R1+0x115c] ;  /* 0x00115c00010f7983 */ /* 0x001ea20000300800 */
[----:B------:R-:W-:-:S03]  /*18820*/  @!P0 LOP3.LUT R5, R5, R4, RZ, 0x3c, !PT ;  /* 0x0000000405058212 */ /* 0x000fc600078e3cff */
[----:B------:R-:W3:Y:S01]  /*18830*/  LDL.LU R28, [R1+0x1388] ;  /* 0x00138800011c7983 */ /* 0x000ee20000300800 */
[----:B------:R-:W-:-:S04]  /*18840*/  @!P0 LOP3.LUT R4, R5, R4, RZ, 0x3c, !PT ;  /* 0x0000000405048212 */ /* 0x000fc800078e3cff */
[----:B------:R-:W-:-:S05]  /*18850*/  @!P0 LOP3.LUT R5, R5, R4, RZ, 0x3c, !PT ;  /* 0x0000000405058212 */ /* 0x000fca00078e3cff */
[----:B------:R0:W4:Y:S04]  /*18860*/  @!P0 LDG.E.U16 R25, [R4.64] ;  /* 0x0000000604198981 */ /* 0x000128000c1e1500 */
[----:B0-----:R-:W2:Y:S04]  /*18870*/  LDL.LU R4, [R1+0x48] ;  /* 0x0000480001047983 */ /* 0x001ea80000300800 */
[----:B------:R-:W3:Y:S01]  /*18880*/  LDL R5, [R1+0x13b8] ;  /* 0x0013b80001057983 */ /* 0x000ee20000100800 */
[----:B------:R-:W-:-:S03]  /*18890*/  PRMT R14, RZ, 0x7610, R14 ;  /* 0x00007610ff0e7816 */ /* 0x000fc6000000000e */
[----:B--2---:R0:W-:Y:S02]  /*188a0*/  STS.U16 [R0+0xac00], R4 ;  /* 0x00ac000400007388 */ /* 0x0041e40000000400 */
[----:B0-----:R-:W-:-:S05]  /*188b0*/  @!P0 IMAD.MOV.U32 R4, RZ, RZ, R6 ;  /* 0x000000ffff048224 */ /* 0x001fca00078e0006 */
[----:B---3--:R-:W2:Y:S04]  /*188c0*/  @!P0 LDG.E.U16 R14, [R4.64] ;  /* 0x00000006040e8981 */ /* 0x008ea8000c1e1500 */
[----:B----4-:R0:W-:Y:S04]  /*188d0*/  STL [R1+0x10e8], R25 ;  /* 0x0010e81901007387 */ /* 0x0101e80000100800 */
[----:B0-----:R-:W3:Y:S04]  /*188e0*/  LDL.LU R25, [R1+0x1160] ;  /* 0x0011600001197983 */ /* 0x001ee80000300800 */
[----:B------:R-:W4:Y:S04]  /*188f0*/  LDL.LU R6, [R1+0x1154] ;  /* 0x0011540001067983 */ /* 0x000f280000300800 */
[----:B--2---:R0:W-:Y:S04]  /*18900*/  STL [R1+0x10e0], R14 ;  /* 0x0010e00e01007387 */ /* 0x0041e80000100800 */
[----:B0-----:R-:W2:Y:S04]  /*18910*/  LDL.LU R14, [R1+0x3ad8] ;  /* 0x003ad800010e7983 */ /* 0x001ea80000300800 */
[----:B------:R-:W3:Y:S01]  /*18920*/  LDL R5, [R1+0x13ac] ;  /* 0x0013ac0001057983 */ /* 0x000ee20000100800 */
[----:B--2---:R-:W-:Y:S01]  /*18930*/  PRMT R14, RZ, 0x7610, R14 ;  /* 0x00007610ff0e7816 */ /* 0x004fe2000000000e */
[----:B---3--:R-:W-:-:S02]  /*18940*/  @!P0 IMAD.MOV.U32 R4, RZ, RZ, R5 ;  /* 0x000000ffff048224 */ /* 0x008fc400078e0005 */
[----:B------:R-:W-:-:S05]  /*18950*/  @!P0 IMAD.MOV.U32 R5, RZ, RZ, R3 ;  /* 0x000000ffff058224 */ /* 0x000fca00078e0003 */
[----:B------:R-:W2:Y:S04]  /*18960*/  @!P0 LDG.E.U16 R14, [R4.64] ;  /* 0x00000006040e8981 */ /* 0x000ea8000c1e1500 */
[----:B------:R0:W-:Y:S04]  /*18970*/  STS.U16 [R0+0xad00], R24 ;  /* 0x00ad001800007388 */ /* 0x0001e80000000400 */
[----:B0-----:R-:W3:Y:S04]  /*18980*/  LDL.LU R24, [R1+0x1158] ;  /* 0x0011580001187983 */ /* 0x001ee80000300800 */
[----:B------:R-:W-:Y:S04]  /*18990*/  STL [R1+0x17a4], R3 ;  /* 0x0017a40301007387 */ /* 0x000fe80000100800 */
[----:B------:R-:W-:Y:S04]  /*189a0*/  STS.U16 [R0+0xbc00], R7 ;  /* 0x00bc000700007388 */ /* 0x000fe80000000400 */
[----:B--2---:R0:W-:Y:S04]  /*189b0*/  STL [R1+0xac], R14 ;  /* 0x0000ac0e01007387 */ /* 0x0041e80000100800 */
[----:B0-----:R-:W2:Y:S04]  /*189c0*/  LDL.LU R14, [R1+0x3ad4] ;  /* 0x003ad400010e7983 */ /* 0x001ea80000300800 */
[----:B------:R-:W2:Y:S04]  /*189d0*/  LDL R4, [R1+0x1398] ;  /* 0x0013980001047983 */ /* 0x000ea80000100800 */
[----:B------:R-:W2:Y:S04]  /*189e0*/  LDL R5, [R1+0x139c] ;  /* 0x00139c0001057983 */ /* 0x000ea80000100800 */
[----:B------:R-:W3:Y:S04]  /*189f0*/  LDL.LU R0, [R1+0x3ad0] ;  /* 0x003ad00001007983 */ /* 0x000ee80000300800 */
[----:B------:R-:W4:Y:S01]  /*18a00*/  LDL.LU R7, [R1+0x8c] ;  /* 0x00008c0001077983 */ /* 0x000f220000300800 */
[----:B--2---:R-:W-:-:S04]  /*18a10*/  @!P0 LOP3.LUT R5, R5, R4, RZ, 0x3c, !PT ;  /* 0x0000000405058212 */ /* 0x004fc800078e3cff */
[C---:B------:R-:W-:Y:S02]  /*18a20*/  @!P0 LOP3.LUT R4, R5.reuse, R4, RZ, 0x3c, !PT ;  /* 0x0000000405048212 */ /* 0x040fe400078e3cff */
[----:B---3--:R-:W-:Y:S02]  /*18a30*/  PRMT R0, RZ, 0x7610, R0 ;  /* 0x00007610ff007816 */ /* 0x008fe40000000000 */
[----:B------:R-:W-:-:S05]  /*18a40*/  @!P0 LOP3.LUT R5, R5, R4, RZ, 0x3c, !PT ;  /* 0x0000000405058212 */ /* 0x000fca00078e3cff */
[----:B------:R0:W2:Y:S04]  /*18a50*/  @!P0 LDG.E.U16 R0, [R4.64] ;  /* 0x0000000604008981 */ /* 0x0000a8000c1e1500 */
[----:B0-----:R-:W0:Y:S02]  /*18a60*/  S2R R5, SR_TID.X ;  /* 0x0000000000057919 */ /* 0x001e240000002100 */
[----:B0-----:R-:W-:-:S05]  /*18a70*/  LOP3.LUT R5, R5, 0x7f, RZ, 0xc0, !PT ;  /* 0x0000007f05057812 */ /* 0x001fca00078ec0ff */
[----:B------:R-:W-:-:S05]  /*18a80*/  IMAD.SHL.U32 R5, R5, 0x2, RZ ;  /* 0x0000000205057824 */ /* 0x000fca00078e00ff */
[----:B------:R-:W-:Y:S01]  /*18a90*/  LOP3.LUT R4, R5, 0x60, RZ, 0x3c, !PT ;  /* 0x0000006005047812 */ /* 0x000fe200078e3cff */
[----:B--2---:R0:W-:Y:S04]  /*18aa0*/  STL [R1+0xa8], R0 ;  /* 0x0000a80001007387 */ /* 0x0041e80000100800 */
[----:B0-----:R-:W2:Y:S04]  /*18ab0*/  LDL.LU R0, [R1+0x3acc] ;  /* 0x003acc0001007983 */ /* 0x001ea80000300800 */
[----:B------:R-:W3:Y:S01]  /*18ac0*/  LDL R5, [R1+0x138c] ;  /* 0x00138c0001057983 */ /* 0x000ee20000100800 */
[----:B------:R-:W-:-:S03]  /*18ad0*/  PRMT R14, RZ, 0x7610, R14 ;  /* 0x00007610ff0e7816 */ /* 0x000fc6000000000e */
[----:B------:R0:W-:Y:S04]  /*18ae0*/  STS.U16 [R4+0xbd00], R9 ;  /* 0x00bd000904007388 */ /* 0x0001e80000000400 */
[----:B0-----:R-:W2:Y:S01]  /*18af0*/  LDL.LU R9, [R1+0x114c] ;  /* 0x00114c0001097983 */ /* 0x001ea20000300800 */
[----:B---3--:R-:W-:Y:S02]  /*18b00*/  @!P0 IMAD.MOV.U32 R4, RZ, RZ, R5 ;  /* 0x000000ffff048224 */ /* 0x008fe400078e0005 */
[----:B------:R-:W-:-:S05]  /*18b10*/  @!P0 IMAD.MOV.U32 R5, RZ, RZ, R28 ;  /* 0x000000ffff058224 */ /* 0x000fca00078e001c */
[----:B------:R-:W3:Y:S04]  /*18b20*/  @!P0 LDG.E.U16 R14, [R4.64] ;  /* 0x00000006040e8981 */ /* 0x000ee8000c1e1500 */
[----:B------:R-:W-:Y:S04]  /*18b30*/  STL [R1+0x17a8], R28 ;  /* 0x0017a81c01007387 */ /* 0x000fe80000100800 */
[----:B---3--:R0:W-:Y:S04]  /*18b40*/  STL [R1+0xa4], R14 ;  /* 0x0000a40e01007387 */ /* 0x0081e80000100800 */
[----:B0-----:R-:W3:Y:S04]  /*18b50*/  LDL.LU R14, [R1+0x3ac8] ;  /* 0x003ac800010e7983 */ /* 0x001ee80000300800 */
[----:B------:R-:W2:Y:S04]  /*18b60*/  LDL R4, [R1+0x1174] ;  /* 0x0011740001047983 */ /* 0x000ea80000100800 */
[----:B------:R-:W2:Y:S01]  /*18b70*/  LDL R5, [R1+0x137c] ;  /* 0x00137c0001057983 */ /* 0x000ea20000100800 */
[----:B------:R-:W-:-:S02]  /*18b80*/  PRMT R8, RZ, 0x7610, R8 ;  /* 0x00007610ff087816 */ /* 0x000fc40000000008 */
[----:B--2---:R-:W-:-:S04]  /*18b90*/  @!P0 LOP3.LUT R5, R5, R4, RZ, 0x3c, !PT ;  /* 0x0000000405058212 */ /* 0x004fc800078e3cff */
[----:B------:R-:W-:-:S04]  /*18ba0*/  @!P0 LOP3.LUT R4, R5, R4, RZ, 0x3c, !PT ;  /* 0x0000000405048212 */ /* 0x000fc800078e3cff */
[----:B------:R-:W-:-:S05]  /*18bb0*/  @!P0 LOP3.LUT R5, R5, R4, RZ, 0x3c, !PT ;  /* 0x0000000405058212 */ /* 0x000fca00078e3cff */
[----:B------:R0:W2:Y:S01]  /*18bc0*/  @!P0 LDG.E.U16 R8, [R4.64] ;  /* 0x0000000604088981 */ /* 0x0000a2000c1e1500 */
[----:B------:R-:W-:-:S05]  /*18bd0*/  LOP3.LUT R0, R0, 0x70, RZ, 0x3c, !PT ;  /* 0x0000007000007812 */ /* 0x000fca00078e3cff */
[----:B------:R1:W-:Y:S04]  /*18be0*/  STS.U16 [R0+0x8e00], R15 ;  /* 0x008e000f00007388 */ /* 0x0003e80000000400 */
[----:B-1----:R-:W3:Y:S04]  /*18bf0*/  LDL.LU R15, [R1+0x3ac4] ;  /* 0x003ac400010f7983 */ /* 0x002ee80000300800 */
[----:B0-----:R-:W3:Y:S04]  /*18c00*/  LDL R4, [R1+0x1374] ;  /* 0x0013740001047983 */ /* 0x001ee80000100800 */
[----:B------:R-:W3:Y:S04]  /*18c10*/  LDL R5, [R1+0x1754] ;  /* 0x0017540001057983 */ /* 0x000ee80000100800 */
[----:B------:R-:W-:Y:S04]  /*18c20*/  STS.U16 [R0+0x8f00], R25 ;  /* 0x008f001900007388 */ /* 0x000fe80000000400 */
        /* <DEDUP_REMOVED lines=19> */
[----:B---3--:R0:W-:Y:S04]  /*18d60*/  STL [R1+0x98], R6 ;  /* 0x0000980601007387 */ /* 0x0081e80000100800 */
[----:B0-----:R-:W3:Y:S04]  /*18d70*/  LDL.LU R6, [R1+0x3ab4] ;  /* 0x003ab40001067983 */ /* 0x001ee80000300800 */
[----:B------:R-:W4:Y:S04]  /*18d80*/  LDL R4, [R1+0x1740] ;  /* 0x0017400001047983 */ /* 0x000f280000100800 */
[----:B------:R-:W4:Y:S01]  /*18d90*/  LDL R5, [R1+0x1744] ;  /* 0x0017440001057983 */ /* 0x000f220000100800 */
[----:B------:R-:W-:-:S02]  /*18da0*/  PRMT R14, RZ, 0x7610, R14 ;  /* 0x00007610ff0e7816 */ /* 0x000fc4000000000e */
[----:B----4-:R-:W-:-:S04]  /*18db0*/  @!P0 LOP3.LUT R5, R5, R4, RZ, 0x3c, !PT ;  /* 0x0000000405058212 */ /* 0x010fc800078e3cff */
[----:B------:R-:W-:-:S04]  /*18dc0*/  @!P0 LOP3.LUT R4, R5, R4, RZ, 0x3c, !PT ;  /* 0x0000000405048212 */ /* 0x000fc800078e3cff */
[----:B------:R-:W-:-:S05]  /*18dd0*/  @!P0 LOP3.LUT R5, R5, R4, RZ, 0x3c, !PT ;  /* 0x0000000405058212 */ /* 0x000fca00078e3cff */
[----:B------:R0:W4:Y:S04]  /*18de0*/  @!P0 LDG.E.U16 R14, [R4.64] ;  /* 0x00000006040e8981 */ /* 0x000128000c1e1500 */
[----:B------:R1:W-:Y:S04]  /*18df0*/  STS.U16 [R0+0x9f00], R24 ;  /* 0x009f001800007388 */ /* 0x0003e80000000400 */
[----:B-1----:R-:W2:Y:S04]  /*18e00*/  LDL.LU R24, [R1+0x38] ;  /* 0x0000380001187983 */ /* 0x002ea80000300800 */
[----:B0-----:R-:W2:Y:S04]  /*18e10*/  LDL R4, [R1+0x1730] ;  /* 0x0017300001047983 */ /* 0x001ea80000100800 */
[----:B------:R-:W2:Y:S04]  /*18e20*/  LDL R5, [R1+0x1734] ;  /* 0x0017340001057983 */ /* 0x000ea80000100800 */
[----:B------:R-:W-:Y:S04]  /*18e30*/  STS.U16 [R0+0xae00], R7 ;  /* 0x00ae000700007388 */ /* 0x000fe80000000400 */
[----:B----4-:R0:W-:Y:S04]  /*18e40*/  STL [R1+0x94], R14 ;  /* 0x0000940e01007387 */ /* 0x0101e80000100800 */
[----:B0-----:R-:W4:Y:S04]  /*18e50*/  LDL.LU R14, [R1+0x40] ;  /* 0x00004000010e7983 */ /* 0x001f280000300800 */
[----:B------:R-:W3:Y:S01]  /*18e60*/  LDL.LU R7, [R1+0x3ab0] ;  /* 0x003ab00001077983 */ /* 0x000ee20000300800 */
[----:B--2---:R-:W-:-:S04]  /*18e70*/  @!P0 LOP3.LUT R5, R5, R4, RZ, 0x3c, !PT ;  /* 0x0000000405058212 */ /* 0x004fc800078e3cff */
[----:B------:R-:W-:-:S04]  /*18e80*/  @!P0 LOP3.LUT R4, R5, R4, RZ, 0x3c, !PT ;  /* 0x0000000405048212 */ /* 0x000fc800078e3cff */
[----:B------:R-:W-:Y:S02]  /*18e90*/  @!P0 LOP3.LUT R5, R5, R4, RZ, 0x3c, !PT ;  /* 0x0000000405058212 */ /* 0x000fe400078e3cff */
[----:B---3--:R-:W-:-:S06]  /*18ea0*/  PRMT R7, RZ, 0x7610, R7 ;  /* 0x00007610ff077816 */ /* 0x008fcc0000000007 */
[----:B------:R-:W2:Y:S04]  /*18eb0*/  @!P0 LDG.E.U16 R7, [R4.64] ;  /* 0x0000000604078981 */ /* 0x000ea8000c1e1500 */
[----:B--2---:R0:W-:Y:S04]  /*18ec0*/  STL [R1+0x90], R7 ;  /* 0x0000900701007387 */ /* 0x0041e80000100800 */
[----:B0-----:R-:W2:Y:S04]  /*18ed0*/  LDL.LU R7, [R1+0x3aac] ;  /* 0x003aac0001077983 */ /* 0x001ea80000300800 */
[----:B------:R-:W3:Y:S04]  /*18ee0*/  LDL R4, [R1+0x1720] ;  /* 0x0017200001047983 */ /* 0x000ee80000100800 */
[----:B------:R-:W3:Y:S01]  /*18ef0*/  LDL R5, [R1+0x1724] ;  /* 0x0017240001057983 */ /* 0x000ee20000100800 */
[----:B------:R-:W-:-:S03]  /*18f00*/  PRMT R10, RZ, 0x7610, R10 ;  /* 0x00007610ff0a7816 */ /* 0x000fc6000000000a */
[----:B------:R0:W-:Y:S04]  /*18f10*/  STS.U16 [R0+0xaf00], R9 ;  /* 0x00af000900007388 */ /* 0x0001e80000000400 */
[----:B0-----:R-:W2:Y:S01]  /*18f20*/  LDL.LU R9, [R1+0x54] ;  /* 0x0000540001097983 */ /* 0x001ea20000300800 */
[----:B---3--:R-:W-:-:S04]  /*18f30*/  @!P0 LOP3.LUT R5, R5, R4, RZ, 0x3c, !PT ;  /* 0x0000000405058212 */ /* 0x008fc800078e3cff */
[----:B------:R-:W-:-:S04]  /*18f40*/  @!P0 LOP3.LUT R4, R5, R4, RZ, 0x3c, !PT ;  /* 0x0000000405048212 */ /* 0x000fc800078e3cff */
[----:B------:R-:W-:-:S05]  /*18f50*/  @!P0 LOP3.LUT R5, R5, R4, RZ, 0x3c, !PT ;  /* 0x0000000405058212 */ /* 0x000fca00078e3cff */
[----:B------:R0:W3:Y:S04]  /*18f60*/  @!P0 LDG.E.U16 R10, [R4.64] ;  /* 0x00000006040a8981 */ /* 0x0000e8000c1e1500 */
[----:B0-----:R-:W2:Y:S04]  /*18f70*/  LDL R4, [R1+0x1710] ;  /* 0x0017100001047983 */ /* 0x001ea80000100800 */
[----:B------:R-:W2:Y:S01]  /*18f80*/  LDL R5, [R1+0x1714] ;  /* 0x0017140001057983 */ /* 0x000ea20000100800 */
[----:B------:R-:W-:Y:S02]  /*18f90*/  PRMT R6, RZ, 0x7610, R6 ;  /* 0x00007610ff067816 */ /* 0x000fe40000000006 */
[----:B--2---:R-:W-:-:S04]  /*18fa0*/  @!P0 LOP3.LUT R5, R5, R4, RZ, 0x3c, !PT ;  /* 0x0000000405058212 */ /* 0x004fc800078e3cff */
[----:B------:R-:W-:-:S04]  /*18fb0*/  @!P0 LOP3.LUT R4, R5, R4, RZ, 0x3c, !PT ;  /* 0x0000000405048212 */ /* 0x000fc800078e3cff */
[----:B------:R-:W-:-:S05]  /*18fc0*/  @!P0 LOP3.LUT R5, R5, R4, RZ, 0x3c, !PT ;  /* 0x0000000405058212 */ /* 0x000fca00078e3cff */
[----:B------:R-:W2:Y:S04]  /*18fd0*/  @!P0 LDG.E.U16 R6, [R4.64] ;  /* 0x0000000604068981 */ /* 0x000ea8000c1e1500 */
[----:B---3--:R0:W-:Y:S04]  /*18fe0*/  STL [R1+0x8c], R10 ;  /* 0x00008c0a01007387 */ /* 0x0081e80000100800 */
[----:B0-----:R-:W3:Y:S04]  /*18ff0*/  LDL.LU R10, [R1+0x58] ;  /* 0x00005800010a7983 */ /* 0x001ee80000300800 */
[----:B--2---:R0:W-:Y:S04]  /*19000*/  STL [R1+0x88], R6 ;  /* 0x0000880601007387 */ /* 0x0041e80000100800 */
[----:B0-----:R-:W2:Y:S04]  /*19010*/  LDL.LU R6, [R1+0x3aa8] ;  /* 0x003aa80001067983 */ /* 0x001ea80000300800 */
[----:B------:R-:W2:Y:S04]  /*19020*/  LDL R4, [R1+0x1700] ;  /* 0x0017000001047983 */ /* 0x000ea80000100800 */
[----:B------:R-:W2:Y:S01]  /*19030*/  LDL R5, [R1+0x1704] ;  /* 0x0017040001057983 */ /* 0x000ea20000100800 */
[----:B------:R-:W-:-:S03]  /*19040*/  PRMT R15, RZ, 0x7610, R15 ;  /* 0x00007610ff0f7816 */ /* 0x000fc6000000000f */
[----:B------:R-:W-:Y:S04]  /*19050*/  STS.U16 [R0+0xbe00], R7 ;  /* 0x00be000700007388 */ /* 0x000fe80000000400 */
[----:B------:R0:W-:Y:S04]  /*19060*/  STS.U16 [R0+0xbf00], R8 ;  /* 0x00bf000800007388 */ /* 0x0001e80000000400 */
[----:B0-----:R-:W3:Y:S01]  /*19070*/  LDL.LU R0, [R1+0x3aa4] ;  /* 0x003aa40001007983 */ /* 0x001ee20000300800 */
[----:B------:R-:W-:-:S03]  /*19080*/  PRMT R25, RZ, 0x7610, R25 ;  /* 0x00007610ff197816 */ /* 0x000fc60000000019 */
[----:B------:R-:W3:Y:S01]  /*19090*/  LDL R8, [R1+0x16d4] ;  /* 0x0016d40001087983 */ /* 0x000ee20000100800 */
[----:B--2---:R-:W-:-:S04]  /*190a0*/  @!P0 LOP3.LUT R5, R5, R4, RZ, 0x3c, !PT ;  /* 0x0000000405058212 */ /* 0x004fc800078e3cff */
[----:B------:R-:W-:-:S04]  /*190b0*/  @!P0 LOP3.LUT R4, R5, R4, RZ, 0x3c, !PT ;  /* 0x0000000405048212 */ /* 0x000fc800078e3cff */
[----:B------:R-:W-:-:S05]  /*190c0*/  @!P0 LOP3.LUT R5, R5, R4, RZ, 0x3c, !PT ;  /* 0x0000000405058212 */ /* 0x000fca00078e3cff */
[----:B------:R0:W2:Y:S04]  /*190d0*/  @!P0 LDG.E.U16 R15, [R4.64] ;  /* 0x00000006040f8981 */ /* 0x0000a8000c1e1500 */
[----:B0-----:R-:W2:Y:S04]  /*190e0*/  LDL R4, [R1+0x16f0] ;  /* 0x0016f00001047983 */ /* 0x001ea80000100800 */
[----:B------:R-:W2:Y:S02]  /*190f0*/  LDL R5, [R1+0x16f4] ;  /* 0x0016f40001057983 */ /* 0x000ea40000100800 */
[----:B--2---:R-:W-:-:S04]  /*19100*/  @!P0 LOP3.LUT R5, R5, R4, RZ, 0x3c, !PT ;  /* 0x0000000405058212 */ /* 0x004fc800078e3cff */
[----:B------:R-:W-:-:S04]  /*19110*/  @!P0 LOP3.LUT R4, R5, R4, RZ, 0x3c, !PT ;  /* 0x0000000405048212 */ /* 0x000fc800078e3cff */
[----:B------:R-:W-:-:S05]  /*19120*/  @!P0 LOP3.LUT R5, R5, R4, RZ, 0x3c, !PT ;  /* 0x0000000405058212 */ /* 0x000fca00078e3cff */
[----:B------:R-:W2:Y:S04]  /*19130*/  @!P0 LDG.E.U16 R25, [R4.64] ;  /* 0x0000000604198981 */ /* 0x000ea8000c1e1500 */
[----:B------:R0:W-:Y:S04]  /*19140*/  STL [R1+0x84], R15 ;  /* 0x0000840f01007387 */ /* 0x0001e80000100800 */
[----:B0-----:R-:W3:Y:S04]  /*19150*/  LDL.LU R15, [R1+0x68] ;  /* 0x00006800010f7983 */ /* 0x001ee80000300800 */
        /* <DEDUP_REMOVED lines=13> */
[----:B------:R-:W3:Y:S01]  /*19230*/  LDL R5, [R1+0x16d0] ;  /* 0x0016d00001057983 */ /* 0x000ee20000100800 */
[----:B------:R-:W-:Y:S01]  /*19240*/  @!P0 IMAD.MOV.U32 R4, RZ, RZ, R8 ;  /* 0x000000ffff048224 */ /* 0x000fe200078e0008 */
[----:B--2---:R-:W-:-:S06]  /*19250*/  PRMT R25, RZ, 0x7610, R25 ;  /* 0x00007610ff197816 */ /* 0x004fcc0000000019 */
[----:B---3--:R-:W2:Y:S04]  /*19260*/  @!P0 LDG.E.U16 R25, [R4.64] ;  /* 0x0000000604198981 */ /* 0x008ea8000c1e1500 */
[----:B----4-:R0:W-:Y:S04]  /*19270*/  STS.U16 [R0+0x400], R14 ;  /* 0x0004000e00007388 */ /* 0x0101e80000000400 */
[----:B0-----:R-:W3:Y:S04]  /*19280*/  LDL R14, [R1+0x16a4] ;  /* 0x0016a400010e7983 */ /* 0x001ee80000100800 */
[----:B------:R-:W4:Y:S04]  /*19290*/  LDL.LU R8, [R1+0x10d8] ;  /* 0x0010d80001087983 */ /* 0x000f280000300800 */
        /* <DEDUP_REMOVED lines=13> */
[----:B------:R-:W2:Y:S04]  /*19370*/  LDL R4, [R1+0x16b0] ;  /* 0x0016b00001047983 */ /* 0x000ea80000100800 */
[----:B------:R-:W2:Y:S01]  /*19380*/  LDL R5, [R1+0x16b4] ;  /* 0x0016b40001057983 */ /* 0x000ea20000100800 */
[----:B------:R-:W-:-:S03]  /*19390*/  PRMT R11, RZ, 0x7610, R11 ;  /* 0x00007610ff0b7816 */ /* 0x000fc6000000000b */
[----:B------:R0:W-:Y:S04]  /*193a0*/  STS.U16 [R0+0x800], R10 ;  /* 0x0008000a00007388 */ /* 0x0001e80000000400 */
[----:B0-----:R-:W3:Y:S01]  /*193b0*/  LDL.LU R10, [R1+0xbc] ;  /* 0x0000bc00010a7983 */ /* 0x001ee20000300800 */
[----:B--2---:R-:W-:-:S04]  /*193c0*/  @!P0 LOP3.LUT R5, R5, R4, RZ, 0x3c, !PT ;  /* 0x0000000405058212 */ /* 0x004fc800078e3cff */
[----:B------:R-:W-:-:S04]  /*193d0*/  @!P0 LOP3.LUT R4, R5, R4, RZ, 0x3c, !PT ;  /* 0x0000000405048212 */ /* 0x000fc800078e3cff */
[----:B------:R-:W-:-:S05]  /*193e0*/  @!P0 LOP3.LUT R5, R5, R4, RZ, 0x3c, !PT ;  /* 0x0000000405058212 */ /* 0x000fca00078e3cff */
[----:B------:R0:W2:Y:S04]  /*193f0*/  @!P0 LDG.E.U16 R11, [R4.64] ;  /* 0x00000006040b8981 */ /* 0x0000a8000c1e1500 */
[----:B0-----:R-:W2:Y:S04]  /*19400*/  LDL.LU R4, [R1+0x64] ;  /* 0x0000640001047983 */ /* 0x001ea80000300800 */
[----:B------:R-:W3:Y:S01]  /*19410*/  LDL R5, [R1+0x16a0] ;  /* 0x0016a00001057983 */ /* 0x000ee20000100800 */
[----:B------:R-:W-:-:S03]  /*19420*/  PRMT R25, RZ, 0x7610, R25 ;  /* 0x00007610ff197816 */ /* 0x000fc60000000019 */
[----:B--2---:R0:W-:Y:S02]  /*19430*/  STS.U16 [R0+0xa00], R4 ;  /* 0x000a000400007388 */ /* 0x0041e40000000400 */
[----:B0-----:R-:W-:-:S05]  /*19440*/  @!P0 IMAD.MOV.U32 R4, RZ, RZ, R14 ;  /* 0x000000ffff048224 */ /* 0x001fca00078e000e */
[----:B---3--:R-:W2:Y:S04]  /*19450*/  @!P0 LDG.E.U16 R25, [R4.64] ;  /* 0x0000000604198981 */ /* 0x008ea8000c1e1500 */
[----:B------:R0:W-:Y:S04]  /*19460*/  STL [R1+0x70], R11 ;  /* 0x0000700b01007387 */ /* 0x0001e80000100800 */
[----:B0-----:R-:W3:Y:S04]  /*19470*/  LDL.LU R11, [R1+0xb8] ;  /* 0x0000b800010b7983 */ /* 0x001ee80000300800 */
[----:B------:R-:W3:Y:S04]  /*19480*/  LDL.LU R14, [R1+0xb4] ;  /* 0x0000b400010e7983 */ /* 0x000ee80000300800 */
        /* <DEDUP_REMOVED lines=19> */
[----:B------:R0:W2:Y:S04]  /*195c0*/  @!P0 LDG.E.U16 R25, [R4.64] ;  /* 0x0000000604198981 */ /* 0x0000a8000c1e1500 */
[----:B------:R1:W-:Y:S04]  /*195d0*/  STS.U16 [R0+0xe00], R24 ;  /* 0x000e001800007388 */ /* 0x0003e80000000400 */
[----:B-1----:R-:W3:Y:S04]  /*195e0*/  LDL.LU R24, [R1+0x34] ;  /* 0x0000340001187983 */ /* 0x002ee80000300800 */
[----:B0-----:R-:W3:Y:S04]  /*195f0*/  LDL R4, [R1+0x1670] ;  /* 0x0016700001047983 */ /* 0x001ee80000100800 */
[----:B------:R-:W3:Y:S04]  /*19600*/  LDL R5, [R1+0x1674] ;  /* 0x0016740001057983 */ /* 0x000ee80000100800 */
[----:B----4-:R-:W-:Y:S04]  /*19610*/  STS.U16 [R0+0x1000], R8 ;  /* 0x0010000800007388 */ /* 0x010fe80000000400 */
[----:B--2---:R0:W-:Y:S04]  /*19620*/  STL [R1+0x64], R25 ;  /* 0x0000641901007387 */ /* 0x0041e80000100800 */
[----:B0-----:R-:W2:Y:S04]  /*19630*/  LDL.LU R25, [R1+0x30] ;  /* 0x0000300001197983 */ /* 0x001ea80000300800 */
[----:B------:R-:W4:Y:S01]  /*19640*/  LDL.LU R8, [R1+0x3a88] ;  /* 0x003a880001087983 */ /* 0x000f220000300800 */
[----:B---3--:R-:W-:-:S04]  /*19650*/  @!P0 LOP3.LUT R5, R5, R4, RZ, 0x3c, !PT ;  /* 0x0000000405058212 */ /* 0x008fc800078e3cff */
[----:B------:R-:W-:-:S04]  /*19660*/  @!P0 LOP3.LUT R4, R5, R4, RZ, 0x3c, !PT ;  /* 0x0000000405048212 */ /* 0x000fc800078e3cff */
[----:B------:R-:W-:Y:S02]  /*19670*/  @!P0 LOP3.LUT R5, R5, R4, RZ, 0x3c, !PT ;  /* 0x0000000405058212 */ /* 0x000fe400078e3cff */
[----:B----4-:R-:W-:-:S06]  /*19680*/  PRMT R8, RZ, 0x7610, R8 ;  /* 0x00007610ff087816 */ /* 0x010fcc0000000008 */
        /* <DEDUP_REMOVED lines=11> */
[----:B------:R-:W2:Y:S04]  /*19740*/  @!P0 LDG.E.U16 R9, [R4.64] ;  /* 0x0000000604098981 */ /* 0x000ea8000c1e1500 */
[----:B------:R-:W-:Y:S04]  /*19750*/  STS.U16 [R0+0x1400], R10 ;  /* 0x0014000a00007388 */ /* 0x000fe80000000400 */
[----:B--2---:R0:W-:Y:S04]  /*19760*/  STL [R1+0x5c], R9 ;  /* 0x00005c0901007387 */ /* 0x0041e80000100800 */
[----:B0-----:R-:W2:Y:S04]  /*19770*/  LDL.LU R9, [R1+0x3a7c] ;  /* 0x003a7c0001097983 */ /* 0x001ea80000300800 */
        /* <DEDUP_REMOVED lines=71> */
[----:B------:R-:W4:Y:S04]  /*19bf0*/  @!P0 LDG.E.U16 R24, [R4.64] ;  /* 0x0000000604188981 */ /* 0x000f28000c1e1500 */
[----:B----4-:R0:W-:Y:S04]  /*19c00*/  STL [R1+0x40], R24 ;  /* 0x0000401801007387 */ /* 0x0101e80000100800 */
[----:B0-----:R-:W4:Y:S04]  /*19c10*/  LDL.LU R24, [R1+0x3a48] ;  /* 0x003a480001187983 */ /* 0x001f280000300800 */
        /* <DEDUP_REMOVED lines=15> */
[----:B------:R0:W2:Y:S04]  /*19d10*/  @!P0 LDG.E.U16 R2, [R4.64] ;  /* 0x0000000604028981 */ /* 0x0000a8000c1e1500 */
[----:B0-----:R-:W2:Y:S04]  /*19d20*/  LDL R4, [R1+0x15c0] ;  /* 0x0015c00001047983 */ /* 0x001ea80000100800 */
[----:B------:R-:W2:Y:S01]  /*19d30*/  LDL R5, [R1+0x15c4] ;  /* 0x0015c40001057983 */ /* 0x000ea20000100800 */
[----:B------:R-:W-:Y:S02]  /*19d40*/  PRMT R11, RZ, 0x7610, R11 ;  /* 0x00007610ff0b7816 */ /* 0x000fe4000000000b */
        /* <DEDUP_REMOVED lines=23> */
[----:B0-----:R-:W3:Y:S04]  /*19ec0*/  LDL R28, [R1+0x1564] ;  /* 0x00156400011c7983 */ /* 0x001ee80000100800 */
[----:B--2---:R0:W-:Y:S04]  /*19ed0*/  STL [R1+0x2c], R9 ;  /* 0x00002c0901007387 */ /* 0x0041e80000100800 */
[----:B0-----:R-:W2:Y:S04]  /*19ee0*/  LDL.LU R9, [R1+0x3a3c] ;  /* 0x003a3c0001097983 */ /* 0x001ea80000300800 */
[----:B------:R-:W2:Y:S04]  /*19ef0*/  LDL R4, [R1+0x1590] ;  /* 0x0015900001047983 */ /* 0x000ea80000100800 */
[----:B------:R-:W2:Y:S01]  /*19f00*/  LDL R5, [R1+0x1594] ;  /* 0x0015940001057983 */ /* 0x000ea20000100800 */
[----:B---3--:R-:W-:-:S02]  /*19f10*/  PRMT R8, RZ, 0x7610, R8 ;  /* 0x00007610ff087816 */ /* 0x008fc40000000008 */
[----:B--2---:R-:W-:-:S04]  /*19f20*/  @!P0 LOP3.LUT R5, R5, R4, RZ, 0x3c, !PT ;  /* 0x0000000405058212 */ /* 0x004fc800078e3cff */
[----:B------:R-:W-:-:S04]  /*19f30*/  @!P0 LOP3.LUT R4, R5, R4, RZ, 0x3c, !PT ;  /* 0x0000000405048212 */ /* 0x000fc800078e3cff */
[----:B------:R-:W-:-:S05]  /*19f40*/  @!P0 LOP3.LUT R5, R5, R4, RZ, 0x3c, !PT ;  /* 0x0000000405058212 */ /* 0x000fca00078e3cff */
[----:B------:R-:W2:Y:S04]  /*19f50*/  @!P0 LDG.E.U16 R8, [R4.64] ;  /* 0x0000000604088981 */ /* 0x000ea8000c1e1500 */
[----:B--2---:R0:W-:Y:S04]  /*19f60*/  STL [R1+0x28], R8 ;  /* 0x0000280801007387 */ /* 0x0041e80000100800 */
[----:B0-----:R-:W2:Y:S04]  /*19f70*/  LDL.LU R8, [R1+0x3a38] ;  /* 0x003a380001087983 */ /* 0x001ea80000300800 */
[----:B------:R-:W3:Y:S04]  /*19f80*/  LDL R4, [R1+0x1580] ;  /* 0x0015800001047983 */ /* 0x000ee80000100800 */
[----:B------:R-:W3:Y:S01]  /*19f90*/  LDL R5, [R1+0x1584] ;  /* 0x0015840001057983 */ /* 0x000ee20000100800 */
[----:B------:R-:W-:-:S02]  /*19fa0*/  PRMT R18, RZ, 0x7610, R18 ;  /* 0x00007610ff127816 */ /* 0x000fc40000000012 */
[----:B---3--:R-:W-:-:S04]  /*19fb0*/  @!P0 LOP3.LUT R5, R5, R4, RZ, 0x3c, !PT ;  /* 0x0000000405058212 */ /* 0x008fc800078e3cff */
[----:B------:R-:W-:-:S04]  /*19fc0*/  @!P0 LOP3.LUT R4, R5, R4, RZ, 0x3c, !PT ;  /* 0x0000000405048212 */ /* 0x000fc800078e3cff */
[----:B------:R-:W-:-:S05]  /*19fd0*/  @!P0 LOP3.LUT R5, R5, R4, RZ, 0x3c, !PT ;  /* 0x0000000405058212 */ /* 0x000fca00078e3cff */
[----:B------:R-:W3:Y:S04]  /*19fe0*/  @!P0 LDG.E.U16 R18, [R4.64] ;  /* 0x0000000604128981 */ /* 0x000ee8000c1e1500 */
        /* <DEDUP_REMOVED lines=11> */
[----:B------:R-:W3:Y:S04]  /*1a0a0*/  LDL.LU R4, [R1+0x10e4] ;  /* 0x0010e40001047983 */ /* 0x000ee80000300800 */
[----:B------:R-:W4:Y:S01]  /*1a0b0*/  LDL R5, [R1+0x1560] ;  /* 0x0015600001057983 */ /* 0x000f220000100800 */
[----:B--2---:R-:W-:-:S03]  /*1a0c0*/  PRMT R23, RZ, 0x7610, R23 ;  /* 0x00007610ff177816 */ /* 0x004fc60000000017 */
[----:B---3--:R0:W-:Y:S02]  /*1a0d0*/  STS.U16 [R0+0x3200], R4 ;  /* 0x0032000400007388 */ /* 0x0081e40000000400 */
[----:B0-----:R-:W-:Y:S02]  /*1a0e0*/  @!P0 IMAD.MOV.U32 R4, RZ, RZ, R28 ;  /* 0x000000ffff048224 */ /* 0x001fe400078e001c */
[----:B------:R-:W2:Y:S04]  /*1a0f0*/  LDL R28, [R1+0x1524] ;  /* 0x00152400011c7983 */ /* 0x000ea80000100800 */
[----:B----4-:R-:W3:Y:S04]  /*1a100*/  @!P0 LDG.E.U16 R23, [R4.64] ;  /* 0x0000000604178981 */ /* 0x010ee8000c1e1500 */
        /* <DEDUP_REMOVED lines=18> */
[----:B------:R-:W-:Y:S01]  /*1a230*/  @!P0 LOP3.LUT R5, R5, R4, RZ, 0x3c, !PT ;  /* 0x0000000405058212 */ /* 0x000fe200078e3cff */
[----:B--2---:R0:W-:Y:S04]  /*1a240*/  STS.U16 [R0+0x3600], R2 ;  /* 0x0036000200007388 */ /* 0x0041e80000000400 */
[----:B------:R1:W2:Y:S04]  /*1a250*/  @!P0 LDG.E.U16 R17, [R4.64] ;  /* 0x0000000604118981 */ /* 0x0002a8000c1e1500 */
[----:B0-----:R-:W4:Y:S04]  /*1a260*/  LDL.LU R2, [R1+0x3a20] ;  /* 0x003a200001027983 */ /* 0x001f280000300800 */
[----:B-1----:R-:W2:Y:S04]  /*1a270*/  LDL R4, [R1+0x1530] ;  /* 0x0015300001047983 */ /* 0x002ea80000100800 */
[----:B------:R-:W2:Y:S01]  /*1a280*/  LDL R5, [R1+0x1534] ;  /* 0x0015340001057983 */ /* 0x000ea20000100800 */
[----:B----4-:R-:W-:-:S02]  /*1a290*/  PRMT R2, RZ, 0x7610, R2 ;  /* 0x00007610ff027816 */ /* 0x010fc40000000002 */
[----:B--2---:R-:W-:-:S04]  /*1a2a0*/  @!P0 LOP3.LUT R5, R5, R4, RZ, 0x3c, !PT ;  /* 0x0000000405058212 */ /* 0x004fc800078e3cff */
[----:B------:R-:W-:-:S04]  /*1a2b0*/  @!P0 LOP3.LUT R4, R5, R4, RZ, 0x3c, !PT ;  /* 0x0000000405048212 */ /* 0x000fc800078e3cff */
[----:B------:R-:W-:-:S05]  /*1a2c0*/  @!P0 LOP3.LUT R5, R5, R4, RZ, 0x3c, !PT ;  /* 0x0000000405058212 */ /* 0x000fca00078e3cff */
[----:B------:R-:W2:Y:S04]  /*1a2d0*/  @!P0 LDG.E.U16 R2, [R4.64] ;  /* 0x0000000604028981 */ /* 0x000ea8000c1e1500 */
[----:B------:R0:W-:Y:S04]  /*1a2e0*/  STL [R1+0x14], R17 ;  /* 0x0000141101007387 */ /* 0x0001e80000100800 */
[----:B0-----:R-:W4:Y:S04]  /*1a2f0*/  LDL.LU R17, [R1+0x10f8] ;  /* 0x0010f80001117983 */ /* 0x001f280000300800 */
[----:B--2---:R0:W-:Y:S04]  /*1a300*/  STL [R1+0x10], R2 ;  /* 0x0000100201007387 */ /* 0x0041e80000100800 */
[----:B0-----:R-:W2:Y:S04]  /*1a310*/  LDL.LU R2, [R1+0x3a1c] ;  /* 0x003a1c0001027983 */ /* 0x001ea80000300800 */
[----:B------:R-:W2:Y:S01]  /*1a320*/  LDL R5, [R1+0x1520] ;  /* 0x0015200001057983 */ /* 0x000ea20000100800 */
[----:B------:R-:W-:Y:S01]  /*1a330*/  PRMT R3, RZ, 0x7610, R3 ;  /* 0x00007610ff037816 */ /* 0x000fe20000000003 */
[----:B------:R-:W-:-:S02]  /*1a340*/  @!P0 IMAD.MOV.U32 R4, RZ, RZ, R28 ;  /* 0x000000ffff048224 */ /* 0x000fc400078e001c */
[----:B------:R-:W3:Y:S04]  /*1a350*/  LDL R28, [R1+0x14e0] ;  /* 0x0014e000011c7983 */ /* 0x000ee80000100800 */
        /* <DEDUP_REMOVED lines=28> */
[----:B0-----:R-:W3:Y:S01]  /*1a520*/  LDL.LU R5, [R1+0x10fc] ;  /* 0x0010fc0001057983 */ /* 0x001ee20000300800 */
[----:B------:R-:W-:Y:S01]  /*1a530*/  PRMT R27, RZ, 0x7610, R27 ;  /* 0x00007610ff1b7816 */ /* 0x000fe2000000001b */
[----:B------:R-:W-:Y:S02]  /*1a540*/  @!P0 IMAD.MOV.U32 R4, RZ, RZ, R3 ;  /* 0x000000ffff048224 */ /* 0x000fe400078e0003 */
[----:B--2---:R0:W-:Y:S01]  /*1a550*/  STL [R1+0x39a8], R2 ;  /* 0x0039a80201007387 */ /* 0x0041e20000100800 */
[----:B------:R-:W-:-:S03]  /*1a560*/  PRMT R26, RZ, 0x7610, R26 ;  /* 0x00007610ff1a7816 */ /* 0x000fc6000000001a */
[----:B------:R-:W2:Y:S04]  /*1a570*/  LDL R3, [R1+0x14b4] ;  /* 0x0014b40001037983 */ /* 0x000ea80000100800 */
[----:B---3--:R1:W-:Y:S04]  /*1a580*/  STS.U16 [R0+0x4200], R5 ;  /* 0x0042000500007388 */ /* 0x0083e80000000400 */
[----:B0-----:R-:W3:Y:S01]  /*1a590*/  LDL R2, [R1+0x14c4] ;  /* 0x0014c40001027983 */ /* 0x001ee20000100800 */
[----:B-1----:R-:W-:-:S03]  /*1a5a0*/  @!P0 IMAD.MOV.U32 R5, RZ, RZ, R28 ;  /* 0x000000ffff058224 */ /* 0x002fc600078e001c */
[----:B------:R-:W2:Y:S04]  /*1a5b0*/  LDL R28, [R1+0x14b0] ;  /* 0x0014b000011c7983 */ /* 0x000ea80000100800 */
[----:B------:R0:W2:Y:S04]  /*1a5c0*/  @!P0 LDG.E.U16 R27, [R4.64] ;  /* 0x00000006041b8981 */ /* 0x0000a8000c1e1500 */
[----:B0-----:R-:W3:Y:S04]  /*1a5d0*/  LDL R4, [R1+0x14d0] ;  /* 0x0014d00001047983 */ /* 0x001ee80000100800 */
[----:B------:R-:W3:Y:S04]  /*1a5e0*/  LDL R5, [R1+0x14d4] ;  /* 0x0014d40001057983 */ /* 0x000ee80000100800 */
[----:B----4-:R-:W-:Y:S04]  /*1a5f0*/  STS.U16 [R0+0x4400], R17 ;  /* 0x0044001100007388 */ /* 0x010fe80000000400 */
[----:B--2---:R0:W-:Y:S04]  /*1a600*/  STL [R1+0x39ac], R27 ;  /* 0x0039ac1b01007387 */ /* 0x0041e80000100800 */
[----:B0-----:R-:W2:Y:S01]  /*1a610*/  LDL.LU R27, [R1+0x10f0] ;  /* 0x0010f000011b7983 */ /* 0x001ea20000300800 */
[----:B---3--:R-:W-:-:S03]  /*1a620*/  @!P0 LOP3.LUT R5, R5, R4, RZ, 0x3c, !PT ;  /* 0x0000000405058212 */ /* 0x008fc600078e3cff */
[----:B------:R-:W3:Y:S01]  /*1a630*/  LDL.LU R17, [R1+0x3a10] ;  /* 0x003a100001117983 */ /* 0x000ee20000300800 */
[----:B------:R-:W-:-:S04]  /*1a640*/  @!P0 LOP3.LUT R4, R5, R4, RZ, 0x3c, !PT ;  /* 0x0000000405048212 */ /* 0x000fc800078e3cff */
[----:B------:R-:W-:-:S05]  /*1a650*/  @!P0 LOP3.LUT R5, R5, R4, RZ, 0x3c, !PT ;  /* 0x0000000405058212 */ /* 0x000fca00078e3cff */
[----:B------:R0:W4:Y:S04]  /*1a660*/  @!P0 LDG.E.U16 R26, [R4.64] ;  /* 0x00000006041a8981 */ /* 0x000128000c1e1500 */
[----:B0-----:R-:W2:Y:S04]  /*1a670*/  LDL.LU R4, [R1+0x10f4] ;  /* 0x0010f40001047983 */ /* 0x001ea80000300800 */
[----:B------:R-:W3:Y:S04]  /*1a680*/  LDL R5, [R1+0x14c0] ;  /* 0x0014c00001057983 */ /* 0x000ee80000100800 */
[----:B------:R0:W-:Y:S02]  /*1a690*/  STS.U16 [R0+0x2000], R25 ;  /* 0x0020001900007388 */ /* 0x0001e40000000400 */
[----:B0-----:R-:W-:-:S02]  /*1a6a0*/  PRMT R25, RZ, 0x7610, R25 ;  /* 0x00007610ff197816 */ /* 0x001fc40000000019 */
[----:B--2---:R0:W-:Y:S02]  /*1a6b0*/  STS.U16 [R0+0x4600], R4 ;  /* 0x0046000400007388 */ /* 0x0041e40000000400 */
[----:B0-----:R-:W-:-:S05]  /*1a6c0*/  @!P0 IMAD.MOV.U32 R4, RZ, RZ, R2 ;  /* 0x000000ffff048224 */ /* 0x001fca00078e0002 */
[----:B---3--:R0:W2:Y:S04]  /*1a6d0*/  @!P0 LDG.E.U16 R25, [R4.64] ;  /* 0x0000000604198981 */ /* 0x0080a8000c1e1500 */
[----:B------:R1:W-:Y:S04]  /*1a6e0*/  STS.U16 [R0+0x2200], R24 ;  /* 0x0022001800007388 */ /* 0x0003e80000000400 */
[----:B----4-:R3:W-:Y:S01]  /*1a6f0*/  STL [R1+0x39b0], R26 ;  /* 0x0039b01a01007387 */ /* 0x0107e20000100800 */
[----:B0-----:R-:W-:Y:S02]  /*1a700*/  @!P0 IMAD.MOV.U32 R4, RZ, RZ, R3 ;  /* 0x000000ffff048224 */ /* 0x001fe400078e0003 */
[----:B------:R-:W-:Y:S01]  /*1a710*/  @!P0 IMAD.MOV.U32 R5, RZ, RZ, R28 ;  /* 0x000000ffff058224 */ /* 0x000fe200078e001c */
[----:B-1----:R-:W-:Y:S01]  /*1a720*/  PRMT R24, RZ, 0x7610, R24 ;  /* 0x00007610ff187816 */ /* 0x002fe20000000018 */
[----:B------:R0:W-:Y:S04]  /*1a730*/  STS.U16 [R0+0x4800], R27 ;  /* 0x0048001b00007388 */ /* 0x0001e80000000400 */
[----:B---3--:R-:W3:Y:S04]  /*1a740*/  LDL.LU R26, [R1+0x1104] ;  /* 0x00110400011a7983 */ /* 0x008ee80000300800 */
[----:B------:R-:W4:Y:S04]  /*1a750*/  LDL R2, [R1+0x1494] ;  /* 0x0014940001027983 */ /* 0x000f280000100800 */
[----:B------:R1:W3:Y:S04]  /*1a760*/  @!P0 LDG.E.U16 R24, [R4.64] ;  /* 0x0000000604188981 */ /* 0x0002e8000c1e1500 */
[----:B--2---:R2:W-:Y:S04]  /*1a770*/  STL [R1+0x39b4], R25 ;  /* 0x0039b41901007387 */ /* 0x0045e80000100800 */
[----:B------:R-:W3:Y:S04]  /*1a780*/  LDL R28, [R1+0x1480] ;  /* 0x00148000011c7983 */ /* 0x000ee80000100800 */
[----:B0-----:R-:W3:Y:S04]  /*1a790*/  LDL R27, [R1+0x1484] ;  /* 0x00148400011b7983 */ /* 0x001ee80000100800 */
[----:B--2---:R-:W2:Y:S04]  /*1a7a0*/  LDL R25, [R1+0x1490] ;  /* 0x0014900001197983 */ /* 0x004ea80000100800 */
[----:B------:R-:W2:Y:S04]  /*1a7b0*/  LDL.LU R3, [R1+0x1124] ;  /* 0x0011240001037983 */ /* 0x000ea80000300800 */
[----:B-1----:R-:W2:Y:S04]  /*1a7c0*/  LDL R4, [R1+0x14a0] ;  /* 0x0014a00001047983 */ /* 0x002ea80000100800 */
[----:B------:R-:W2:Y:S04]  /*1a7d0*/  LDL R5, [R1+0x14a4] ;  /* 0x0014a40001057983 */ /* 0x000ea80000100800 */
[----:B------:R0:W-:Y:S04]  /*1a7e0*/  STS.U16 [R0+0x3800], R23 ;  /* 0x0038001700007388 */ /* 0x0001e80000000400 */
[----:B------:R1:W-:Y:S01]  /*1a7f0*/  STS.U16 [R0+0x4000], R22 ;  /* 0x0040001600007388 */ /* 0x0003e20000000400 */
[----:B0-----:R-:W-:-:S02]  /*1a800*/  PRMT R23, RZ, 0x7610, R23 ;  /* 0x00007610ff177816 */ /* 0x001fc40000000017 */
[----:B-1----:R-:W-:Y:S02]  /*1a810*/  PRMT R22, RZ, 0x7610, R22 ;  /* 0x00007610ff167816 */ /* 0x002fe40000000016 */
[----:B--2---:R-:W-:-:S04]  /*1a820*/  @!P0 LOP3.LUT R5, R5, R4, RZ, 0x3c, !PT ;  /* 0x0000000405058212 */ /* 0x004fc800078e3cff */
[----:B------:R-:W-:-:S04]  /*1a830*/  @!P0 LOP3.LUT R4, R5, R4, RZ, 0x3c, !PT ;  /* 0x0000000405048212 */ /* 0x000fc800078e3cff */
[----:B------:R-:W-:-:S05]  /*1a840*/  @!P0 LOP3.LUT R5, R5, R4, RZ, 0x3c, !PT ;  /* 0x0000000405058212 */ /* 0x000fca00078e3cff */
[----:B------:R4:W2:Y:S02]  /*1a850*/  @!P0 LDG.E.U16 R23, [R4.64] ;  /* 0x0000000604178981 */ /* 0x0008a4000c1e1500 */
[----:B----4-:R-:W-:Y:S02]  /*1a860*/  @!P0 IMAD.MOV.U32 R4, RZ, RZ, R2 ;  /* 0x000000ffff048224 */ /* 0x010fe400078e0002 */
[----:B------:R-:W-:-:S05]  /*1a870*/  @!P0 IMAD.MOV.U32 R5, RZ, RZ, R25 ;  /* 0x000000ffff058224 */ /* 0x000fca00078e0019 */
[----:B------:R0:W4:Y:S01]  /*1a880*/  @!P0 LDG.E.U16 R22, [R4.64] ;  /* 0x0000000604168981 */ /* 0x000122000c1e1500 */
[----:B------:R-:W-:-:S03]  /*1a890*/  PRMT R21, RZ, 0x7610, R21 ;  /* 0x00007610ff157816 */ /* 0x000fc60000000015 */
[----:B---3--:R1:W-:Y:S01]  /*1a8a0*/  STL [R1+0x39b8], R24 ;  /* 0x0039b81801007387 */ /* 0x0083e20000100800 */
[----:B0-----:R-:W-:Y:S02]  /*1a8b0*/  @!P0 IMAD.MOV.U32 R4, RZ, RZ, R27 ;  /* 0x000000ffff048224 */ /* 0x001fe400078e001b */
[----:B------:R-:W-:Y:S01]  /*1a8c0*/  @!P0 IMAD.MOV.U32 R5, RZ, RZ, R28 ;  /* 0x000000ffff058224 */ /* 0x000fe200078e001c */
[----:B-1----:R-:W3:Y:S04]  /*1a8d0*/  LDL.LU R24, [R1+0x10ec] ;  /* 0x0010ec0001187983 */ /* 0x002ee80000300800 */
[----:B------:R-:W3:Y:S04]  /*1a8e0*/  @!P0 LDG.E.U16 R21, [R4.64] ;  /* 0x0000000604158981 */ /* 0x000ee8000c1e1500 */
[----:B--2---:R-:W-:Y:S04]  /*1a8f0*/  STL [R1+0x39bc], R23 ;  /* 0x0039bc1701007387 */ /* 0x004fe80000100800 */
[----:B------:R-:W2:Y:S04]  /*1a900*/  LDL R2, [R1+0x1474] ;  /* 0x0014740001027983 */ /* 0x000ea80000100800 */
[----:B------:R-:W2:Y:S04]  /*1a910*/  LDL.LU R25, [R1+0x111c] ;  /* 0x00111c0001197983 */ /* 0x000ea80000300800 */
[----:B----4-:R0:W-:Y:S01]  /*1a920*/  STL [R1+0x39c0], R22 ;  /* 0x0039c01601007387 */ /* 0x0101e20000100800 */
[----:B------:R-:W-:-:S03]  /*1a930*/  PRMT R20, RZ, 0x7610, R20 ;  /* 0x00007610ff147816 */ /* 0x000fc60000000014 */
[----:B------:R-:W4:Y:S04]  /*1a940*/  LDL R27, [R1+0x1464] ;  /* 0x00146400011b7983 */ /* 0x000f280000100800 */
[----:B0-----:R-:W4:Y:S04]  /*1a950*/  LDL R22, [R1+0x1470] ;  /* 0x0014700001167983 */ /* 0x001f280000100800 */
[----:B------:R-:W4:Y:S04]  /*1a960*/  LDL.LU R28, [R1+0x1118] ;  /* 0x00111800011c7983 */ /* 0x000f280000300800 */
[----:B---3--:R0:W-:Y:S04]  /*1a970*/  STL [R1+0x39c4], R21 ;  /* 0x0039c41501007387 */ /* 0x0081e80000100800 */
[----:B------:R1:W-:Y:S04]  /*1a980*/  STS.U16 [R0+0x4a00], R24 ;  /* 0x004a001800007388 */ /* 0x0003e80000000400 */
[----:B------:R3:W-:Y:S04]  /*1a990*/  STS.U16 [R0+0x5000], R26 ;  /* 0x0050001a00007388 */ /* 0x0007e80000000400 */
[----:B0-----:R-:W4:Y:S04]  /*1a9a0*/  LDL.LU R21, [R1+0x1120] ;  /* 0x0011200001157983 */ /* 0x001f280000300800 */
[----:B-1----:R-:W4:Y:S04]  /*1a9b0*/  LDL R24, [R1+0x1450] ;  /* 0x0014500001187983 */ /* 0x002f280000100800 */
[----:B------:R-:W4:Y:S04]  /*1a9c0*/  LDL R23, [R1+0x1454] ;  /* 0x0014540001177983 */ /* 0x000f280000100800 */
[----:B---3--:R-:W3:Y:S01]  /*1a9d0*/  LDL.LU R26, [R1+0x1114] ;  /* 0x00111400011a7983 */ /* 0x008ee20000300800 */
[----:B--2---:R-:W-:-:S02]  /*1a9e0*/  @!P0 IMAD.MOV.U32 R4, RZ, RZ, R2 ;  /* 0x000000ffff048224 */ /* 0x004fc400078e0002 */
[----:B----4-:R-:W-:-:S05]  /*1a9f0*/  @!P0 IMAD.MOV.U32 R5, RZ, RZ, R22 ;  /* 0x000000ffff058224 */ /* 0x010fca00078e0016 */
[----:B------:R0:W2:Y:S04]  /*1aa00*/  @!P0 LDG.E.U16 R20, [R4.64] ;  /* 0x0000000604148981 */ /* 0x0000a8000c1e1500 */
[----:B0-----:R-:W4:Y:S01]  /*1aa10*/  LDL R5, [R1+0x1460] ;  /* 0x0014600001057983 */ /* 0x001f220000100800 */
[----:B------:R-:W-:-:S03]  /*1aa20*/  @!P0 IMAD.MOV.U32 R4, RZ, RZ, R27 ;  /* 0x000000ffff048224 */ /* 0x000fc600078e001b */
[----:B------:R0:W-:Y:S02]  /*1aa30*/  STS.U16 [R0+0x3a00], R19 ;  /* 0x003a001300007388 */ /* 0x0001e40000000400 */
[----:B0-----:R-:W-:Y:S02]  /*1aa40*/  PRMT R19, RZ, 0x7610, R19 ;  /* 0x00007610ff137816 */ /* 0x001fe40000000013 */
[----:B------:R0:W-:Y:S02]  /*1aa50*/  STS.U16 [R0+0x3000], R18 ;  /* 0x0030001200007388 */ /* 0x0001e40000000400 */
[----:B0-----:R-:W-:Y:S02]  /*1aa60*/  PRMT R18, RZ, 0x7610, R18 ;  /* 0x00007610ff127816 */ /* 0x001fe40000000012 */
[----:B----4-:R0:W4:Y:S02]  /*1aa70*/  @!P0 LDG.E.U16 R19, [R4.64] ;  /* 0x0000000604138981 */ /* 0x010124000c1e1500 */
[----:B0-----:R-:W-:-:S02]  /*1aa80*/  @!P0 IMAD.MOV.U32 R4, RZ, RZ, R23 ;  /* 0x000000ffff048224 */ /* 0x001fc400078e0017 */
[----:B------:R-:W-:-:S05]  /*1aa90*/  @!P0 IMAD.MOV.U32 R5, RZ, RZ, R24 ;  /* 0x000000ffff058224 */ /* 0x000fca00078e0018 */
[----:B------:R-:W3:Y:S04]  /*1aaa0*/  @!P0 LDG.E.U16 R18, [R4.64] ;  /* 0x0000000604128981 */ /* 0x000ee8000c1e1500 */
[----:B--2---:R-:W-:Y:S04]  /*1aab0*/  STL [R1+0x39c8], R20 ;  /* 0x0039c81401007387 */ /* 0x004fe80000100800 */
[----:B------:R-:W2:Y:S04]  /*1aac0*/  LDL R22, [R1+0x1440] ;  /* 0x0014400001167983 */ /* 0x000ea80000100800 */
[----:B------:R-:W2:Y:S04]  /*1aad0*/  LDL R2, [R1+0x1444] ;  /* 0x0014440001027983 */ /* 0x000ea80000100800 */
[----:B------:R0:W-:Y:S04]  /*1aae0*/  STS.U16 [R0+0x5200], R3 ;  /* 0x0052000300007388 */ /* 0x0001e80000000400 */
[----:B------:R1:W-:Y:S04]  /*1aaf0*/  STS.U16 [R0+0x5400], R21 ;  /* 0x0054001500007388 */ /* 0x0003e80000000400 */
[----:B0-----:R-:W2:Y:S04]  /*1ab00*/  LDL.LU R3, [R1+0x1420] ;  /* 0x0014200001037983 */ /* 0x001ea80000300800 */
[----:B------:R-:W2:Y:S04]  /*1ab10*/  LDL.LU R27, [R1+0x1110] ;  /* 0x00111000011b7983 */ /* 0x000ea80000300800 */
[----:B----4-:R0:W-:Y:S04]  /*1ab20*/  STL [R1+0x39cc], R19 ;  /* 0x0039cc1301007387 */ /* 0x0101e80000100800 */
[----:B-1----:R-:W4:Y:S04]  /*1ab30*/  LDL R21, [R1+0x1430] ;  /* 0x0014300001157983 */ /* 0x002f280000100800 */
[----:B------:R-:W4:Y:S04]  /*1ab40*/  LDL R20, [R1+0x1434] ;  /* 0x0014340001147983 */ /* 0x000f280000100800 */
[----:B---3--:R-:W-:Y:S04]  /*1ab50*/  STL [R1+0x39d0], R18 ;  /* 0x0039d01201007387 */ /* 0x008fe80000100800 */
[----:B0-----:R-:W3:Y:S04]  /*1ab60*/  LDL R19, [R1+0x1424] ;  /* 0x0014240001137983 */ /* 0x001ee80000100800 */
[----:B------:R0:W-:Y:S01]  /*1ab70*/  STS.U16 [R0+0x4c00], R17 ;  /* 0x004c001100007388 */ /* 0x0001e20000000400 */
[----:B--2---:R-:W-:-:S02]  /*1ab80*/  @!P0 IMAD.MOV.U32 R5, RZ, RZ, R22 ;  /* 0x000000ffff058224 */ /* 0x004fc400078e0016 */
[----:B------:R-:W-:Y:S01]  /*1ab90*/  @!P0 IMAD.MOV.U32 R4, RZ, RZ, R2 ;  /* 0x000000ffff048224 */ /* 0x000fe200078e0002 */
[----:B------:R1:W-:Y:S04]  /*1aba0*/  STS.U16 [R0+0x4e00], R16 ;  /* 0x004e001000007388 */ /* 0x0003e80000000400 */
[----:B------:R2:W-:Y:S01]  /*1abb0*/  STS.U16 [R0+0x2400], R15 ;  /* 0x0024000f00007388 */ /* 0x0005e20000000400 */
[----:B0-----:R-:W-:-:S03]  /*1abc0*/  PRMT R17, RZ, 0x7610, R17 ;  /* 0x00007610ff117816 */ /* 0x001fc60000000011 */
[----:B------:R-:W3:Y:S01]  /*1abd0*/  LDL R18, [R1+0x1410] ;  /* 0x0014100001127983 */ /* 0x000ee20000100800 */
[----:B-1----:R-:W-:-:S03]  /*1abe0*/  PRMT R16, RZ, 0x7610, R16 ;  /* 0x00007610ff107816 */ /* 0x002fc60000000010 */
[----:B------:R4:W3:Y:S01]  /*1abf0*/  @!P0 LDG.E.U16 R17, [R4.64] ;  /* 0x0000000604118981 */ /* 0x0008e2000c1e1500 */
[----:B--2---:R-:W-:-:S03]  /*1ac00*/  PRMT R15, RZ, 0x7610, R15 ;  /* 0x00007610ff0f7816 */ /* 0x004fc6000000000f */
[----:B------:R-:W2:Y:S04]  /*1ac10*/  LDL R2, [R1+0x1414] ;  /* 0x0014140001027983 */ /* 0x000ea80000100800 */
[----:B------:R-:W2:Y:S01]  /*1ac20*/  LDL.LU R24, [R1+0x110c] ;  /* 0x00110c0001187983 */ /* 0x000ea20000300800 */
[----:B----4-:R-:W-:Y:S02]  /*1ac30*/  @!P0 IMAD.MOV.U32 R5, RZ, RZ, R21 ;  /* 0x000000ffff058224 */ /* 0x010fe400078e0015 */
[----:B------:R-:W-:-:S05]  /*1ac40*/  @!P0 IMAD.MOV.U32 R4, RZ, RZ, R20 ;  /* 0x000000ffff048224 */ /* 0x000fca00078e0014 */
[----:B------:R3:W4:Y:S02]  /*1ac50*/  @!P0 LDG.E.U16 R16, [R4.64] ;  /* 0x0000000604108981 */ /* 0x000724000c1e1500 */
[----:B---3--:R-:W-:Y:S02]  /*1ac60*/  @!P0 IMAD.MOV.U32 R4, RZ, RZ, R19 ;  /* 0x000000ffff048224 */ /* 0x008fe400078e0013 */
[----:B------:R-:W-:-:S05]  /*1ac70*/  @!P0 IMAD.MOV.U32 R5, RZ, RZ, R3 ;  /* 0x000000ffff058224 */ /* 0x000fca00078e0003 */
[----:B------:R0:W3:Y:S04]  /*1ac80*/  @!P0 LDG.E.U16 R15, [R4.64] ;  /* 0x00000006040f8981 */ /* 0x0000e8000c1e1500 */
[----:B------:R1:W-:Y:S04]  /*1ac90*/  STS.U16 [R0+0x5800], R28 ;  /* 0x0058001c00007388 */ /* 0x0003e80000000400 */
[----:B------:R2:W-:Y:S04]  /*1aca0*/  STS.U16 [R0+0x5600], R25 ;  /* 0x0056001900007388 */ /* 0x0005e80000000400 */
[----:B------:R-:W-:Y:S04]  /*1acb0*/  STL [R1+0x39d4], R17 ;  /* 0x0039d41101007387 */ /* 0x000fe80000100800 */
[----:B-1----:R-:W3:Y:S01]  /*1acc0*/  LDL.LU R28, [R1+0x1128] ;  /* 0x00112800011c7983 */ /* 0x002ee20000300800 */
[----:B0-----:R-:W-:-:S03]  /*1acd0*/  @!P0 IMAD.MOV.U32 R5, RZ, RZ, R18 ;  /* 0x000000ffff058224 */ /* 0x001fc600078e0012 */
[----:B----4-:R-:W-:Y:S04]  /*1ace0*/  STL [R1+0x39d8], R16 ;  /* 0x0039d81001007387 */ /* 0x010fe80000100800 */
[----:B--2---:R-:W2:Y:S04]  /*1acf0*/  LDL.LU R25, [R1+0x1130] ;  /* 0x0011300001197983 */ /* 0x004ea80000300800 */
[----:B------:R-:W4:Y:S04]  /*1ad00*/  LDL R20, [R1+0x1400] ;  /* 0x0014000001147983 */ /* 0x000f280000100800 */
[----:B------:R0:W-:Y:S04]  /*1ad10*/  STL [R1+0x1814], R3 ;  /* 0x0018140301007387 */ /* 0x0001e80000100800 */
[----:B0-----:R-:W2:Y:S04]  /*1ad20*/  LDL.LU R3, [R1+0x1404] ;  /* 0x0014040001037983 */ /* 0x001ea80000300800 */
[----:B---3--:R-:W-:Y:S04]  /*1ad30*/  STL [R1+0x39dc], R15 ;  /* 0x0039dc0f01007387 */ /* 0x008fe80000100800 */
[----:B------:R-:W3:Y:S04]  /*1ad40*/  LDL R19, [R1+0x13f0] ;  /* 0x0013f00001137983 */ /* 0x000ee80000100800 */
[----:B------:R-:W3:Y:S01]  /*1ad50*/  LDL R18, [R1+0x13f4] ;  /* 0x0013f40001127983 */ /* 0x000ee20000100800 */
[----:B------:R-:W-:-:S03]  /*1ad60*/  @!P0 IMAD.MOV.U32 R4, RZ, RZ, R2 ;  /* 0x000000ffff048224 */ /* 0x000fc600078e0002 */
[----:B------:R0:W-:Y:S04]  /*1ad70*/  STS.U16 [R0+0x2600], R14 ;  /* 0x0026000e00007388 */ /* 0x0001e80000000400 */
[----:B------:R1:W-:Y:S04]  /*1ad80*/  STS.U16 [R0+0x3c00], R13 ;  /* 0x003c000d00007388 */ /* 0x0003e80000000400 */
[----:B------:R1:W-:Y:S01]  /*1ad90*/  STS.U16 [R0+0x3e00], R12 ;  /* 0x003e000c00007388 */ /* 0x0003e20000000400 */
[----:B0-----:R-:W-:-:S03]  /*1ada0*/  PRMT R14, RZ, 0x7610, R14 ;  /* 0x00007610ff0e7816 */ /* 0x001fc6000000000e */
[----:B------:R-:W3:Y:S01]  /*1adb0*/  LDL R17, [R1+0x13e0] ;  /* 0x0013e00001117983 */ /* 0x000ee20000100800 */
[----:B-1----:R-:W-:-:S03]  /*1adc0*/  PRMT R13, RZ, 0x7610, R13 ;  /* 0x00007610ff0d7816 */ /* 0x002fc6000000000d */
[----:B------:R4:W3:Y:S01]  /*1add0*/  @!P0 LDG.E.U16 R14, [R4.64] ;  /* 0x00000006040e8981 */ /* 0x0008e2000c1e1500 */
[----:B------:R-:W-:-:S03]  /*1ade0*/  PRMT R12, RZ, 0x7610, R12 ;  /* 0x00007610ff0c7816 */ /* 0x000fc6000000000c */
[----:B------:R-:W3:Y:S04]  /*1adf0*/  LDL R2, [R1+0x13e4] ;  /* 0x0013e40001027983 */ /* 0x000ee80000100800 */
[----:B------:R0:W-:Y:S04]  /*1ae00*/  STS.U16 [R0+0x5a00], R26 ;  /* 0x005a001a00007388 */ /* 0x0001e80000000400 */
[----:B------:R-:W3:Y:S04]  /*1ae10*/  LDL R16, [R1+0x13d0] ;  /* 0x0013d00001107983 */ /* 0x000ee80000100800 */
[----:B------:R-:W3:Y:S04]  /*1ae20*/  LDL R15, [R1+0x13d4] ;  /* 0x0013d400010f7983 */ /* 0x000ee80000100800 */
[----:B------:R1:W-:Y:S04]  /*1ae30*/  STS.U16 [R0+0x5c00], R27 ;  /* 0x005c001b00007388 */ /* 0x0003e80000000400 */
[----:B0-----:R-:W3:Y:S04]  /*1ae40*/  LDL.LU R26, [R1+0x1148] ;  /* 0x00114800011a7983 */ /* 0x001ee80000300800 */
[----:B-1----:R-:W3:Y:S01]  /*1ae50*/  LDL.LU R27, [R1+0x1144] ;  /* 0x00114400011b7983 */ /* 0x002ee20000300800 */
[----:B----4-:R-:W-:-:S02]  /*1ae60*/  @!P0 IMAD.MOV.U32 R5, RZ, RZ, R20 ;  /* 0x000000ffff058224 */ /* 0x010fc400078e0014 */
[----:B--2---:R-:W-:-:S05]  /*1ae70*/  @!P0 IMAD.MOV.U32 R4, RZ, RZ, R3 ;  /* 0x000000ffff048224 */ /* 0x004fca00078e0003 */
[----:B------:R3:W2:Y:S02]  /*1ae80*/  @!P0 LDG.E.U16 R13, [R4.64] ;  /* 0x00000006040d8981 */ /* 0x0006a4000c1e1500 */
[----:B---3--:R-:W-:Y:S02]  /*1ae90*/  @!P0 IMAD.MOV.U32 R4, RZ, RZ, R18 ;  /* 0x000000ffff048224 */ /* 0x008fe400078e0012 */
[----:B------:R-:W-:-:S05]  /*1aea0*/  @!P0 IMAD.MOV.U32 R5, RZ, RZ, R19 ;  /* 0x000000ffff058224 */ /* 0x000fca00078e0013 */
[----:B------:R-:W3:Y:S04]  /*1aeb0*/  @!P0 LDG.E.U16 R12, [R4.64] ;  /* 0x00000006040c8981 */ /* 0x000ee8000c1e1500 */
[----:B------:R0:W-:Y:S04]  /*1aec0*/  STS.U16 [R0+0x6000], R28 ;  /* 0x0060001c00007388 */ /* 0x0001e80000000400 */
[----:B------:R1:W-:Y:S04]  /*1aed0*/  STL [R1+0x39e0], R14 ;  /* 0x0039e00e01007387 */ /* 0x0003e80000100800 */
[----:B------:R-:W-:Y:S04]  /*1aee0*/  STL [R1+0x1818], R3 ;  /* 0x0018180301007387 */ /* 0x000fe80000100800 */
[----:B--2---:R2:W-:Y:S04]  /*1aef0*/  STL [R1+0x39e4], R13 ;  /* 0x0039e40d01007387 */ /* 0x0045e80000100800 */
[----:B0-----:R-:W4:Y:S04]  /*1af00*/  LDL.LU R28, [R1+0x13b0] ;  /* 0x0013b000011c7983 */ /* 0x001f280000300800 */
[----:B-1----:R-:W4:Y:S04]  /*1af10*/  LDL R14, [R1+0x13c0] ;  /* 0x0013c000010e7983 */ /* 0x002f280000100800 */
[----:B--2---:R-:W2:Y:S04]  /*1af20*/  LDL R13, [R1+0x13c4] ;  /* 0x0013c400010d7983 */ /* 0x004ea80000100800 */
[----:B---3--:R-:W-:Y:S04]  /*1af30*/  STL [R1+0x39e8], R12 ;  /* 0x0039e80c01007387 */ /* 0x008fe80000100800 */
[----:B------:R-:W3:Y:S01]  /*1af40*/  LDL R3, [R1+0x13b4] ;  /* 0x0013b40001037983 */ /* 0x000ee20000100800 */
[----:B------:R-:W-:-:S03]  /*1af50*/  @!P0 IMAD.MOV.U32 R4, RZ, RZ, R2 ;  /* 0x000000ffff048224 */ /* 0x000fc600078e0002 */
[----:B------:R0:W-:Y:S01]  /*1af60*/  STS.U16 [R0+0x2800], R11 ;  /* 0x0028000b00007388 */ /* 0x0001e20000000400 */
[----:B------:R-:W-:-:S03]  /*1af70*/  @!P0 IMAD.MOV.U32 R5, RZ, RZ, R17 ;  /* 0x000000ffff058224 */ /* 0x000fc600078e0011 */
[----:B------:R1:W-:Y:S04]  /*1af80*/  STS.U16 [R0+0x2a00], R10 ;  /* 0x002a000a00007388 */ /* 0x0003e80000000400 */
[----:B------:R1:W-:Y:S01]  /*1af90*/  STS.U16 [R0+0x2c00], R9 ;  /* 0x002c000900007388 */ /* 0x0003e20000000400 */
[----:B0-----:R-:W-:-:S03]  /*1afa0*/  PRMT R11, RZ, 0x7610, R11 ;  /* 0x00007610ff0b7816 */ /* 0x001fc6000000000b */
[----:B------:R0:W-:Y:S01]  /*1afb0*/  STS.U16 [R0+0x2e00], R8 ;  /* 0x002e000800007388 */ /* 0x0001e20000000400 */
[----:B-1----:R-:W-:-:S03]  /*1afc0*/  PRMT R10, RZ, 0x7610, R10 ;  /* 0x00007610ff0a7816 */ /* 0x002fc6000000000a */
[----:B------:R1:W3:Y:S01]  /*1afd0*/  @!P0 LDG.E.U16 R11, [R4.64] ;  /* 0x00000006040b8981 */ /* 0x0002e2000c1e1500 */
[----:B------:R-:W-:-:S03]  /*1afe0*/  PRMT R9, RZ, 0x7610, R9 ;  /* 0x00007610ff097816 */ /* 0x000fc60000000009 */
[----:B------:R-:W3:Y:S01]  /*1aff0*/  LDL.LU R2, [R1+0x1140] ;  /* 0x0011400001027983 */ /* 0x000ee20000300800 */
[----:B-1----:R-:W-:Y:S02]  /*1b000*/  @!P0 IMAD.MOV.U32 R4, RZ, RZ, R15 ;  /* 0x000000ffff048224 */ /* 0x002fe400078e000f */
[----:B------:R-:W-:-:S05]  /*1b010*/  @!P0 IMAD.MOV.U32 R5, RZ, RZ, R16 ;  /* 0x000000ffff058224 */ /* 0x000fca00078e0010 */
[----:B------:R4:W3:Y:S01]  /*1b020*/  @!P0 LDG.E.U16 R10, [R4.64] ;  /* 0x00000006040a8981 */ /* 0x0008e2000c1e1500 */
[----:B0-----:R-:W-:Y:S01]  /*1b030*/  PRMT R8, RZ, 0x7610, R8 ;  /* 0x00007610ff087816 */ /* 0x001fe20000000008 */
[----:B----4-:R-:W-:Y:S02]  /*1b040*/  @!P0 IMAD.MOV.U32 R5, RZ, RZ, R14 ;  /* 0x000000ffff058224 */ /* 0x010fe400078e000e */
[----:B--2---:R-:W-:-:S05]  /*1b050*/  @!P0 IMAD.MOV.U32 R4, RZ, RZ, R13 ;  /* 0x000000ffff048224 */ /* 0x004fca00078e000d */
[----:B------:R3:W2:Y:S02]  /*1b060*/  @!P0 LDG.E.U16 R9, [R4.64] ;  /* 0x0000000604098981 */ /* 0x0006a4000c1e1500 */
[----:B---3--:R-:W-:Y:S02]  /*1b070*/  @!P0 IMAD.MOV.U32 R4, RZ, RZ, R3 ;  /* 0x000000ffff048224 */ /* 0x008fe400078e0003 */
[----:B------:R-:W-:-:S05]  /*1b080*/  @!P0 IMAD.MOV.U32 R5, RZ, RZ, R28 ;  /* 0x000000ffff058224 */ /* 0x000fca00078e001c */
[----:B------:R-:W3:Y:S04]  /*1b090*/  @!P0 LDG.E.U16 R8, [R4.64] ;  /* 0x0000000604088981 */ /* 0x000ee8000c1e1500 */
[----:B------:R0:W-:Y:S04]  /*1b0a0*/  STS.U16 [R0+0x6400], R29 ;  /* 0x0064001d00007388 */ /* 0x0001e80000000400 */
[----:B------:R-:W-:Y:S04]  /*1b0b0*/  STL [R1+0x39ec], R11 ;  /* 0x0039ec0b01007387 */ /* 0x000fe80000100800 */
[----:B0-----:R-:W4:Y:S04]  /*1b0c0*/  LDL.LU R29, [R1+0x1390] ;  /* 0x00139000011d7983 */ /* 0x001f280000300800 */
[----:B------:R0:W-:Y:S04]  /*1b0d0*/  STL [R1+0x39f0], R10 ;  /* 0x0039f00a01007387 */ /* 0x0001e80000100800 */
[----:B--2---:R1:W-:Y:S04]  /*1b0e0*/  STL [R1+0x39f4], R9 ;  /* 0x0039f40901007387 */ /* 0x0043e80000100800 */
[----:B0-----:R-:W2:Y:S04]  /*1b0f0*/  LDL.LU R10, [R1+0x113c] ;  /* 0x00113c00010a7983 */ /* 0x001ea80000300800 */
[----:B-1----:R-:W2:Y:S04]  /*1b100*/  LDL R9, [R1+0x13a4] ;  /* 0x0013a40001097983 */ /* 0x002ea80000100800 */
[----:B------:R-:W4:Y:S04]  /*1b110*/  LDL.LU R11, [R1+0x1138] ;  /* 0x00113800010b7983 */ /* 0x000f280000300800 */
        /* <DEDUP_REMOVED lines=8> */
[----:B------:R0:W-:Y:S04]  /*1b1a0*/  STL [R1+0x17ac], R28 ;  /* 0x0017ac1c01007387 */ /* 0x0001e80000100800 */
[----:B0-----:R-:W4:Y:S04]  /*1b1b0*/  LDL R28, [R1+0x13a0] ;  /* 0x0013a000011c7983 */ /* 0x001f280000100800 */
[----:B---3--:R0:W-:Y:S04]  /*1b1c0*/  STL [R1+0x39f8], R8 ;  /* 0x0039f80801007387 */ /* 0x0081e80000100800 */
[----:B0-----:R-:W3:Y:S01]  /*1b1d0*/  LDL R8, [R1+0x1394] ;  /* 0x0013940001087983 */ /* 0x001ee20000100800 */
[----:B------:R-:W-:-:S03]  /*1b1e0*/  PRMT R7, RZ, 0x7610, R7 ;  /* 0x00007610ff077816 */ /* 0x000fc60000000007 */
[----:B------:R0:W-:Y:S04]  /*1b1f0*/  STS.U16 [R0], R6 ;  /* 0x0000000600007388 */ /* 0x0001e80000000400 */
[----:B------:R-:W3:Y:S04]  /*1b200*/  LDL.LU R19, [R1+0x1164] ;  /* 0x0011640001137983 */ /* 0x000ee80000300800 */
[----:B------:R-:W3:Y:S01]  /*1b210*/  LDL.LU R20, [R1+0xa0] ;  /* 0x0000a00001147983 */ /* 0x000ee20000300800 */
[----:B0-----:R-:W-:-:S03]  /*1b220*/  PRMT R6, RZ, 0x7610, R6 ;  /* 0x00007610ff067816 */ /* 0x001fc60000000006 */
[----:B------:R-:W3:Y:S04]  /*1b230*/  LDL.LU R21, [R1+0x9c] ;  /* 0x00009c0001157983 */ /* 0x000ee80000300800 */
[----:B------:R-:W3:Y:S04]  /*1b240*/  LDL.LU R22, [R1+0x98] ;  /* 0x0000980001167983 */ /* 0x000ee80000300800 */
[----:B------:R0:W-:Y:S04]  /*1b250*/  STS.U16 [R0+0x5e00], R24 ;  /* 0x005e001800007388 */ /* 0x0001e80000000400 */
[----:B------:R-:W3:Y:S04]  /*1b260*/  LDL.LU R23, [R1+0x94] ;  /* 0x0000940001177983 */ /* 0x000ee80000300800 */
[----:B------:R1:W-:Y:S04]  /*1b270*/  STS.U16 [R0+0x6200], R25 ;  /* 0x0062001900007388 */ /* 0x0003e80000000400 */
[----:B0-----:R-:W3:Y:S04]  /*1b280*/  LDL.LU R24, [R1+0x90] ;  /* 0x0000900001187983 */ /* 0x001ee80000300800 */
[----:B------:R0:W-:Y:S04]  /*1b290*/  STS.U16 [R0+0x6600], R26 ;  /* 0x0066001a00007388 */ /* 0x0001e80000000400 */
[----:B-1----:R-:W3:Y:S04]  /*1b2a0*/  LDL.LU R25, [R1+0x8c] ;  /* 0x00008c0001197983 */ /* 0x002ee80000300800 */
[----:B------:R1:W-:Y:S04]  /*1b2b0*/  STS.U16 [R0+0x6800], R27 ;  /* 0x0068001b00007388 */ /* 0x0003e80000000400 */
[----:B0-----:R-:W3:Y:S04]  /*1b2c0*/  LDL.LU R26, [R1+0x88] ;  /* 0x00008800011a7983 */ /* 0x001ee80000300800 */
[----:B------:R0:W-:Y:S04]  /*1b2d0*/  STS.U16 [R0+0x6a00], R2 ;  /* 0x006a000200007388 */ /* 0x0001e80000000400 */
[----:B-1----:R-:W3:Y:S04]  /*1b2e0*/  LDL.LU R27, [R1+0x84] ;  /* 0x00008400011b7983 */ /* 0x002ee80000300800 */
[----:B0-----:R-:W3:Y:S01]  /*1b2f0*/  LDL.LU R2, [R1+0x80] ;  /* 0x0000800001027983 */ /* 0x001ee20000300800 */
[----:B--2---:R-:W-:-:S02]  /*1b300*/  @!P0 IMAD.MOV.U32 R4, RZ, RZ, R9 ;  /* 0x000000ffff048224 */ /* 0x004fc400078e0009 */
[----:B----4-:R-:W-:-:S05]  /*1b310*/  @!P0 IMAD.MOV.U32 R5, RZ, RZ, R28 ;  /* 0x000000ffff058224 */ /* 0x010fca00078e001c */
[----:B------:R3:W2:Y:S02]  /*1b320*/  @!P0 LDG.E.U16 R7, [R4.64] ;  /* 0x0000000604078981 */ /* 0x0006a4000c1e1500 */
[----:B---3--:R-:W-:Y:S02]  /*1b330*/  @!P0 IMAD.MOV.U32 R4, RZ, RZ, R8 ;  /* 0x000000ffff048224 */ /* 0x008fe400078e0008 */
[----:B------:R-:W-:-:S05]  /*1b340*/  @!P0 IMAD.MOV.U32 R5, RZ, RZ, R29 ;  /* 0x000000ffff058224 */ /* 0x000fca00078e001d */
[----:B------:R-:W3:Y:S04]  /*1b350*/  @!P0 LDG.E.U16 R6, [R4.64] ;  /* 0x0000000604068981 */ /* 0x000ee8000c1e1500 */
[----:B--2---:R-:W-:Y:S04]  /*1b360*/  STL [R1+0x39fc], R7 ;  /* 0x0039fc0701007387 */ /* 0x004fe80000100800 */
[----:B------:R-:W-:Y:S04]  /*1b370*/  STL [R1+0x17b0], R29 ;  /* 0x0017b01d01007387 */ /* 0x000fe80000100800 */
[----:B---3--:R0:W-:Y:S04]  /*1b380*/  STL [R1+0x3a00], R6 ;  /* 0x003a000601007387 */ /* 0x0081e80000100800 */
[----:B------:R-:W-:Y:S04]  /*1b390*/  STL [R1+0x17b4], R0 ;  /* 0x0017b40001007387 */ /* 0x000fe80000100800 */
[----:B0-----:R-:W2:Y:S04]  /*1b3a0*/  LDL.LU R6, [R1+0x70] ;  /* 0x0000700001067983 */ /* 0x001ea80000300800 */
[----:B--2---:R0:W-:Y:S04]  /*1b3b0*/  STL [R1+0x3a04], R6 ;  /* 0x003a040601007387 */ /* 0x0041e80000100800 */
[----:B0-----:R-:W2:Y:S04]  /*1b3c0*/  LDL.LU R6, [R1+0x74] ;  /* 0x0000740001067983 */ /* 0x001ea80000300800 */
[----:B--2---:R0:W-:Y:S04]  /*1b3d0*/  STL [R1+0x3a08], R6 ;  /* 0x003a080601007387 */ /* 0x0041e80000100800 */
[----:B0-----:R-:W2:Y:S04]  /*1b3e0*/  LDL.LU R6, [R1+0x78] ;  /* 0x0000780001067983 */ /* 0x001ea80000300800 */
[----:B------:R-:W-:Y:S04]  /*1b3f0*/  STS.U16 [R0+0x6c00], R10 ;  /* 0x006c000a00007388 */ /* 0x000fe80000000400 */
[----:B------:R-:W-:Y:S04]  /*1b400*/  STS.U16 [R0+0x6e00], R11 ;  /* 0x006e000b00007388 */ /* 0x000fe80000000400 */
[----:B------:R-:W-:Y:S04]  /*1b410*/  STS.U16 [R0+0x7000], R12 ;  /* 0x0070000c00007388 */ /* 0x000fe80000000400 */
[----:B------:R-:W-:Y:S04]  /*1b420*/  STS.U16 [R0+0x7200], R13 ;  /* 0x0072000d00007388 */ /* 0x000fe80000000400 */
[----:B------:R-:W-:Y:S04]  /*1b430*/  STS.U16 [R0+0x7400], R3 ;  /* 0x0074000300007388 */ /* 0x000fe80000000400 */
[----:B--2---:R0:W-:Y:S04]  /*1b440*/  STL [R1+0x3a0c], R6 ;  /* 0x003a0c0601007387 */ /* 0x0041e80000100800 */
[----:B0-----:R-:W2:Y:S04]  /*1b450*/  LDL.LU R6, [R1+0x7c] ;  /* 0x00007c0001067983 */ /* 0x001ea80000300800 */
[----:B------:R-:W3:Y:S04]  /*1b460*/  LDL.LU R7, [R1+0x6c] ;  /* 0x00006c0001077983 */ /* 0x000ee80000300800 */
[----:B------:R-:W4:Y:S04]  /*1b470*/  LDL.LU R8, [R1+0x68] ;  /* 0x0000680001087983 */ /* 0x000f280000300800 */
[----:B------:R-:W3:Y:S01]  /*1b480*/  LDL.LU R9, [R1+0x64] ;  /* 0x0000640001097983 */ /* 0x000ee20000300800 */
[----:B------:R-:W-:-:S03]  /*1b490*/  LOP3.LUT R3, R0, 0x20, RZ, 0x3c, !PT ;  /* 0x0000002000037812 */ /* 0x000fc600078e3cff */
[----:B------:R-:W3:Y:S04]  /*1b4a0*/  LDL.LU R10, [R1+0x60] ;  /* 0x00006000010a7983 */ /* 0x000ee80000300800 */
        /* <DEDUP_REMOVED lines=32> */
[----:B0-----:R-:W3:Y:S04]  /*1b6b0*/  LDL.LU R2, [R1+0x18] ;  /* 0x0000180001027983 */ /* 0x001ee80000300800 */
[----:B------:R-:W3:Y:S04]  /*1b6c0*/  LDL.LU R0, [R1+0x14] ;  /* 0x0000140001007983 */ /* 0x000ee80000300800 */
[----:B------:R-:W3:Y:S04]  /*1b6d0*/  LDL.LU R4, [R1+0x10] ;  /* 0x0000100001047983 */ /* 0x000ee80000300800 */
[----:B------:R-:W3:Y:S04]  /*1b6e0*/  LDL.LU R5, [R1+0xc] ;  /* 0x00000c0001057983 */ /* 0x000ee80000300800 */
[----:B------:R-:W3:Y:S04]  /*1b6f0*/  LDL.LU R29, [R1+0x8] ;  /* 0x00000800011d7983 */ /* 0x000ee80000300800 */
[----:B------:R-:W3:Y:S04]  /*1b700*/  LDL.LU R28, [R1+0x4] ;  /* 0x00000400011c7983 */ /* 0x000ee80000300800 */
[----:B--2---:R0:W-:Y:S04]  /*1b710*/  STS.U16 [R3+0x1300], R6 ;  /* 0x0013000603007388 */ /* 0x0041e80000000400 */
[----:B0-----:R-:W2:Y:S04]  /*1b720*/  LDL.LU R6, [R1+0x3a0c] ;  /* 0x003a0c0001067983 */ /* 0x001ea80000300800 */
[----:B--2---:R0:W-:Y:S04]  /*1b730*/  STS.U16 [R3+0x1500], R6 ;  /* 0x0015000603007388 */ /* 0x0041e80000000400 */
[----:B0-----:R-:W2:Y:S04]  /*1b740*/  LDL.LU R6, [R1+0x3a08] ;  /* 0x003a080001067983 */ /* 0x001ea80000300800 */
[----:B--2---:R0:W-:Y:S04]  /*1b750*/  STS.U16 [R3+0x1700], R6 ;  /* 0x0017000603007388 */ /* 0x0041e80000000400 */
[----:B0-----:R-:W2:Y:S04]  /*1b760*/  LDL.LU R6, [R1+0x3a04] ;  /* 0x003a040001067983 */ /* 0x001ea80000300800 */
[----:B--2---:R0:W-:Y:S04]  /*1b770*/  STS.U16 [R3+0x1900], R6 ;  /* 0x0019000603007388 */ /* 0x0041e80000000400 */
[----:B---3--:R1:W-:Y:S04]  /*1b780*/  STS.U16 [R3+0x1b00], R7 ;  /* 0x001b000703007388 */ /* 0x0083e80000000400 */
[----:B----4-:R2:W-:Y:S04]  /*1b790*/  STS.U16 [R3+0x1d00], R8 ;  /* 0x001d000803007388 */ /* 0x0105e80000000400 */
[----:B0-----:R-:W3:Y:S04]  /*1b7a0*/  LDL.LU R6, [R1+0x3a00] ;  /* 0x003a000001067983 */ /* 0x001ee80000300800 */
[----:B-1----:R-:W4:Y:S04]  /*1b7b0*/  LDL.LU R7, [R1+0x39fc] ;  /* 0x0039fc0001077983 */ /* 0x002f280000300800 */
[----:B--2---:R-:W2:Y:S04]  /*1b7c0*/  LDL.LU R8, [R1+0x39f8] ;  /* 0x0039f80001087983 */ /* 0x004ea80000300800 */
[----:B------:R0:W-:Y:S04]  /*1b7d0*/  STS.U16 [R3+0x1f00], R9 ;  /* 0x001f000903007388 */ /* 0x0001e80000000400 */
[----:B------:R1:W-:Y:S04]  /*1b7e0*/  STS.U16 [R3+0x2100], R10 ;  /* 0x0021000a03007388 */ /* 0x0003e80000000400 */
[----:B------:R1:W-:Y:S04]  /*1b7f0*/  STS.U16 [R3+0x2300], R11 ;  /* 0x0023000b03007388 */ /* 0x0003e80000000400 */
[----:B0-----:R-:W2:Y:S04]  /*1b800*/  LDL.LU R9, [R1+0x39f4] ;  /* 0x0039f40001097983 */ /* 0x001ea80000300800 */
[----:B-1----:R-:W2:Y:S04]  /*1b810*/  LDL.LU R10, [R1+0x39f0] ;  /* 0x0039f000010a7983 */ /* 0x002ea80000300800 */
[----:B------:R-:W2:Y:S04]  /*1b820*/  LDL.LU R11, [R1+0x39ec] ;  /* 0x0039ec00010b7983 */ /* 0x000ea80000300800 */
        /* <DEDUP_REMOVED lines=32> */
[----:B0-----:R-:W2:Y:S04]  /*1ba30*/  LDL.LU R27, [R1+0x39ac] ;  /* 0x0039ac00011b7983 */ /* 0x001ea80000300800 */
[----:B-1----:R-:W2:Y:S04]  /*1ba40*/  LDL.LU R2, [R1+0x39a8] ;  /* 0x0039a80001027983 */ /* 0x002ea80000300800 */
[----:B------:R-:W-:Y:S04]  /*1ba50*/  STS.U16 [R3+0x4700], R0 ;  /* 0x0047000003007388 */ /* 0x000fe80000000400 */
[----:B------:R-:W-:Y:S04]  /*1ba60*/  STS.U16 [R3+0x4900], R4 ;  /* 0x0049000403007388 */ /* 0x000fe80000000400 */
[----:B------:R0:W-:Y:S04]  /*1ba70*/  STS.U16 [R3+0x4b00], R5 ;  /* 0x004b000503007388 */ /* 0x0001e80000000400 */
[----:B------:R-:W-:Y:S04]  /*1ba80*/  STS.U16 [R3+0x4d00], R29 ;  /* 0x004d001d03007388 */ /* 0x000fe80000000400 */
[----:B------:R1:W-:Y:S04]  /*1ba90*/  STS.U16 [R3+0x4f00], R28 ;  /* 0x004f001c03007388 */ /* 0x0003e80000000400 */
[----:B0-----:R-:W0:Y:S04]  /*1baa0*/  S2R R5, SR_TID.X ;  /* 0x0000000000057919 */ /* 0x001e280000002100 */
[----:B-1----:R-:W1:Y:S01]  /*1bab0*/  S2R R28, SR_TID.X ;  /* 0x00000000001c7919 */ /* 0x002e620000002100 */
[----:B0-----:R-:W-:-:S02]  /*1bac0*/  IMAD.SHL.U32 R4, R5, 0x2, RZ ;  /* 0x0000000205047824 */ /* 0x001fc400078e00ff */
[----:B-1----:R-:W-:Y:S01]  /*1bad0*/  IMAD.SHL.U32 R28, R28, 0x100, RZ ;  /* 0x000001001c1c7824 */ /* 0x002fe200078e00ff */
[----:B------:R-:W-:Y:S01]  /*1bae0*/  LOP3.LUT R29, R5, 0x60, RZ, 0xc0, !PT ;  /* 0x00000060051d7812 */ /* 0x000fe200078ec0ff */
[----:B--2---:R0:W-:Y:S04]  /*1baf0*/  STS.U16 [R3+0x5100], R2 ;  /* 0x0051000203007388 */ /* 0x0041e80000000400 */
[----:B0-----:R-:W0:Y:S04]  /*1bb00*/  S2R R2, SR_TID.X ;  /* 0x0000000000027919 */ /* 0x001e280000002100 */
[----:B------:R-:W-:Y:S04]  /*1bb10*/  STS.U16 [R3+0x5300], R27 ;  /* 0x0053001b03007388 */ /* 0x000fe80000000400 */
        /* <DEDUP_REMOVED lines=10> */
[----:B------:R-:W-:Y:S01]  /*1bbc0*/  STS.U16 [R3+0x6900], R16 ;  /* 0x0069001003007388 */ /* 0x000fe20000000400 */
[----:B0-----:R-:W-:-:S03]  /*1bbd0*/  LOP3.LUT R2, R2, 0x7, RZ, 0xc0, !PT ;  /* 0x0000000702027812 */ /* 0x001fc600078ec0ff */
[----:B------:R-:W-:Y:S04]  /*1bbe0*/  STS.U16 [R3+0x6b00], R15 ;  /* 0x006b000f03007388 */ /* 0x000fe80000000400 */
[----:B------:R-:W-:Y:S04]  /*1bbf0*/  STS.U16 [R3+0x6d00], R14 ;  /* 0x006d000e03007388 */ /* 0x000fe80000000400 */
[----:B------:R-:W-:Y:S04]  /*1bc00*/  STS.U16 [R3+0x6f00], R13 ;  /* 0x006f000d03007388 */ /* 0x000fe80000000400 */
[----:B------:R-:W-:Y:S04]  /*1bc10*/  STS.U16 [R3+0x7100], R12 ;  /* 0x0071000c03007388 */ /* 0x000fe80000000400 */
[----:B------:R-:W-:Y:S01]  /*1bc20*/  STS.U16 [R3+0x7300], R11 ;  /* 0x0073000b03007388 */ /* 0x000fe20000000400 */
[----:B------:R-:W-:-:S03]  /*1bc30*/  IMAD R2, R2, 0x210, RZ ;  /* 0x0000021002027824 */ /* 0x000fc600078e02ff */
[----:B------:R-:W-:Y:S04]  /*1bc40*/  STS.U16 [R3+0x7500], R10 ;  /* 0x0075000a03007388 */ /* 0x000fe80000000400 */
[----:B------:R-:W-:Y:S04]  /*1bc50*/  STS.U16 [R3+0x7700], R9 ;  /* 0x0077000903007388 */ /* 0x000fe80000000400 */
[----:B------:R-:W-:Y:S04]  /*1bc60*/  STS.U16 [R3+0x7900], R8 ;  /* 0x0079000803007388 */ /* 0x000fe80000000400 */
[----:B----4-:R-:W-:Y:S04]  /*1bc70*/  STS.U16 [R3+0x7b00], R7 ;  /* 0x007b000703007388 */ /* 0x010fe80000000400 */
[----:B---3--:R-:W-:Y:S01]  /*1bc80*/  STS.U16 [R3+0x7d00], R6 ;  /* 0x007d000603007388 */ /* 0x008fe20000000400 */
[----:B------:R-:W-:-:S04]  /*1bc90*/  LOP3.LUT R2, R2, 0x10, R4, 0x78, !PT ;  /* 0x0000001002027812 */ /* 0x000fc800078e7804 */
[----:B------:R-:W-:Y:S01]  /*1bca0*/  LOP3.LUT R2, R2, 0x1000, R28, 0xf8, !PT ;  /* 0x0000100002027812 */ /* 0x000fe200078ef81c */
[----:B------:R-:W-:Y:S01]  /*1bcb0*/  BAR.SYNC.DEFER_BLOCKING 0x0 ;  /* 0x0000000000007b1d */ /* 0x000fe20000010000 */
[C---:B------:R-:W-:Y:S01]  /*1bcc0*/  LOP3.LUT R28, R5.reuse, 0x7, RZ, 0xc0, !PT ;  /* 0x00000007051c7812 */ /* 0x040fe200078ec0ff */
[----:B------:R-:W-:-:S05]  /*1bcd0*/  IMAD.SHL.U32 R5, R5, 0x8, RZ ;  /* 0x0000000805057824 */ /* 0x000fca00078e00ff */
[----:B------:R-:W-:Y:S01]  /*1bce0*/  LOP3.LUT R5, R5, 0x30, R4, 0x48, !PT ;  /* 0x0000003005057812 */ /* 0x000fe200078e4804 */
[----:B------:R-:W-:-:S04]  /*1bcf0*/  IMAD R4, R28, 0x4, R29 ;  /* 0x000000041c047824 */ /* 0x000fc800078e021d */
[----:B------:R-:W-:-:S05]  /*1bd00*/  IMAD.U32 R4, R4, 0x10, R5 ;  /* 0x0000001004047824 */ /* 0x000fca00078e0005 */
[----:B------:R-:W0:Y:S04]  /*1bd10*/  LDSM.16.M88.4 R8, [R4] ;  /* 0x000000000408783b */ /* 0x000e280000000200 */
[----:B------:R-:W-:Y:S04]  /*1bd20*/  LDSM.16.M88.4 R16, [R4+0x1800] ;  /* 0x001800000410783b */ /* 0x000fe80000000200 */
[----:B------:R-:W-:Y:S04]  /*1bd30*/  LDSM.16.M88.4 R12, [R4+0x2000] ;  /* 0x00200000040c783b */ /* 0x000fe80000000200 */
[----:B------:R-:W-:Y:S04]  /*1bd40*/  LDSM.16.MT88.4 R24, [R2+0x8080] ;  /* 0x008080000218783b */ /* 0x000fe80000004200 */
[----:B------:R-:W-:Y:S04]  /*1bd50*/  LDSM.16.MT88.4 R20, [R2+0x8000] ;  /* 0x008000000214783b */ /* 0x000fe80000004200 */
[----:B0-----:R-:W-:Y:S01]  /*1bd60*/  STL.64 [R1+0xb0], R8 ;  /* 0x0000b00801007387 */ /* 0x001fe20000100a00 */
[----:B------:R-:W-:-:S02]  /*1bd70*/  IMAD.MOV.U32 R6, RZ, RZ, R8 ;  /* 0x000000ffff067224 */ /* 0x000fc400078e0008 */
[----:B------:R-:W-:Y:S01]  /*1bd80*/  IMAD.MOV.U32 R5, RZ, RZ, R9 ;  /* 0x000000ffff057224 */ /* 0x000fe200078e0009 */
[----:B------:R-:W-:Y:S04]  /*1bd90*/  STL.64 [R1+0xb8], R10 ;  /* 0x0000b80a01007387 */ /* 0x000fe80000100a00 */
[----:B------:R-:W0:Y:S04]  /*1bda0*/  LDSM.16.M88.4 R8, [R4+0x800] ;  /* 0x000800000408783b */ /* 0x000e280000000200 */
[----:B0-----:R-:W-:Y:S01]  /*1bdb0*/  STL.64 [R1+0xa0], R8 ;  /* 0x0000a00801007387 */ /* 0x001fe20000100a00 */
[----:B------:R-:W-:-:S02]  /*1bdc0*/  IMAD.MOV.U32 R3, RZ, RZ, R8 ;  /* 0x000000ffff037224 */ /* 0x000fc400078e0008 */
[----:B------:R-:W-:Y:S01]  /*1bdd0*/  IMAD.MOV.U32 R0, RZ, RZ, R9 ;  /* 0x000000ffff007224 */ /* 0x000fe200078e0009 */
[----:B------:R-:W-:Y:S04]  /*1bde0*/  STL.64 [R1+0xa8], R10 ;  /* 0x0000a80a01007387 */ /* 0x000fe80000100a00 */
[----:B------:R-:W0:Y:S04]  /*1bdf0*/  LDSM.16.M88.4 R8, [R4+0x1000] ;  /* 0x001000000408783b */ /* 0x000e280000000200 */
[----:B0-----:R-:W-:Y:S04]  /*1be00*/  STL.64 [R1+0x90], R8 ;  /* 0x0000900801007387 */ /* 0x001fe80000100a00 */
[----:B------:R-:W-:Y:S04]  /*1be10*/  STL.64 [R1+0x98], R10 ;  /* 0x0000980a01007387 */ /* 0x000fe80000100a00 */
[----:B------:R-:W0:Y:S04]  /*1be20*/  LDSM.16.M88.4 R8, [R4+0x2800] ;  /* 0x002800000408783b */ /* 0x000e280000000200 */
[----:B------:R-:W-:Y:S04]  /*1be30*/  STL.64 [R1+0x80], R16 ;  /* 0x0000801001007387 */ /* 0x000fe80000100a00 */
[----:B------:R-:W-:Y:S04]  /*1be40*/  STL.64 [R1+0x88], R18 ;  /* 0x0000881201007387 */ /* 0x000fe80000100a00 */
[----:B------:R-:W1:Y:S04]  /*1be50*/  LDSM.16.M88.4 R16, [R4+0x3000] ;  /* 0x003000000410783b */ /* 0x000e680000000200 */
[----:B------:R-:W-:Y:S04]  /*1be60*/  STL.64 [R1+0x70], R12 ;  /* 0x0000700c01007387 */ /* 0x000fe80000100a00 */
[----:B------:R-:W-:Y:S04]  /*1be70*/  STL.64 [R1+0x78], R14 ;  /* 0x0000780e01007387 */ /* 0x000fe80000100a00 */
[----:B------:R-:W2:Y:S04]  /*1be80*/  LDSM.16.M88.4 R12, [R4+0x3800] ;  /* 0x00380000040c783b */ /* 0x000ea80000000200 */
[----:B0-----:R-:W-:Y:S04]  /*1be90*/  STL.64 [R1+0x60], R8 ;  /* 0x0000600801007387 */ /* 0x001fe80000100a00 */
[----:B------:R-:W-:Y:S04]  /*1bea0*/  STL.64 [R1+0x68], R10 ;  /* 0x0000680a01007387 */ /* 0x000fe80000100a00 */
[----:B------:R-:W0:Y:S04]  /*1beb0*/  LDSM.16.M88.4 R8, [R4+0x4000] ;  /* 0x004000000408783b */ /* 0x000e280000000200 */
[----:B-1----:R-:W-:Y:S04]  /*1bec0*/  STL.64 [R1+0x50], R16 ;  /* 0x0000501001007387 */ /* 0x002fe80000100a00 */
[----:B------:R-:W-:Y:S04]  /*1bed0*/  STL.64 [R1+0x58], R18 ;  /* 0x0000581201007387 */ /* 0x000fe80000100a00 */
[----:B------:R-:W1:Y:S04]  /*1bee0*/  LDSM.16.M88.4 R16, [R4+0x4800] ;  /* 0x004800000410783b */ /* 0x000e680000000200 */
[----:B--2---:R-:W-:Y:S04]  /*1bef0*/  STL.64 [R1+0x40], R12 ;  /* 0x0000400c01007387 */ /* 0x004fe80000100a00 */
[----:B------:R-:W-:Y:S04]  /*1bf00*/  STL.64 [R1+0x48], R14 ;  /* 0x0000480e01007387 */ /* 0x000fe80000100a00 */
[----:B------:R-:W2:Y:S04]  /*1bf10*/  LDSM.16.M88.4 R12, [R4+0x5000] ;  /* 0x00500000040c783b */ /* 0x000ea80000000200 */
[----:B0-----:R-:W-:Y:S04]  /*1bf20*/  STL.64 [R1+0x30], R8 ;  /* 0x0000300801007387 */ /* 0x001fe80000100a00 */
[----:B------:R-:W-:Y:S04]  /*1bf30*/  STL.64 [R1+0x38], R10 ;  /* 0x0000380a01007387 */ /* 0x000fe80000100a00 */
[----:B------:R-:W-:Y:S04]  /*1bf40*/  LDSM.16.M88.4 R8, [R4+0x5800] ;  /* 0x005800000408783b */ /* 0x000fe80000000200 */
[----:B-1----:R-:W-:Y:S04]  /*1bf50*/  STL.64 [R1+0x20], R16 ;  /* 0x0000201001007387 */ /* 0x002fe80000100a00 */
[----:B------:R-:W-:Y:S04]  /*1bf60*/  STL.64 [R1+0x28], R18 ;  /* 0x0000281201007387 */ /* 0x000fe80000100a00 */
[----:B------:R-:W0:Y:S04]  /*1bf70*/  LDSM.16.M88.4 R16, [R4+0x6000] ;  /* 0x006000000410783b */ /* 0x000e280000000200 */
[----:B--2---:R-:W-:Y:S04]  /*1bf80*/  STL.64 [R1+0x10], R12 ;  /* 0x0000100c01007387 */ /* 0x004fe80000100a00 */
[----:B------:R-:W-:Y:S04]  /*1bf90*/  STL.64 [R1+0x18], R14 ;  /* 0x0000180e01007387 */ /* 0x000fe80000100a00 */
[----:B------:R-:W1:Y:S04]  /*1bfa0*/  LDSM.16.M88.4 R12, [R4+0x6800] ;  /* 0x00680000040c783b */ /* 0x000e680000000200 */
[----:B0-----:R-:W-:Y:S04]  /*1bfb0*/  STL [R1+0x2a14], R18 ;  /* 0x002a141201007387 */ /* 0x001fe80000100800 */
[----:B------:R-:W-:Y:S04]  /*1bfc0*/  STL.64 [R1], R8 ;  /* 0x0000000801007387 */ /* 0x000fe80000100a00 */
[----:B------:R-:W-:Y:S04]  /*1bfd0*/  STL.64 [R1+0x8], R10 ;  /* 0x0000080a01007387 */ /* 0x000fe80000100a00 */
[----:B------:R-:W0:Y:S04]  /*1bfe0*/  LDSM.16.M88.4 R8, [R4+0x7000] ;  /* 0x007000000408783b */ /* 0x000e280000000200 */
[----:B------:R-:W-:Y:S04]  /*1bff0*/  STL [R1+0x2a10], R19 ;  /* 0x002a101301007387 */ /* 0x000fe80000100800 */
[----:B------:R-:W-:Y:S04]  /*1c000*/  STL.64 [R1+0x3908], R16 ;  /* 0x0039081001007387 */ /* 0x000fe80000100a00 */
[----:B-1----:R-:W-:Y:S04]  /*1c010*/  STL [R1+0x2bf4], R14 ;  /* 0x002bf40e01007387 */ /* 0x002fe80000100800 */
[----:B------:R-:W-:Y:S04]  /*1c020*/  STL [R1+0x2994], R15 ;  /* 0x0029940f01007387 */ /* 0x000fe80000100800 */
[----:B------:R-:W-:Y:S04]  /*1c030*/  STL.64 [R1+0x3958], R12 ;  /* 0x0039580c01007387 */ /* 0x000fe80000100a00 */
[----:B0-----:R-:W-:Y:S04]  /*1c040*/  STL [R1+0x2df8], R10 ;  /* 0x002df80a01007387 */ /* 0x001fe80000100800 */
[----:B------:R-:W-:Y:S04]  /*1c050*/  STL [R1+0x2df4], R11 ;  /* 0x002df40b01007387 */ /* 0x000fe80000100800 */
[----:B------:R0:W-:Y:S04]  /*1c060*/  STL.64 [R1+0x3980], R8 ;  /* 0x0039800801007387 */ /* 0x0001e80000100a00 */
[----:B0-----:R-:W2:Y:S04]  /*1c070*/  LDL.LU.64 R8, [R1+0x1090] ;  /* 0x0010900001087983 */ /* 0x001ea80000300a00 */
[----:B------:R-:W3:Y:S01]  /*1c080*/  LDL.LU.64 R10, [R1+0x1098] ;  /* 0x00109800010a7983 */ /* 0x000ee20000300a00 */
[----:B------:R-:W-:-:S02]  /*1c090*/  IMAD.MOV.U32 R12, RZ, RZ, R6 ;  /* 0x000000ffff0c7224 */ /* 0x000fc400078e0006 */
[----:B------:R-:W-:Y:S02]  /*1c0a0*/  IMAD.MOV.U32 R13, RZ, RZ, R5 ;  /* 0x000000ffff0d7224 */ /* 0x000fe400078e0005 */
[----:B------:R-:W0:Y:S04]  /*1c0b0*/  LDSM.16.M88.4 R4, [R4+0x7800] ;  /* 0x007800000404783b */ /* 0x000e280000000200 */
[----:B---3--:R-:W-:Y:S04]  /*1c0c0*/  STL.64 [R1+0x3990], R10 ;  /* 0x0039900a01007387 */ /* 0x008fe80000100a00 */
[----:B--2---:R1:W-:Y:S02]  /*1c0d0*/  STL.64 [R1+0x3988], R8 ;  /* 0x0039880801007387 */ /* 0x0043e40000100a00 */
[----:B-1----:R-:W-:-:S02]  /*1c0e0*/  IMAD.MOV.U32 R8, RZ, RZ, R3 ;  /* 0x000000ffff087224 */ /* 0x002fc400078e0003 */
[----:B------:R-:W-:-:S05]  /*1c0f0*/  IMAD.MOV.U32 R9, RZ, RZ, R0 ;  /* 0x000000ffff097224 */ /* 0x000fca00078e0000 */
[----:B------:R1:W-:Y:S04]  /*1c100*/  STL.64 [R1+0x39a0], R8 ;  /* 0x0039a00801007387 */ /* 0x0003e80000100a00 */
[----:B-1----:R-:W2:Y:S04]  /*1c110*/  LDL.LU.64 R8, [R1+0x10b0] ;  /* 0x0010b00001087983 */ /* 0x002ea80000300a00 */
[----:B------:R-:W2:Y:S04]  /*1c120*/  LDL.LU.64 R10, [R1+0x10b8] ;  /* 0x0010b800010a7983 */ /* 0x000ea80000300a00 */
[----:B------:R-:W3:Y:S04]  /*1c130*/  LDL.64 R16, [R1+0x80] ;  /* 0x0000800001107983 */ /* 0x000ee80000100a00 */
[----:B---3--:R1:W-:Y:S04]  /*1c140*/  STL.64 [R1+0x3998], R16 ;  /* 0x0039981001007387 */ /* 0x0083e80000100a00 */
[----:B-1----:R-:W3:Y:S04]  /*1c150*/  LDL.LU.64 R16, [R1+0x10a0] ;  /* 0x0010a00001107983 */ /* 0x002ee80000300a00 */
[----:B------:R-:W3:Y:S04]  /*1c160*/  LDL.LU.64 R18, [R1+0x10a8] ;  /* 0x0010a80001127983 */ /* 0x000ee80000300a00 */
[----:B0-----:R-:W-:Y:S04]  /*1c170*/  STL [R1+0x38f4], R4 ;  /* 0x0038f40401007387 */ /* 0x001fe80000100800 */
[----:B------:R0:W-:Y:S04]  /*1c180*/  STL [R1+0x38f0], R5 ;  /* 0x0038f00501007387 */ /* 0x0001e80000100800 */
[----:B------:R-:W-:Y:S04]  /*1c190*/  STL [R1+0x2990], R6 ;  /* 0x0029900601007387 */ /* 0x000fe80000100800 */
[----:B------:R-:W-:Y:S04]  /*1c1a0*/  STL [R1+0x2978], R7 ;  /* 0x0029780701007387 */ /* 0x000fe80000100800 */
[----:B0-----:R-:W4:Y:S04]  /*1c1b0*/  LDL.64 R4, [R1+0x90] ;  /* 0x0000900001047983 */ /* 0x001f280000100a00 */
[----:B------:R-:W-:Y:S04]  /*1c1c0*/  STL [R1+0x38d8], R27 ;  /* 0x0038d81b01007387 */ /* 0x000fe80000100800 */
[----:B------:R-:W-:Y:S04]  /*1c1d0*/  STL [R1+0x3930], R26 ;  /* 0x0039301a01007387 */ /* 0x000fe80000100800 */
[----:B------:R0:W-:Y:S04]  /*1c1e0*/  STL.64 [R1+0x3928], R24 ;  /* 0x0039281801007387 */ /* 0x0001e80000100a00 */
[----:B0-----:R-:W3:Y:S01]  /*1c1f0*/  LDL.64 R24, [R1+0x60] ;  /* 0x0000600001187983 */ /* 0x001ee20000100a00 */
[----:B--2---:R-:W-:Y:S03]  /*1c200*/  HMMA.16816.F32.BF16 R12, R20, R12, R8 ;  /* 0x0000000c140c723c */ /* 0x004fe60000041808 */
[----:B---3--:R0:W-:Y:S04]  /*1c210*/  STL.64 [R1+0x3968], R24 ;  /* 0x0039681801007387 */ /* 0x0081e80000100a00 */
[----:B0-----:R-:W2:Y:S04]  /*1c220*/  LDL.64 R24, [R1+0x70] ;  /* 0x0000700001187983 */ /* 0x001ea80000100a00 */
[----:B------:R-:W-:Y:S04]  /*1c230*/  STL [R1+0x38b0], R2 ;  /* 0x0038b00201007387 */ /* 0x000fe80000100800 */
[----:B------:R-:W3:Y:S09]  /*1c240*/  LDL.LU.64 R8, [R1+0x39a0] ;  /* 0x0039a00001087983 */ /* 0x000ef20000300a00 */
[----:B------:R-:W-:-:S02]  /*1c250*/  IMAD.MOV.U32 R0, RZ, RZ, R15 ;  /* 0x000000ffff007224 */ /* 0x000fc400078e000f */
[----:B------:R-:W-:Y:S02]  /*1c260*/  IMAD.MOV.U32 R3, RZ, RZ, R14 ;  /* 0x000000ffff037224 */ /* 0x000fe400078e000e */
[----:B------:R-:W-:Y:S02]  /*1c270*/  IMAD.MOV.U32 R29, RZ, RZ, R12 ;  /* 0x000000ffff1d7224 */ /* 0x000fe400078e000c */
[----:B------:R-:W-:Y:S02]  /*1c280*/  IMAD.MOV.U32 R28, RZ, RZ, R13 ;  /* 0x000000ffff1c7224 */ /* 0x000fe400078e000d */
[----:B------:R-:W2:Y:S04]  /*1c290*/  LDL.LU.64 R12, [R1+0x1080] ;  /* 0x00108000010c7983 */ /* 0x000ea80000300a00 */
[----:B------:R-:W2:Y:S04]  /*1c2a0*/  LDL.LU.64 R14, [R1+0x1088] ;  /* 0x00108800010e7983 */ /* 0x000ea80000300a00 */
[----:B------:R-:W-:Y:S04]  /*1c2b0*/  STL [R1+0x2ba4], R0 ;  /* 0x002ba40001007387 */ /* 0x000fe80000100800 */
[----:B------:R-:W-:Y:S04]  /*1c2c0*/  STL [R1+0x2ba0], R3 ;  /* 0x002ba00301007387 */ /* 0x000fe80000100800 */
[----:B------:R-:W-:Y:S04]  /*1c2d0*/  STL [R1+0x2b9c], R28 ;  /* 0x002b9c1c01007387 */ /* 0x000fe80000100800 */
[----:B------:R-:W-:Y:S01]  /*1c2e0*/  STL [R1+0x2b98], R29 ;  /* 0x002b981d01007387 */ /* 0x000fe20000100800 */
[C---:B---3--:R-:W-:Y:S03]  /*1c2f0*/  HMMA.16816.F32.BF16 R8, R20.reuse, R8, R16 ;  /* 0x000000081408723c */ /* 0x048fe60000041810 */
[----:B------:R-:W2:Y:S11]  /*1c300*/  LDL.LU.64 R16, [R1+0x3998] ;  /* 0x0039980001107983 */ /* 0x000eb60000300a00 */
[----:B------:R-:W-:Y:S09]  /*1c310*/  @!UPT UIADD3 URZ, URZ, URZ, URZ ;  /* 0x0000003f3f3ff290 */ /* 0x000ff2000fffe03f */
[----:B------:R-:W-:Y:S04]  /*1c320*/  STL.64 [R1+0x10a0], R8 ;  /* 0x0010a00801007387 */ /* 0x000fe80000100a00 */
[----:B------:R0:W-:Y:S04]  /*1c330*/  STL.64 [R1+0x10a8], R10 ;  /* 0x0010a80a01007387 */ /* 0x0001e80000100a00 */
[----:B0-----:R-:W4:Y:S04]  /*1c340*/  LDL.LU.64 R10, [R1+0x3990] ;  /* 0x00399000010a7983 */ /* 0x001f280000300a00 */
[----:B------:R-:W4:Y:S02]  /*1c350*/  LDL.LU.64 R8, [R1+0x3988] ;  /* 0x0039880001087983 */ /* 0x000f240000300a00 */
[----:B----4-:R-:W-:Y:S11]  /*1c360*/  HMMA.16816.F32.BF16 R8, R20, R4, R8 ;  /* 0x000000041408723c */ /* 0x010ff60000041808 */
[----:B------:R-:W-:Y:S11]  /*1c370*/  @!UPT UIADD3 URZ, URZ, URZ, URZ ;  /* 0x0000003f3f3ff290 */ /* 0x000ff6000fffe03f */
[----:B------:R-:W-:Y:S01]  /*1c380*/  @!UPT UIADD3 URZ, URZ, URZ, URZ ;  /* 0x0000003f3f3ff290 */ /* 0x000fe2000fffe03f */
[----:B------:R0:W-:Y:S04]  /*1c390*/  STL.64 [R1+0x1090], R8 ;  /* 0x0010900801007387 */ /* 0x0001e80000100a00 */
[----:B------:R1:W-:Y:S04]  /*1c3a0*/  STL.64 [R1+0x1098], R10 ;  /* 0x0010980a01007387 */ /* 0x0003e80000100a00 */
[----:B0-----:R-:W3:Y:S01]  /*1c3b0*/  LDL.LU.64 R8, [R1+0x3980] ;  /* 0x0039800001087983 */ /* 0x001ee20000300a00 */
[----:B-1----:R-:W-:Y:S02]  /*1c3c0*/  IMAD.MOV.U32 R11, RZ, RZ, R4 ;  /* 0x000000ffff0b7224 */ /* 0x002fe400078e0004 */
[----:B------:R-:W-:-:S02]  /*1c3d0*/  IMAD.MOV.U32 R10, RZ, RZ, R5 ;  /* 0x000000ffff0a7224 */ /* 0x000fc400078e0005 */
[----:B------:R-:W4:Y:S01]  /*1c3e0*/  LDL.64 R4, [R1+0x40] ;  /* 0x0000400001047983 */ /* 0x000f220000100a00 */
[----:B--2---:R-:W-:Y:S03]  /*1c3f0*/  HMMA.16816.F32.BF16 R12, R20, R16, R12 ;  /* 0x00000010140c723c */ /* 0x004fe6000004180c */
[----:B----4-:R0:W-:Y:S04]  /*1c400*/  STL.64 [R1+0x3960], R4 ;  /* 0x0039600401007387 */ /* 0x0101e80000100a00 */
[----:B0-----:R-:W2:Y:S04]  /*1c410*/  LDL.LU.64 R4, [R1+0xf90] ;  /* 0x000f900001047983 */ /* 0x001ea80000300a00 */
[----:B------:R-:W4:Y:S01]  /*1c420*/  LDL.LU.64 R6, [R1+0xf98] ;  /* 0x000f980001067983 */ /* 0x000f220000300a00 */
[----:B------:R-:W-:-:S02]  /*1c430*/  IMAD.MOV.U32 R29, RZ, RZ, R16 ;  /* 0x000000ffff1d7224 */ /* 0x000fc400078e0010 */
[----:B------:R-:W-:Y:S01]  /*1c440*/  IMAD.MOV.U32 R28, RZ, RZ, R17 ;  /* 0x000000ffff1c7224 */ /* 0x000fe200078e0011 */
[----:B----4-:R-:W-:Y:S04]  /*1c450*/  STL.64 [R1+0x3978], R6 ;  /* 0x0039780601007387 */ /* 0x010fe80000100a00 */
[----:B--2---:R0:W-:Y:S04]  /*1c460*/  STL.64 [R1+0x3970], R4 ;  /* 0x0039700401007387 */ /* 0x0041e80000100a00 */
[----:B0-----:R-:W2:Y:S04]  /*1c470*/  LDL.LU.64 R4, [R1+0xfa0] ;  /* 0x000fa00001047983 */ /* 0x001ea80000300a00 */
[----:B------:R-:W2:Y:S04]  /*1c480*/  LDL.LU.64 R6, [R1+0xfa8] ;  /* 0x000fa80001067983 */ /* 0x000ea80000300a00 */
[----:B------:R-:W-:Y:S04]  /*1c490*/  STL [R1+0x38b8], R11 ;  /* 0x0038b80b01007387 */ /* 0x000fe80000100800 */
[----:B------:R-:W-:Y:S04]  /*1c4a0*/  STL [R1+0x38b4], R10 ;  /* 0x0038b40a01007387 */ /* 0x000fe80000100800 */
[----:B------:R0:W-:Y:S04]  /*1c4b0*/  STL.64 [R1+0x1080], R12 ;  /* 0x0010800c01007387 */ /* 0x0001e80000100a00 */
[----:B------:R1:W-:Y:S04]  /*1c4c0*/  STL.64 [R1+0x1088], R14 ;  /* 0x0010880e01007387 */ /* 0x0003e80000100a00 */
[----:B0-----:R-:W4:Y:S04]  /*1c4d0*/  LDL.LU.64 R12, [R1+0xf80] ;  /* 0x000f8000010c7983 */ /* 0x001f280000300a00 */
[----:B-1----:R-:W4:Y:S04]  /*1c4e0*/  LDL.LU.64 R14, [R1+0xf88] ;  /* 0x000f8800010e7983 */ /* 0x002f280000300a00 */
[----:B------:R-:W2:Y:S04]  /*1c4f0*/  LDL.64 R16, [R1] ;  /* 0x0000000001107983 */ /* 0x000ea80000100a00 */
[----:B--2---:R0:W-:Y:S04]  /*1c500*/  STL.64 [R1+0x3920], R16 ;  /* 0x0039201001007387 */ /* 0x0041e80000100a00 */
[----:B0-----:R-:W2:Y:S01]  /*1c510*/  LDL.64 R16, [R1+0x10] ;  /* 0x0000100001107983 */ /* 0x001ea20000100a00 */
[----:B------:R-:W-:Y:S01]  /*1c520*/  HMMA.16816.F32.BF16 R4, R20, R24, R4 ;  /* 0x000000181404723c */ /* 0x000fe20000041804 */
[----:B------:R-:W-:-:S02]  /*1c530*/  IMAD.MOV.U32 R2, RZ, RZ, R25 ;  /* 0x000000ffff027224 */ /* 0x000fc400078e0019 */
[----:B--2---:R0:W-:Y:S04]  /*1c540*/  STL.64 [R1+0x3938], R16 ;  /* 0x0039381001007387 */ /* 0x0041e80000100a00 */
[----:B0-----:R-:W4:Y:S04]  /*1c550*/  LDL.64 R16, [R1+0x50] ;  /* 0x0000500001107983 */ /* 0x001f280000100a00 */
[----:B------:R-:W-:Y:S04]  /*1c560*/  STL [R1+0x38c0], R28 ;  /* 0x0038c01c01007387 */ /* 0x000fe80000100800 */
[----:B------:R-:W-:Y:S08]  /*1c570*/  STL [R1+0x38bc], R29 ;  /* 0x0038bc1d01007387 */ /* 0x000ff00000100800 */
[----:B------:R-:W-:Y:S04]  /*1c580*/  STL.64 [R1+0xfa0], R4 ;  /* 0x000fa00401007387 */ /* 0x000fe80000100a00 */
[----:B------:R0:W-:Y:S04]  /*1c590*/  STL.64 [R1+0xfa8], R6 ;  /* 0x000fa80601007387 */ /* 0x0001e80000100a00 */
[----:B0-----:R-:W2:Y:S04]  /*1c5a0*/  LDL.LU.64 R6, [R1+0x3978] ;  /* 0x0039780001067983 */ /* 0x001ea80000300a00 */
[----:B------:R-:W2:Y:S04]  /*1c5b0*/  LDL.LU.64 R4, [R1+0x3970] ;  /* 0x0039700001047983 */ /* 0x000ea80000300a00 */
[----:B------:R-:W2:Y:S04]  /*1c5c0*/  LDL.LU.64 R24, [R1+0x3968] ;  /* 0x0039680001187983 */ /* 0x000ea80000300a00 */
[----:B------:R-:W-:Y:S01]  /*1c5d0*/  STL [R1+0x38c4], R2 ;  /* 0x0038c40201007387 */ /* 0x000fe20000100800 */
[----:B--2---:R-:W-:Y:S01]  /*1c5e0*/  HMMA.16816.F32.BF16 R4, R20, R24, R4 ;  /* 0x000000181404723c */ /* 0x004fe20000041804 */
[----:B------:R-:W-:-:S02]  /*1c5f0*/  IMAD.MOV.U32 R11, RZ, RZ, R24 ;  /* 0x000000ffff0b7224 */ /* 0x000fc400078e0018 */
[----:B------:R-:W-:Y:S11]  /*1c600*/  IMAD.MOV.U32 R10, RZ, RZ, R25 ;  /* 0x000000ffff0a7224 */ /* 0x000ff600078e0019 */
[----:B------:R-:W-:Y:S09]  /*1c610*/  @!UPT UIADD3 URZ, URZ, URZ, URZ ;  /* 0x0000003f3f3ff290 */ /* 0x000ff2000fffe03f */
[----:B------:R0:W-:Y:S04]  /*1c620*/  STL.64 [R1+0xf90], R4 ;  /* 0x000f900401007387 */ /* 0x0001e80000100a00 */
[----:B------:R-:W-:Y:S04]  /*1c630*/  STL.64 [R1+0xf98], R6 ;  /* 0x000f980601007387 */ /* 0x000fe80000100a00 */
[----:B0-----:R-:W2:Y:S04]  /*1c640*/  LDL.LU.64 R4, [R1+0x3960] ;  /* 0x0039600001047983 */ /* 0x001ea80000300a00 */
[----:B------:R-:W2:Y:S04]  /*1c650*/  LDL.LU.64 R24, [R1+0xf70] ;  /* 0x000f700001187983 */ /* 0x000ea80000300a00 */
[----:B------:R-:W2:Y:S04]  /*1c660*/  LDL.LU.64 R26, [R1+0xf78] ;  /* 0x000f7800011a7983 */ /* 0x000ea80000300a00 */
[----:B------:R-:W-:Y:S04]  /*1c670*/  STL.64 [R1+0x38e8], R10 ;  /* 0x0038e80a01007387 */ /* 0x000fe80000100a00 */
[----:B---3--:R0:W-:Y:S04]  /*1c680*/  STL.64 [R1+0x38e0], R8 ;  /* 0x0038e00801007387 */ /* 0x0081e80000100a00 */
[----:B0-----:R-:W3:Y:S01]  /*1c690*/  LDL.64 R8, [R1+0x20] ;  /* 0x0000200001087983 */ /* 0x001ee20000100a00 */
[----:B----4-:R-:W-:Y:S01]  /*1c6a0*/  HMMA.16816.F32.BF16 R12, R20, R16, R12 ;  /* 0x00000010140c723c */ /* 0x010fe2000004180c */
[----:B------:R-:W-:-:S02]  /*1c6b0*/  IMAD.MOV.U32 R28, RZ, RZ, R16 ;  /* 0x000000ffff1c7224 */ /* 0x000fc400078e0010 */
[----:B------:R-:W-:Y:S01]  /*1c6c0*/  IMAD.MOV.U32 R29, RZ, RZ, R17 ;  /* 0x000000ffff1d7224 */ /* 0x000fe200078e0011 */
[----:B---3--:R0:W-:Y:S04]  /*1c6d0*/  STL.64 [R1+0x3940], R8 ;  /* 0x0039400801007387 */ /* 0x0081e80000100a00 */
[----:B0-----:R-:W3:Y:S11]  /*1c6e0*/  LDL.64 R8, [R1+0x30] ;  /* 0x0000300001087983 */ /* 0x001ef60000100a00 */
[----:B------:R-:W-:Y:S04]  /*1c6f0*/  @!UPT UIADD3 URZ, URZ, URZ, URZ ;  /* 0x0000003f3f3ff290 */ /* 0x000fe8000fffe03f */
[----:B------:R0:W-:Y:S04]  /*1c700*/  STL.64 [R1+0xf80], R12 ;  /* 0x000f800c01007387 */ /* 0x0001e80000100a00 */
[----:B------:R-:W-:Y:S04]  /*1c710*/  STL.64 [R1+0xf88], R14 ;  /* 0x000f880e01007387 */ /* 0x000fe80000100a00 */
[----:B0-----:R-:W4:Y:S04]  /*1c720*/  LDL.LU.64 R12, [R1+0x3958] ;  /* 0x00395800010c7983 */ /* 0x001f280000300a00 */
[----:B------:R-:W3:Y:S04]  /*1c730*/  LDL.LU.64 R16, [R1+0xf50] ;  /* 0x000f500001107983 */ /* 0x000ee80000300a00 */
[----:B------:R-:W3:Y:S01]  /*1c740*/  LDL.LU.64 R18, [R1+0xf58] ;  /* 0x000f580001127983 */ /* 0x000ee20000300a00 */
[----:B--2---:R-:W-:Y:S03]  /*1c750*/  HMMA.16816.F32.BF16 R24, R20, R4, R24 ;  /* 0x000000041418723c */ /* 0x004fe60000041818 */
[----:B---3--:R-:W-:Y:S04]  /*1c760*/  STL.64 [R1+0x3950], R18 ;  /* 0x0039501201007387 */ /* 0x008fe80000100a00 */
[----:B------:R0:W-:Y:S04]  /*1c770*/  STL.64 [R1+0x3948], R16 ;  /* 0x0039481001007387 */ /* 0x0001e80000100a00 */
[----:B0-----:R-:W2:Y:S04]  /*1c780*/  LDL.LU.64 R16, [R1+0xf60] ;  /* 0x000f600001107983 */ /* 0x001ea80000300a00 */
[----:B------:R-:W2:Y:S08]  /*1c790*/  LDL.LU.64 R18, [R1+0xf68] ;  /* 0x000f680001127983 */ /* 0x000eb00000300a00 */
[----:B------:R0:W-:Y:S04]  /*1c7a0*/  STL.64 [R1+0xf70], R24 ;  /* 0x000f701801007387 */ /* 0x0001e80000100a00 */
[----:B------:R1:W-:Y:S01]  /*1c7b0*/  STL.64 [R1+0xf78], R26 ;  /* 0x000f781a01007387 */ /* 0x0003e20000100a00 */
[----:B------:R-:W-:-:S02]  /*1c7c0*/  IMAD.MOV.U32 R2, RZ, RZ, R8 ;  /* 0x000000ffff027224 */ /* 0x000fc400078e0008 */
[----:B------:R-:W-:Y:S01]  /*1c7d0*/  IMAD.MOV.U32 R15, RZ, RZ, R9 ;  /* 0x000000ffff0f7224 */ /* 0x000fe200078e0009 */
[----:B0-----:R-:W3:Y:S04]  /*1c7e0*/  LDL.LU.64 R24, [R1+0xf40] ;  /* 0x000f400001187983 */ /* 0x001ee80000300a00 */
[----:B-1----:R-:W3:Y:S01]  /*1c7f0*/  LDL.LU.64 R26, [R1+0xf48] ;  /* 0x000f4800011a7983 */ /* 0x002ee20000300a00 */
[----:B------:R-:W-:Y:S01]  /*1c800*/  IMAD.MOV.U32 R14, RZ, RZ, R4 ;  /* 0x000000ffff0e7224 */ /* 0x000fe200078e0004 */
[C---:B--2---:R-:W-:Y:S11]  /*1c810*/  HMMA.16816.F32.BF16 R16, R20.reuse, R8, R16 ;  /* 0x000000081410723c */ /* 0x044ff60000041810 */
[----:B------:R-:W-:Y:S11]  /*1c820*/  @!UPT UIADD3 URZ, URZ, URZ, URZ ;  /* 0x0000003f3f3ff290 */ /* 0x000ff6000fffe03f */
[----:B------:R-:W-:Y:S01]  /*1c830*/  @!UPT UIADD3 URZ, URZ, URZ, URZ ;  /* 0x0000003f3f3ff290 */ /* 0x000fe2000fffe03f */
[----:B------:R-:W-:Y:S04]  /*1c840*/  STL.64 [R1+0xf60], R16 ;  /* 0x000f601001007387 */ /* 0x000fe80000100a00 */
[----:B------:R0:W-:Y:S04]  /*1c850*/  STL.64 [R1+0xf68], R18 ;  /* 0x000f681201007387 */ /* 0x0001e80000100a00 */
[----:B0-----:R-:W2:Y:S04]  /*1c860*/  LDL.LU.64 R18, [R1+0x3950] ;  /* 0x0039500001127983 */ /* 0x001ea80000300a00 */
[----:B------:R-:W2:Y:S04]  /*1c870*/  LDL.LU.64 R16, [R1+0x3948] ;  /* 0x0039480001107983 */ /* 0x000ea80000300a00 */
[----:B------:R-:W2:Y:S04]  /*1c880*/  LDL.LU.64 R8, [R1+0x3940] ;  /* 0x0039400001087983 */ /* 0x000ea80000300a00 */
[----:B------:R-:W-:Y:S04]  /*1c890*/  STL.64 [R1+0x3900], R14 ;  /* 0x0039000e01007387 */ /* 0x000fe80000100a00 */
[----:B----4-:R0:W-:Y:S04]  /*1c8a0*/  STL.64 [R1+0x38f8], R12 ;  /* 0x0038f80c01007387 */ /* 0x0101e80000100a00 */
[----:B0-----:R-:W4:Y:S04]  /*1c8b0*/  LDL.LU.64 R12, [R1+0xf20] ;  /* 0x000f2000010c7983 */ /* 0x001f280000300a00 */
[----:B------:R-:W3:Y:S01]  /*1c8c0*/  LDL.LU.64 R14, [R1+0xf28] ;  /* 0x000f2800010e7983 */ /* 0x000ee20000300a00 */
[----:B--2---:R-:W-:Y:S03]  /*1c8d0*/  HMMA.16816.F32.BF16 R16, R20, R8, R16 ;  /* 0x000000081410723c */ /* 0x004fe60000041810 */
[----:B---3--:R-:W-:Y:S04]  /*1c8e0*/  STL.64 [R1+0x3918], R14 ;  /* 0x0039180e01007387 */ /* 0x008fe80000100a00 */
[----:B----4-:R0:W-:Y:S04]  /*1c8f0*/  STL.64 [R1+0x3910], R12 ;  /* 0x0039100c01007387 */ /* 0x0101e80000100a00 */
[----:B0-----:R-:W2:Y:S04]  /*1c900*/  LDL.LU.64 R12, [R1+0xf30] ;  /* 0x000f3000010c7983 */ /* 0x001ea80000300a00 */
[----:B------:R-:W2:Y:S08]  /*1c910*/  LDL.LU.64 R14, [R1+0xf38] ;  /* 0x000f3800010e7983 */ /* 0x000eb00000300a00 */
[----:B------:R0:W-:Y:S04]  /*1c920*/  STL.64 [R1+0xf50], R16 ;  /* 0x000f501001007387 */ /* 0x0001e80000100a00 */
[----:B------:R-:W-:Y:S04]  /*1c930*/  STL.64 [R1+0xf58], R18 ;  /* 0x000f581201007387 */ /* 0x000fe80000100a00 */
[----:B0-----:R-:W3:Y:S01]  /*1c940*/  LDL.LU.64 R16, [R1+0x3938] ;  /* 0x0039380001107983 */ /* 0x001ee20000300a00 */
[----:B------:R-:W-:-:S02]  /*1c950*/  IMAD.MOV.U32 R3, RZ, RZ, R8 ;  /* 0x000000ffff037224 */ /* 0x000fc400078e0008 */
[----:B------:R-:W-:Y:S02]  /*1c960*/  IMAD.MOV.U32 R0, RZ, RZ, R9 ;  /* 0x000000ffff007224 */ /* 0x000fe400078e0009 */
[----:B------:R-:W4:Y:S04]  /*1c970*/  LDL.LU.64 R8, [R1+0xf10] ;  /* 0x000f100001087983 */ /* 0x000f280000300a00 */
[----:B------:R-:W4:Y:S01]  /*1c980*/  LDL.LU.64 R10, [R1+0xf18] ;  /* 0x000f1800010a7983 */ /* 0x000f220000300a00 */
[----:B---3--:R-:W-:Y:S01]  /*1c990*/  HMMA.16816.F32.BF16 R24, R20, R16, R24 ;  /* 0x000000101418723c */ /* 0x008fe20000041818 */
[----:B------:R-:W-:Y:S11]  /*1c9a0*/  IMAD.MOV.U32 R7, RZ, RZ, R17 ;  /* 0x000000ffff077224 */ /* 0x000ff600078e0011 */
[----:B------:R-:W-:Y:S11]  /*1c9b0*/  @!UPT UIADD3 URZ, URZ, URZ, URZ ;  /* 0x0000003f3f3ff290 */ /* 0x000ff6000fffe03f */
[----:B------:R-:W-:Y:S04]  /*1c9c0*/  STL.64 [R1+0xf40], R24 ;  /* 0x000f401801007387 */ /* 0x000fe80000100a00 */
[----:B------:R0:W-:Y:S04]  /*1c9d0*/  STL.64 [R1+0xf48], R26 ;  /* 0x000f481a01007387 */ /* 0x0001e80000100a00 */
[----:B0-----:R-:W3:Y:S01]  /*1c9e0*/  LDL.LU R26, [R1+0x3930] ;  /* 0x00393000011a7983 */ /* 0x001ee20000300800 */
[----:B------:R-:W-:-:S03]  /*1c9f0*/  IMAD.MOV.U32 R27, RZ, RZ, R16 ;  /* 0x000000ffff1b7224 */ /* 0x000fc600078e0010 */
[----:B------:R-:W3:Y:S04]  /*1ca00*/  LDL.LU.64 R24, [R1+0x3928] ;  /* 0x0039280001187983 */ /* 0x000ee80000300a00 */
[----:B------:R-:W2:Y:S01]  /*1ca10*/  LDL.LU.64 R16, [R1+0x3920] ;  /* 0x0039200001107983 */ /* 0x000ea20000300a00 */
[----:B------:R-:W-:Y:S01]  /*1ca20*/  IMAD.MOV.U32 R6, RZ, RZ, R5 ;  /* 0x000000ffff067224 */ /* 0x000fe200078e0005 */
[C---:B--2---:R-:W-:Y:S01]  /*1ca30*/  HMMA.16816.F32.BF16 R12, R20.reuse, R16, R12 ;  /* 0x00000010140c723c */ /* 0x044fe2000004180c */
[----:B------:R-:W-:Y:S02]  /*1ca40*/  IMAD.MOV.U32 R4, RZ, RZ, R16 ;  /* 0x000000ffff047224 */ /* 0x000fe400078e0010 */
[----:B------:R-:W-:Y:S11]  /*1ca50*/  IMAD.MOV.U32 R5, RZ, RZ, R17 ;  /* 0x000000ffff057224 */ /* 0x000ff600078e0011 */
[----:B------:R-:W-:Y:S09]  /*1ca60*/  @!UPT UIADD3 URZ, URZ, URZ, URZ ;  /* 0x0000003f3f3ff290 */ /* 0x000ff2000fffe03f */
[----:B------:R-:W-:Y:S04]  /*1ca70*/  STL.64 [R1+0xf30], R12 ;  /* 0x000f300c01007387 */ /* 0x000fe80000100a00 */
[----:B------:R0:W-:Y:S04]  /*1ca80*/  STL.64 [R1+0xf38], R14 ;  /* 0x000f380e01007387 */ /* 0x0001e80000100a00 */
[----:B0-----:R-:W2:Y:S04]  /*1ca90*/  LDL.LU.64 R14, [R1+0x3918] ;  /* 0x00391800010e7983 */ /* 0x001ea80000300a00 */
[----:B------:R-:W2:Y:S04]  /*1caa0*/  LDL.LU.64 R12, [R1+0x3910] ;  /* 0x00391000010c7983 */ /* 0x000ea80000300a00 */
[----:B------:R-:W2:Y:S02]  /*1cab0*/  LDL.LU.64 R16, [R1+0x3908] ;  /* 0x0039080001107983 */ /* 0x000ea40000300a00 */
[----:B--2---:R-:W-:Y:S11]  /*1cac0*/  HMMA.16816.F32.BF16 R12, R20, R16, R12 ;  /* 0x00000010140c723c */ /* 0x004ff6000004180c */
[----:B------:R-:W-:Y:S11]  /*1cad0*/  @!UPT UIADD3 URZ, URZ, URZ, URZ ;  /* 0x0000003f3f3ff290 */ /* 0x000ff6000fffe03f */
[----:B------:R-:W-:Y:S01]  /*1cae0*/  @!UPT UIADD3 URZ, URZ, URZ, URZ ;  /* 0x0000003f3f3ff290 */ /* 0x000fe2000fffe03f */
[----:B------:R0:W-:Y:S01]  /*1caf0*/  STL.64 [R1+0xf20], R12 ;  /* 0x000f200c01007387 */ /* 0x0001e20000100a00 */
[----:B------:R-:W-:Y:S02]  /*1cb00*/  IMAD.MOV.U32 R18, RZ, RZ, R14 ;  /* 0x000000ffff127224 */ /* 0x000fe400078e000e */
[----:B------:R-:W-:Y:S02]  /*1cb10*/  IMAD.MOV.U32 R19, RZ, RZ, R15 ;  /* 0x000000ffff137224 */ /* 0x000fe400078e000f */
[----:B------:R-:W2:Y:S04]  /*1cb20*/  LDL.LU.64 R14, [R1+0x3900] ;  /* 0x00390000010e7983 */ /* 0x000ea80000300a00 */
[----:B0-----:R-:W4:Y:S01]  /*1cb30*/  LDL.LU.64 R12, [R1+0x38f8] ;  /* 0x0038f800010c7983 */ /* 0x001f220000300a00 */
[----:B------:R-:W-:Y:S02]  /*1cb40*/  STL.64 [R1+0x37d0], R18 ;  /* 0x0037d01201007387 */ /* 0x000fe40000100a00 */
[----:B------:R0:W-:Y:S02]  /*1cb50*/  STL.64 [R1+0x37c8], R16 ;  /* 0x0037c81001007387 */ /* 0x0001e40000100a00 */
[----:B0-----:R-:W-:-:S02]  /*1cb60*/  IMAD.MOV.U32 R16, RZ, RZ, R4 ;  /* 0x000000ffff107224 */ /* 0x001fc400078e0004 */
[----:B------:R-:W-:Y:S01]  /*1cb70*/  IMAD.MOV.U32 R17, RZ, RZ, R5 ;  /* 0x000000ffff117224 */ /* 0x000fe200078e0005 */
[----:B------:R-:W2:Y:S01]  /*1cb80*/  LDL.LU R4, [R1+0x38f4] ;  /* 0x0038f40001047983 */ /* 0x000ea20000300800 */
[----:B------:R-:W2:Y:S03]  /*1cb90*/  LDL.LU R5, [R1+0x38f0] ;  /* 0x0038f00001057983 */ /* 0x000ea60000300800 */
[----:B------:R0:W-:Y:S04]  /*1cba0*/  STL.64 [R1+0x37e8], R16 ;  /* 0x0037e81001007387 */ /* 0x0001e80000100a00 */
[----:B0-----:R-:W2:Y:S01]  /*1cbb0*/  LDL.LU.64 R16, [R1+0xf00] ;  /* 0x000f000001107983 */ /* 0x001ea20000300a00 */
[----:B------:R-:W2:Y:S01]  /*1cbc0*/  LDL.LU.64 R18, [R1+0xf08] ;  /* 0x000f080001127983 */ /* 0x000ea20000300a00 */
[C---:B----4-:R-:W-:Y:S11]  /*1cbd0*/  HMMA.16816.F32.BF16 R8, R20.reuse, R12, R8 ;  /* 0x0000000c1408723c */ /* 0x050ff60000041808 */
[----:B------:R-:W-:Y:S11]  /*1cbe0*/  @!UPT UIADD3 URZ, URZ, URZ, URZ ;  /* 0x0000003f3f3ff290 */ /* 0x000ff6000fffe03f */
[----:B------:R-:W-:Y:S01]  /*1cbf0*/  @!UPT UIADD3 URZ, URZ, URZ, URZ ;  /* 0x0000003f3f3ff290 */ /* 0x000fe2000fffe03f */
[----:B------:R-:W-:Y:S01]  /*1cc00*/  STL.64 [R1+0xf10], R8 ;  /* 0x000f100801007387 */ /* 0x000fe20000100a00 */
[----:B------:R0:W-:Y:S03]  /*1cc10*/  STL.64 [R1+0xf18], R10 ;  /* 0x000f180a01007387 */ /* 0x0001e60000100a00 */
[----:B0-----:R-:W4:Y:S01]  /*1cc20*/  LDL.LU.64 R10, [R1+0x38e8] ;  /* 0x0038e800010a7983 */ /* 0x001f220000300a00 */
[----:B------:R-:W3:Y:S02]  /*1cc30*/  LDL.LU.64 R8, [R1+0x38e0] ;  /* 0x0038e00001087983 */ /* 0x000ee40000300a00 */
[----:B--2---:R-:W-:Y:S02]  /*1cc40*/  STL.64 [R1+0x38d0], R14 ;  /* 0x0038d00e01007387 */ /* 0x004fe40000100a00 */
[----:B------:R0:W-:Y:S02]  /*1cc50*/  STL.64 [R1+0x38c8], R12 ;  /* 0x0038c80c01007387 */ /* 0x0001e40000100a00 */
[----:B0-----:R-:W2:Y:S01]  /*1cc60*/  LDL.64 R12, [R1+0xb0] ;  /* 0x0000b000010c7983 */ /* 0x001ea20000100a00 */
[C---:B---3--:R-:W-:Y:S11]  /*1cc70*/  HMMA.16816.F32.BF16 R16, R20.reuse, R8, R16 ;  /* 0x000000081410723c */ /* 0x048ff60000041810 */
[----:B------:R-:W-:Y:S11]  /*1cc80*/  @!UPT UIADD3 URZ, URZ, URZ, URZ ;  /* 0x0000003f3f3ff290 */ /* 0x000ff6000fffe03f */
[----:B------:R-:W-:Y:S01]  /*1cc90*/  @!UPT UIADD3 URZ, URZ, URZ, URZ ;  /* 0x0000003f3f3ff290 */ /* 0x000fe2000fffe03f */
[----:B------:R0:W-:Y:S01]  /*1cca0*/  STL.64 [R1+0xf00], R16 ;  /* 0x000f001001007387 */ /* 0x0001e20000100a00 */
[----:B------:R-:W-:Y:S02]  /*1ccb0*/  STL.64 [R1+0xf08], R18 ;  /* 0x000f081201007387 */ /* 0x000fe40000100a00 */
[----:B0-----:R-:W-:Y:S02]  /*1ccc0*/  IMAD.MOV.U32 R16, RZ, RZ, R27 ;  /* 0x000000ffff107224 */ /* 0x001fe400078e001b */
[----:B------:R-:W-:Y:S01]  /*1ccd0*/  IMAD.MOV.U32 R17, RZ, RZ, R7 ;  /* 0x000000ffff117224 */ /* 0x000fe200078e0007 */
[----:B------:R-:W3:Y:S04]  /*1cce0*/  LDL.LU R27, [R1+0x38d8] ;  /* 0x0038d800011b7983 */ /* 0x000ee80000300800 */
[----:B------:R0:W-:Y:S04]  /*1ccf0*/  STL.64 [R1+0x3800], R16 ;  /* 0x0038001001007387 */ /* 0x0001e80000100a00 */
[----:B0-----:R-:W2:Y:S01]  /*1cd00*/  LDL.LU.64 R16, [R1+0x8f0] ;  /* 0x0008f00001107983 */ /* 0x001ea20000300a00 */
[----:B------:R-:W2:Y:S02]  /*1cd10*/  LDL.LU.64 R18, [R1+0x8f8] ;  /* 0x0008f80001127983 */ /* 0x000ea40000300a00 */
[----:B------:R-:W-:Y:S01]  /*1cd20*/  STL.64 [R1+0x37c0], R8 ;  /* 0x0037c00801007387 */ /* 0x000fe20000100a00 */
[----:B--2---:R-:W-:Y:S01]  /*1cd30*/  HMMA.16816.F32.BF16 R16, R20, R4, R16 ;  /* 0x000000041410723c */ /* 0x004fe20000041810 */
[----:B------:R-:W2:Y:S01]  /*1cd40*/  LDL.LU.64 R20, [R1+0xce0] ;  /* 0x000ce00001147983 */ /* 0x000ea20000300a00 */
[----:B------:R-:W2:Y:S11]  /*1cd50*/  LDL.LU.64 R22, [R1+0xce8] ;  /* 0x000ce80001167983 */ /* 0x000eb60000300a00 */
[----:B------:R-:W-:Y:S10]  /*1cd60*/  @!UPT UIADD3 URZ, URZ, URZ, URZ ;  /* 0x0000003f3f3ff290 */ /* 0x000ff4000fffe03f */
[----:B------:R0:W-:Y:S01]  /*1cd70*/  STL.64 [R1+0x8f0], R16 ;  /* 0x0008f01001007387 */ /* 0x0001e20000100a00 */
[----:B------:R-:W-:Y:S02]  /*1cd80*/  STL.64 [R1+0x8f8], R18 ;  /* 0x0008f81201007387 */ /* 0x000fe40000100a00 */
[----:B0-----:R-:W-:Y:S02]  /*1cd90*/  IMAD.MOV.U32 R16, RZ, RZ, R3 ;  /* 0x000000ffff107224 */ /* 0x001fe400078e0003 */
[----:B------:R-:W-:-:S05]  /*1cda0*/  IMAD.MOV.U32 R17, RZ, RZ, R0 ;  /* 0x000000ffff117224 */ /* 0x000fca00078e0000 */
[----:B------:R0:W-:Y:S04]  /*1cdb0*/  STL.64 [R1+0x3818], R16 ;  /* 0x0038181001007387 */ /* 0x0001e80000100a00 */
[----:B0-----:R-:W3:Y:S01]  /*1cdc0*/  LDL.LU.64 R16, [R1+0xfb0] ;  /* 0x000fb00001107983 */ /* 0x001ee20000300a00 */
[----:B------:R-:W3:Y:S02]  /*1cdd0*/  LDL.LU.64 R18, [R1+0xfb8] ;  /* 0x000fb80001127983 */ /* 0x000ee40000300a00 */
[----:B------:R-:W2:Y:S02]  /*1cde0*/  LDL.LU.64 R14, [R1+0x38d0] ;  /* 0x0038d000010e7983 */ /* 0x000ea40000300a00 */
[----:B------:R-:W-:Y:S02]  /*1cdf0*/  IMAD.MOV.U32 R3, RZ, RZ, R12 ;  /* 0x000000ffff037224 */ /* 0x000fe400078e000c */
[----:B------:R-:W-:Y:S01]  /*1ce00*/  IMAD.MOV.U32 R0, RZ, RZ, R13 ;  /* 0x000000ffff007224 */ /* 0x000fe200078e000d */
[----:B---3--:R-:W-:Y:S01]  /*1ce10*/  HMMA.16816.F32.BF16 R16, R24, R12, R16 ;  /* 0x0000000c1810723c */ /* 0x008fe20000041810 */
[----:B------:R-:W3:Y:S11]  /*1ce20*/  LDL.LU.64 R12, [R1+0x38c8] ;  /* 0x0038c800010c7983 */ /* 0x000ef60000300a00 */
[----:B------:R-:W-:Y:S11]  /*1ce30*/  @!UPT UIADD3 URZ, URZ, URZ, URZ ;  /* 0x0000003f3f3ff290 */ /* 0x000ff6000fffe03f */
[----:B------:R2:W-:Y:S01]  /*1ce40*/  STL [R1+0xfb4], R17 ;  /* 0x000fb41101007387 */ /* 0x0005e20000100800 */
[----:B------:R-:W-:Y:S02]  /*1ce50*/  IMAD.MOV.U32 R7, RZ, RZ, R16 ;  /* 0x000000ffff077224 */ /* 0x000fe400078e0010 */
[----:B------:R-:W-:Y:S02]  /*1ce60*/  IMAD.MOV.U32 R16, RZ, RZ, R2 ;  /* 0x000000ffff107224 */ /* 0x000fe400078e0002 */
[----:B------:R-:W-:Y:S01]  /*1ce70*/  STL.64 [R1+0xfb8], R18 ;  /* 0x000fb81201007387 */ /* 0x000fe20000100a00 */
[----:B------:R-:W3:Y:S01]  /*1ce80*/  LDL.LU R2, [R1+0x38c4] ;  /* 0x0038c40001027983 */ /* 0x000ee20000300800 */
[----:B--2---:R-:W-:-:S05]  /*1ce90*/  IMAD.MOV.U32 R17, RZ, RZ, R15 ;  /* 0x000000ffff117224 */ /* 0x004fca00078e000f */
[----:B------:R0:W-:Y:S02]  /*1cea0*/  STL.64 [R1+0x3830], R16 ;  /* 0x0038301001007387 */ /* 0x0001e40000100a00 */
[----:B0-----:R-:W-:Y:S02]  /*1ceb0*/  IMAD.MOV.U32 R16, RZ, RZ, R14 ;  /* 0x000000ffff107224 */ /* 0x001fe400078e000e */
[----:B------:R-:W-:-:S05]  /*1cec0*/  IMAD.MOV.U32 R17, RZ, RZ, R6 ;  /* 0x000000ffff117224 */ /* 0x000fca00078e0006 */
[----:B------:R0:W-:Y:S04]  /*1ced0*/  STL.64 [R1+0x3848], R16 ;  /* 0x0038481001007387 */ /* 0x0001e80000100a00 */
[----:B0-----:R-:W2:Y:S01]  /*1cee0*/  LDL.64 R16, [R1+0xa0] ;  /* 0x0000a00001107983 */ /* 0x001ea20000100a00 */
[----:B------:R0:W-:Y:S02]  /*1cef0*/  STL [R1+0x2ba8], R7 ;  /* 0x002ba80701007387 */ /* 0x0001e40000100800 */
[----:B----4-:R-:W-:Y:S02]  /*1cf00*/  IMAD.MOV.U32 R8, RZ, RZ, R11 ;  /* 0x000000ffff087224 */ /* 0x010fe400078e000b */
[----:B------:R-:W-:Y:S01]  /*1cf10*/  IMAD.MOV.U32 R9, RZ, RZ, R10 ;  /* 0x000000ffff097224 */ /* 0x000fe200078e000a */
[----:B--2---:R-:W-:Y:S01]  /*1cf20*/  HMMA.16816.F32.BF16 R20, R24, R16, R20 ;  /* 0x000000101814723c */ /* 0x004fe20000041814 */
[----:B------:R-:W-:-:S02]  /*1cf30*/  IMAD.MOV.U32 R14, RZ, RZ, R16 ;  /* 0x000000ffff0e7224 */ /* 0x000fc400078e0010 */
[----:B0-----:R-:W-:-:S04]  /*1cf40*/  IMAD.MOV.U32 R7, RZ, RZ, R17 ;  /* 0x000000ffff077224 */ /* 0x001fc800078e0011 */
[----:B------:R-:W-:Y:S02]  /*1cf50*/  IMAD.MOV.U32 R16, RZ, RZ, R28 ;  /* 0x000000ffff107224 */ /* 0x000fe400078e001c */
[----:B------:R-:W-:Y:S11]  /*1cf60*/  IMAD.MOV.U32 R17, RZ, RZ, R29 ;  /* 0x000000ffff117224 */ /* 0x000ff600078e001d */
[----:B------:R-:W-:Y:S03]  /*1cf70*/  @!UPT UIADD3 URZ, URZ, URZ, URZ ;  /* 0x0000003f3f3ff290 */ /* 0x000fe6000fffe03f */
[----:B------:R-:W-:Y:S01]  /*1cf80*/  STL [R1+0xce4], R21 ;  /* 0x000ce41501007387 */ /* 0x000fe20000100800 */
[----:B------:R-:W-:Y:S02]  /*1cf90*/  STL [R1+0xce8], R22 ;  /* 0x000ce81601007387 */ /* 0x000fe40000100800 */
[----:B------:R-:W2:Y:S02]  /*1cfa0*/  LDL.LU R28, [R1+0x38c0] ;  /* 0x0038c000011c7983 */ /* 0x000ea40000300800 */
[----:B------:R-:W4:Y:S01]  /*1cfb0*/  LDL.LU R29, [R1+0x38bc] ;  /* 0x0038bc00011d7983 */ /* 0x000f220000300800 */
[----:B------:R-:W-:Y:S01]  /*1cfc0*/  STL.64 [R1+0x3860], R16 ;  /* 0x0038601001007387 */ /* 0x000fe20000100a00 */
[----:B------:R-:W2:Y:S02]  /*1cfd0*/  LDL.LU R11, [R1+0x38b8] ;  /* 0x0038b800010b7983 */ /* 0x000ea40000300800 */
[----:B------:R-:W2:Y:S02]  /*1cfe0*/  LDL.LU R10, [R1+0x38b4] ;  /* 0x0038b400010a7983 */ /* 0x000ea40000300800 */
[----:B------:R0:W-:Y:S02]  /*1cff0*/  STL.64 [R1+0x3868], R8 ;  /* 0x0038680801007387 */ /* 0x0001e40000100a00 */
[----:B0-----:R-:W2:Y:S01]  /*1d000*/  LDL R8, [R1+0x70] ;  /* 0x0000700001087983 */ /* 0x001ea20000100800 */
[----:B---3--:R-:W-:-:S02]  /*1d010*/  IMAD.MOV.U32 R9, RZ, RZ, R2 ;  /* 0x000000ffff097224 */ /* 0x008fc400078e0002 */
[----:B------:R-:W3:Y:S03]  /*1d020*/  LDL.LU R2, [R1+0x38b0] ;  /* 0x0038b00001027983 */ /* 0x000ee60000300800 */
[----:B--2---:R4:W-:Y:S02]  /*1d030*/  STL.64 [R1+0x3880], R8 ;  /* 0x0038800801007387 */ /* 0x0049e40000100a00 */
[----:B----4-:R-:W-:Y:S02]  /*1d040*/  IMAD.MOV.U32 R8, RZ, RZ, R29 ;  /* 0x000000ffff087224 */ /* 0x010fe400078e001d */
[----:B------:R-:W-:-:S05]  /*1d050*/  IMAD.MOV.U32 R9, RZ, RZ, R28 ;  /* 0x000000ffff097224 */ /* 0x000fca00078e001c */
[----:B------:R-:W-:Y:S01]  /*1d060*/  STL.64 [R1+0x3898], R8 ;  /* 0x0038980801007387 */ /* 0x000fe20000100a00 */
[----:B------:R-:W2:Y:S02]  /*1d070*/  LDL.LU.64 R16, [R1+0x8a0] ;  /* 0x0008a00001107983 */ /* 0x000ea40000300a00 */
[----:B------:R-:W4:Y:S02]  /*1d080*/  LDL.LU.64 R18, [R1+0x8a8] ;  /* 0x0008a80001127983 */ /* 0x000f240000300a00 */
[----:B----4-:R-:W-:Y:S01]  /*1d090*/  STL.64 [R1+0x3878], R18 ;  /* 0x0038781201007387 */ /* 0x010fe20000100a00 */
[----:B--2---:R0:W-:Y:S03]  /*1d0a0*/  STL.64 [R1+0x3870], R16 ;  /* 0x0038701001007387 */ /* 0x0041e60000100a00 */
[----:B0-----:R-:W2:Y:S01]  /*1d0b0*/  LDL.LU.64 R16, [R1+0x8b0] ;  /* 0x0008b00001107983 */ /* 0x001ea20000300a00 */
[----:B------:R-:W4:Y:S03]  /*1d0c0*/  LDL.LU.64 R18, [R1+0x8b8] ;  /* 0x0008b80001127983 */ /* 0x000f260000300a00 */
[----:B----4-:R-:W-:Y:S01]  /*1d0d0*/  STL.64 [R1+0x3890], R18 ;  /* 0x0038901201007387 */ /* 0x010fe20000100a00 */
[----:B--2---:R0:W-:Y:S03]  /*1d0e0*/  STL.64 [R1+0x3888], R16 ;  /* 0x0038881001007387 */ /* 0x0041e60000100a00 */
[----:B0-----:R-:W2:Y:S01]  /*1d0f0*/  LDL.LU.64 R16, [R1+0xcc0] ;  /* 0x000cc00001107983 */ /* 0x001ea20000300a00 */
[----:B------:R-:W4:Y:S02]  /*1d100*/  LDL.LU.64 R18, [R1+0xcc8] ;  /* 0x000cc80001127983 */ /* 0x000f240000300a00 */
[----:B------:R-:W-:-:S02]  /*1d110*/  IMAD.MOV.U32 R15, RZ, RZ, R20 ;  /* 0x000000ffff0f7224 */ /* 0x000fc400078e0014 */
[----:B------:R-:W-:Y:S01]  /*1d120*/  IMAD.MOV.U32 R6, RZ, RZ, R23 ;  /* 0x000000ffff067224 */ /* 0x000fe200078e0017 */
[----:B----4-:R-:W-:Y:S01]  /*1d130*/  STL.64 [R1+0x38a8], R18 ;  /* 0x0038a81201007387 */ /* 0x010fe20000100a00 */
[----:B--2---:R0:W-:Y:S03]  /*1d140*/  STL.64 [R1+0x38a0], R16 ;  /* 0x0038a01001007387 */ /* 0x0041e60000100a00 */
[----:B0-----:R-:W2:Y:S01]  /*1d150*/  LDL.LU.64 R16, [R1+0xcd0] ;  /* 0x000cd00001107983 */ /* 0x001ea20000300a00 */
[----:B------:R-:W2:Y:S02]  /*1d160*/  LDL.LU.64 R18, [R1+0xcd8] ;  /* 0x000cd80001127983 */ /* 0x000ea40000300a00 */
[----:B------:R-:W4:Y:S02]  /*1d170*/  LDL.LU.64 R20, [R1+0x830] ;  /* 0x0008300001147983 */ /* 0x000f240000300a00 */
[----:B------:R-:W2:Y:S02]  /*1d180*/  LDL.LU.64 R22, [R1+0x838] ;  /* 0x0008380001167983 */ /* 0x000ea40000300a00 */
[----:B--2---:R-:W-:Y:S01]  /*1d190*/  STL.64 [R1+0x37e0], R22 ;  /* 0x0037e01601007387 */ /* 0x004fe20000100a00 */
[----:B----4-:R0:W-:Y:S03]  /*1d1a0*/  STL.64 [R1+0x37d8], R20 ;  /* 0x0037d81401007387 */ /* 0x0101e60000100a00 */
[----:B0-----:R-:W2:Y:S01]  /*1d1b0*/  LDL.LU.64 R20, [R1+0x840] ;  /* 0x0008400001147983 */ /* 0x001ea20000300a00 */
[----:B------:R-:W4:Y:S03]  /*1d1c0*/  LDL.LU.64 R22, [R1+0x848] ;  /* 0x0008480001167983 */ /* 0x000f260000300a00 */
[----:B----4-:R-:W-:Y:S01]  /*1d1d0*/  STL.64 [R1+0x37f8], R22 ;  /* 0x0037f81601007387 */ /* 0x010fe20000100a00 */
[----:B--2---:R0:W-:Y:S03]  /*1d1e0*/  STL.64 [R1+0x37f0], R20 ;  /* 0x0037f01401007387 */ /* 0x0041e60000100a00 */
        /* <DEDUP_REMOVED lines=11> */
[----:B------:R-:W-:-:S07]  /*1d2a0*/  IMAD.MOV.U32 R9, RZ, RZ, R10 ;  /* 0x000000ffff097224 */ /* 0x000fce00078e000a */
[C---:B------:R-:W-:Y:S01]  /*1d2b0*/  HMMA.16816.F32.BF16 R8, R24.reuse, R8, R16 ;  /* 0x000000081808723c */ /* 0x040fe20000041810 */
[----:B----4-:R-:W-:Y:S01]  /*1d2c0*/  STL.64 [R1+0x3840], R22 ;  /* 0x0038401601007387 */ /* 0x010fe20000100a00 */
[----:B--2---:R0:W-:Y:S03]  /*1d2d0*/  STL.64 [R1+0x3838], R20 ;  /* 0x0038381401007387 */ /* 0x0041e60000100a00 */
[----:B0-----:R-:W2:Y:S01]  /*1d2e0*/  LDL.LU.64 R20, [R1+0x880] ;  /* 0x0008800001147983 */ /* 0x001ea20000300a00 */
[----:B------:R-:W4:Y:S03]  /*1d2f0*/  LDL.LU.64 R22, [R1+0x888] ;  /* 0x0008880001167983 */ /* 0x000f260000300a00 */
[----:B----4-:R-:W-:Y:S01]  /*1d300*/  STL.64 [R1+0x3858], R22 ;  /* 0x0038581601007387 */ /* 0x010fe20000100a00 */
[----:B--2---:R0:W-:Y:S03]  /*1d310*/  STL.64 [R1+0x3850], R20 ;  /* 0x0038501401007387 */ /* 0x0041e60000100a00 */
[----:B0-----:R-:W2:Y:S01]  /*1d320*/  LDL.LU.64 R20, [R1+0x890] ;  /* 0x0008900001147983 */ /* 0x001ea20000300a00 */
[----:B------:R-:W2:Y:S02]  /*1d330*/  LDL.LU.64 R22, [R1+0x898] ;  /* 0x0008980001167983 */ /* 0x000ea40000300a00 */
[----:B------:R-:W-:Y:S02]  /*1d340*/  STL [R1+0x2bf8], R15 ;  /* 0x002bf80f01007387 */ /* 0x000fe40000100800 */
[----:B------:R-:W-:Y:S01]  /*1d350*/  STL [R1+0x2bac], R6 ;  /* 0x002bac0601007387 */ /* 0x000fe20000100800 */
[----:B------:R-:W4:Y:S01]  /*1d360*/  LDL.LU.64 R18, [R1+0x38a8] ;  /* 0x0038a80001127983 */ /* 0x000f220000300a00 */
[----:B------:R-:W4:Y:S03]  /*1d370*/  LDL.LU.64 R16, [R1+0x38a0] ;  /* 0x0038a00001107983 */ /* 0x000f260000300a00 */
[----:B------:R0:W-:Y:S02]  /*1d380*/  STL.64 [R1+0xcd0], R8 ;  /* 0x000cd00801007387 */ /* 0x0001e40000100a00 */
[----:B------:R4:W-:Y:S01]  /*1d390*/  STL.64 [R1+0xcd8], R10 ;  /* 0x000cd80a01007387 */ /* 0x0009e20000100a00 */
[----:B0-----:R-:W4:Y:S02]  /*1d3a0*/  LDL.LU.64 R8, [R1+0x3898] ;  /* 0x0038980001087983 */ /* 0x001f240000300a00 */
[C---:B----4-:R-:W-:Y:S02]  /*1d3b0*/  HMMA.16816.F32.BF16 R8, R24.reuse, R8, R16 ;  /* 0x000000081808723c */ /* 0x050fe40000041810 */
[----:B------:R-:W4:Y:S01]  /*1d3c0*/  LDL.LU.64 R18, [R1+0x3890] ;  /* 0x0038900001127983 */ /* 0x000f220000300a00 */
[----:B------:R-:W4:Y:S11]  /*1d3d0*/  LDL.LU.64 R16, [R1+0x3888] ;  /* 0x0038880001107983 */ /* 0x000f360000300a00 */
[----:B------:R-:W-:Y:S09]  /*1d3e0*/  @!UPT UIADD3 URZ, URZ, URZ, URZ ;  /* 0x0000003f3f3ff290 */ /* 0x000ff2000fffe03f */
[----:B------:R0:W-:Y:S01]  /*1d3f0*/  STL.64 [R1+0xcc0], R8 ;  /* 0x000cc00801007387 */ /* 0x0001e20000100a00 */
[----:B------:R4:W-:Y:S03]  /*1d400*/  STL.64 [R1+0xcc8], R10 ;  /* 0x000cc80a01007387 */ /* 0x0009e60000100a00 */
        /* <DEDUP_REMOVED lines=9> */
[----:B------:R-:W2:Y:S11]  /*1d4a0*/  LDL.LU.64 R16, [R1+0x3860] ;  /* 0x0038600001107983 */ /* 0x000eb60000300a00 */
[----:B------:R-:W-:Y:S10]  /*1d4b0*/  @!UPT UIADD3 URZ, URZ, URZ, URZ ;  /* 0x0000003f3f3ff290 */ /* 0x000ff4000fffe03f */
[----:B------:R0:W-:Y:S01]  /*1d4c0*/  STL.64 [R1+0x8a0], R8 ;  /* 0x0008a00801007387 */ /* 0x0001e20000100a00 */
[----:B------:R1:W-:Y:S03]  /*1d4d0*/  STL.64 [R1+0x8a8], R10 ;  /* 0x0008a80a01007387 */ /* 0x0003e60000100a00 */
[----:B0-----:R-:W4:Y:S01]  /*1d4e0*/  LDL.LU.64 R8, [R1+0x820] ;  /* 0x0008200001087983 */ /* 0x001f220000300a00 */
[----:B-1----:R-:W4:Y:S01]  /*1d4f0*/  LDL.LU.64 R10, [R1+0x828] ;  /* 0x00082800010a7983 */ /* 0x002f220000300a00 */
[C---:B--2---:R-:W-:Y:S02]  /*1d500*/  HMMA.16816.F32.BF16 R16, R24.reuse, R16, R20 ;  /* 0x000000101810723c */ /* 0x044fe40000041814 */
[----:B------:R-:W2:Y:S01]  /*1d510*/  LDL.LU.64 R22, [R1+0x3858] ;  /* 0x0038580001167983 */ /* 0x000ea20000300a00 */
[----:B------:R-:W2:Y:S11]  /*1d520*/  LDL.LU.64 R20, [R1+0x3850] ;  /* 0x0038500001147983 */ /* 0x000eb60000300a00 */
[----:B------:R-:W-:Y:S09]  /*1d530*/  @!UPT UIADD3 URZ, URZ, URZ, URZ ;  /* 0x0000003f3f3ff290 */ /* 0x000ff2000fffe03f */
[----:B------:R0:W-:Y:S01]  /*1d540*/  STL.64 [R1+0x890], R16 ;  /* 0x0008901001007387 */ /* 0x0001e20000100a00 */
[----:B------:R2:W-:Y:S03]  /*1d550*/  STL.64 [R1+0x898], R18 ;  /* 0x0008981201007387 */ /* 0x0005e60000100a00 */
[----:B0-----:R-:W2:Y:S02]  /*1d560*/  LDL.LU.64 R16, [R1+0x3848] ;  /* 0x0038480001107983 */ /* 0x001ea40000300a00 */
        /* <DEDUP_REMOVED lines=32> */
[----:B------:R-:W-:Y:S01]  /*1d770*/  STL.64 [R1+0x840], R16 ;  /* 0x0008401001007387 */ /* 0x000fe20000100a00 */
[----:B------:R0:W-:Y:S03]  /*1d780*/  STL.64 [R1+0x848], R18 ;  /* 0x0008481201007387 */ /* 0x0001e60000100a00 */
[----:B0-----:R-:W2:Y:S01]  /*1d790*/  LDL.LU.64 R18, [R1+0x37d0] ;  /* 0x0037d00001127983 */ /* 0x001ea20000300a00 */
[----:B------:R-:W2:Y:S01]  /*1d7a0*/  LDL.LU.64 R16, [R1+0x37c8] ;  /* 0x0037c80001107983 */ /* 0x000ea20000300a00 */
[C---:B----4-:R-:W-:Y:S08]  /*1d7b0*/  HMMA.16816.F32.BF16 R8, R24.reuse, R12, R8 ;  /* 0x0000000c1808723c */ /* 0x050ff00000041808 */
[----:B--2---:R-:W-:Y:S01]  /*1d7c0*/  HMMA.16816.F32.BF16 R20, R24, R16, R20 ;  /* 0x000000101814723c */ /* 0x004fe20000041814 */
[----:B------:R-:W-:Y:S01]  /*1d7d0*/  STL.64 [R1+0x3728], R18 ;  /* 0x0037281201007387 */ /* 0x000fe20000100a00 */
[----:B------:R0:W-:Y:S05]  /*1d7e0*/  STL.64 [R1+0x3720], R16 ;  /* 0x0037201001007387 */ /* 0x0001ea0000100a00 */
[----:B0-----:R-:W-:-:S02]  /*1d7f0*/  IMAD.MOV.U32 R16, RZ, RZ, R14 ;  /* 0x000000ffff107224 */ /* 0x001fc400078e000e */
[----:B------:R-:W-:Y:S11]  /*1d800*/  IMAD.MOV.U32 R17, RZ, RZ, R7 ;  /* 0x000000ffff117224 */ /* 0x000ff600078e0007 */
[----:B------:R-:W-:Y:S03]  /*1d810*/  @!UPT UIADD3 URZ, URZ, URZ, URZ ;  /* 0x0000003f3f3ff290 */ /* 0x000fe6000fffe03f */
[----:B------:R0:W-:Y:S01]  /*1d820*/  STL.64 [R1+0x830], R20 ;  /* 0x0008301401007387 */ /* 0x0001e20000100a00 */
[----:B------:R1:W-:Y:S03]  /*1d830*/  STL.64 [R1+0x838], R22 ;  /* 0x0008381601007387 */ /* 0x0003e60000100a00 */
[----:B0-----:R-:W2:Y:S01]  /*1d840*/  LDL.LU.64 R20, [R1+0x130] ;  /* 0x0001300001147983 */ /* 0x001ea20000300a00 */
[----:B-1----:R-:W2:Y:S02]  /*1d850*/  LDL.LU.64 R22, [R1+0x138] ;  /* 0x0001380001167983 */ /* 0x002ea40000300a00 */
[----:B------:R-:W-:Y:S02]  /*1d860*/  STL.64 [R1+0x37a8], R16 ;  /* 0x0037a81001007387 */ /* 0x000fe40000100a00 */
[----:B------:R0:W-:Y:S01]  /*1d870*/  STL.64 [R1+0x820], R8 ;  /* 0x0008200801007387 */ /* 0x0001e20000100a00 */
[----:B------:R-:W-:Y:S04]  /*1d880*/  STL.64 [R1+0x828], R10 ;  /* 0x0008280a01007387 */ /* 0x000fe80000100a00 */
[----:B0-----:R-:W4:Y:S01]  /*1d890*/  LDL.LU.64 R8, [R1+0x37c0] ;  /* 0x0037c00001087983 */ /* 0x001f220000300a00 */
[----:B------:R-:W-:Y:S02]  /*1d8a0*/  STL [R1+0x3704], R12 ;  /* 0x0037040c01007387 */ /* 0x000fe40000100800 */
[----:B------:R0:W-:Y:S02]  /*1d8b0*/  STL [R1+0x3700], R13 ;  /* 0x0037000d01007387 */ /* 0x0001e40000100800 */
[----:B0-----:R-:W2:Y:S04]  /*1d8c0*/  LDL.64 R12, [R1+0x90] ;  /* 0x00009000010c7983 */ /* 0x001ea80000100a00 */
[----:B--2---:R0:W-:Y:S04]  /*1d8d0*/  STL.64 [R1+0x37a0], R12 ;  /* 0x0037a00c01007387 */ /* 0x0041e80000100a00 */
[----:B0-----:R-:W4:Y:S01]  /*1d8e0*/  LDL.LU.64 R12, [R1+0x810] ;  /* 0x00081000010c7983 */ /* 0x001f220000300a00 */
[----:B------:R-:W4:Y:S02]  /*1d8f0*/  LDL.LU.64 R14, [R1+0x818] ;  /* 0x00081800010e7983 */ /* 0x000f240000300a00 */
[C---:B----4-:R-:W-:Y:S11]  /*1d900*/  HMMA.16816.F32.BF16 R12, R24.reuse, R8, R12 ;  /* 0x00000008180c723c */ /* 0x050ff6000004180c */
[----:B------:R-:W-:Y:S11]  /*1d910*/  @!UPT UIADD3 URZ, URZ, URZ, URZ ;  /* 0x0000003f3f3ff290 */ /* 0x000ff6000fffe03f */
[----:B------:R-:W-:Y:S01]  /*1d920*/  @!UPT UIADD3 URZ, URZ, URZ, URZ ;  /* 0x0000003f3f3ff290 */ /* 0x000fe2000fffe03f */
[----:B------:R0:W-:Y:S01]  /*1d930*/  STL.64 [R1+0x810], R12 ;  /* 0x0008100c01007387 */ /* 0x0001e20000100a00 */
[----:B------:R1:W-:Y:S03]  /*1d940*/  STL.64 [R1+0x818], R14 ;  /* 0x0008180e01007387 */ /* 0x0003e60000100a00 */
[----:B0-----:R-:W2:Y:S01]  /*1d950*/  LDL.LU.64 R12, [R1+0xca0] ;  /* 0x000ca000010c7983 */ /* 0x001ea20000300a00 */
[----:B-1----:R-:W4:Y:S02]  /*1d960*/  LDL.LU.64 R14, [R1+0xca8] ;  /* 0x000ca800010e7983 */ /* 0x002f240000300a00 */
[----:B------:R-:W-:Y:S02]  /*1d970*/  IMAD.MOV.U32 R16, RZ, RZ, R3 ;  /* 0x000000ffff107224 */ /* 0x000fe400078e0003 */
[----:B------:R-:W-:Y:S01]  /*1d980*/  IMAD.MOV.U32 R17, RZ, RZ, R0 ;  /* 0x000000ffff117224 */ /* 0x000fe200078e0000 */
[----:B----4-:R-:W-:Y:S01]  /*1d990*/  STL.64 [R1+0x37b8], R14 ;  /* 0x0037b80e01007387 */ /* 0x010fe20000100a00 */
[----:B--2---:R0:W-:Y:S03]  /*1d9a0*/  STL.64 [R1+0x37b0], R12 ;  /* 0x0037b00c01007387 */ /* 0x0041e60000100a00 */
[----:B0-----:R-:W2:Y:S01]  /*1d9b0*/  LDL.LU.64 R12, [R1+0xcb0] ;  /* 0x000cb000010c7983 */ /* 0x001ea20000300a00 */
[----:B------:R-:W2:Y:S02]  /*1d9c0*/  LDL.LU.64 R14, [R1+0xcb8] ;  /* 0x000cb800010e7983 */ /* 0x000ea40000300a00 */
[----:B------:R-:W-:Y:S02]  /*1d9d0*/  STL [R1+0x36f8], R8 ;  /* 0x0036f80801007387 */ /* 0x000fe40000100800 */
[----:B------:R0:W-:Y:S02]  /*1d9e0*/  STL [R1+0x36f4], R9 ;  /* 0x0036f40901007387 */ /* 0x0001e40000100800 */
[----:B0-----:R-:W-:Y:S01]  /*1d9f0*/  HMMA.16816.F32.BF16 R8, R24, R4, R20 ;  /* 0x000000041808723c */ /* 0x001fe20000041814 */
[----:B---3--:R-:W-:Y:S04]  /*1da00*/  LDSM.16.MT88.4 R20, [R2+0x8100] ;  /* 0x008100000214783b */ /* 0x008fe80000004200 */
[----:B------:R-:W0:Y:S04]  /*1da10*/  LDSM.16.MT88.4 R24, [R2+0x8180] ;  /* 0x008180000218783b */ /* 0x000e280000004200 */
[----:B------:R-:W-:Y:S01]  /*1da20*/  STL [R1+0x36f0], R4 ;  /* 0x0036f00401007387 */ /* 0x000fe20000100800 */
[----:B------:R1:W-:Y:S11]  /*1da30*/  STL [R1+0x36ec], R5 ;  /* 0x0036ec0501007387 */ /* 0x0003f60000100800 */
[----:B------:R-:W-:Y:S02]  /*1da40*/  @!UPT UIADD3 URZ, URZ, URZ, URZ ;  /* 0x0000003f3f3ff290 */ /* 0x000fe4000fffe03f */
[----:B------:R3:W-:Y:S01]  /*1da50*/  STL.64 [R1+0x130], R8 ;  /* 0x0001300801007387 */ /* 0x0007e20000100a00 */
[----:B------:R4:W-:Y:S02]  /*1da60*/  STL.64 [R1+0x138], R10 ;  /* 0x0001380a01007387 */ /* 0x0009e40000100a00 */
[----:B-1----:R-:W2:Y:S02]  /*1da70*/  LDL.LU.64 R4, [R1+0xc90] ;  /* 0x000c900001047983 */ /* 0x002ea40000300a00 */
[----:B------:R-:W2:Y:S01]  /*1da80*/  LDL.LU.64 R6, [R1+0xc98] ;  /* 0x000c980001067983 */ /* 0x000ea20000300a00 */
[----:B---3--:R-:W3:Y:S01]  /*1da90*/  LDL.LU.64 R8, [R1+0xc80] ;  /* 0x000c800001087983 */ /* 0x008ee20000300a00 */
[----:B----4-:R-:W3:Y:S03]  /*1daa0*/  LDL.LU.64 R10, [R1+0xc88] ;  /* 0x000c8800010a7983 */ /* 0x010ee60000300a00 */
[----:B0-----:R-:W-:Y:S01]  /*1dab0*/  STL [R1+0x3708], R25 ;  /* 0x0037081901007387 */ /* 0x001fe20000100800 */
[----:B------:R-:W-:Y:S02]  /*1dac0*/  STL [R1+0x36fc], R26 ;  /* 0x0036fc1a01007387 */ /* 0x000fe40000100800 */
[----:B------:R-:W-:Y:S02]  /*1dad0*/  STL [R1+0x36e8], R27 ;  /* 0x0036e81b01007387 */ /* 0x000fe40000100800 */
[----:B------:R0:W-:Y:S02]  /*1dae0*/  STL [R1+0x3770], R24 ;  /* 0x0037701801007387 */ /* 0x0001e40000100800 */
[----:B0-----:R-:W3:Y:S01]  /*1daf0*/  LDL.64 R24, [R1+0x80] ;  /* 0x0000800001187983 */ /* 0x001ee20000100a00 */
[C---:B--2---:R-:W-:Y:S03]  /*1db00*/  HMMA.16816.F32.BF16 R16, R20.reuse, R16, R12 ;  /* 0x000000101410723c */ /* 0x044fe6000004180c */
[----:B------:R-:W2:Y:S01]  /*1db10*/  LDL.LU.64 R14, [R1+0x37b8] ;  /* 0x0037b800010e7983 */ /* 0x000ea20000300a00 */
[----:B------:R-:W2:Y:S11]  /*1db20*/  LDL.LU.64 R12, [R1+0x37b0] ;  /* 0x0037b000010c7983 */ /* 0x000eb60000300a00 */
[----:B------:R-:W-:Y:S08]  /*1db30*/  @!UPT UIADD3 URZ, URZ, URZ, URZ ;  /* 0x0000003f3f3ff290 */ /* 0x000ff0000fffe03f */
[----:B------:R0:W-:Y:S01]  /*1db40*/  STL.64 [R1+0xcb0], R16 ;  /* 0x000cb01001007387 */ /* 0x0001e20000100a00 */
[----:B------:R2:W-:Y:S03]  /*1db50*/  STL.64 [R1+0xcb8], R18 ;  /* 0x000cb81201007387 */ /* 0x0005e60000100a00 */
[----:B0-----:R-:W2:Y:S02]  /*1db60*/  LDL.LU.64 R16, [R1+0x37a8] ;  /* 0x0037a80001107983 */ /* 0x001ea40000300a00 */
[----:B--2---:R-:W-:Y:S02]  /*1db70*/  HMMA.16816.F32.BF16 R16, R20, R16, R12 ;  /* 0x000000101410723c */ /* 0x004fe4000004180c */
[----:B------:R-:W2:Y:S11]  /*1db80*/  LDL.LU.64 R12, [R1+0x37a0] ;  /* 0x0037a000010c7983 */ /* 0x000eb60000300a00 */
[----:B------:R-:W-:Y:S10]  /*1db90*/  @!UPT UIADD3 URZ, URZ, URZ, URZ ;  /* 0x0000003f3f3ff290 */ /* 0x000ff4000fffe03f */
[----:B------:R0:W-:Y:S01]  /*1dba0*/  STL.64 [R1+0xca0], R16 ;  /* 0x000ca01001007387 */ /* 0x0001e20000100a00 */
[----:B------:R-:W-:Y:S03]  /*1dbb0*/  STL.64 [R1+0xca8], R18 ;  /* 0x000ca81201007387 */ /* 0x000fe60000100a00 */
[----:B0-----:R-:W4:Y:S04]  /*1dbc0*/  LDL.64 R16, [R1] ;  /* 0x0000000001107983 */ /* 0x001f280000100a00 */
[----:B----4-:R0:W-:Y:S04]  /*1dbd0*/  STL.64 [R1+0x3740], R16 ;  /* 0x0037401001007387 */ /* 0x0101e80000100a00 */
[----:B0-----:R-:W4:Y:S04]  /*1dbe0*/  LDL.64 R16, [R1+0x10] ;  /* 0x0000100001107983 */ /* 0x001f280000100a00 */
[----:B----4-:R0:W-:Y:S04]  /*1dbf0*/  STL.64 [R1+0x3750], R16 ;  /* 0x0037501001007387 */ /* 0x0101e80000100a00 */
[----:B0-----:R-:W4:Y:S04]  /*1dc00*/  LDL.64 R16, [R1+0x20] ;  /* 0x0000200001107983 */ /* 0x001f280000100a00 */
[----:B----4-:R0:W-:Y:S04]  /*1dc10*/  STL.64 [R1+0x3760], R16 ;  /* 0x0037601001007387 */ /* 0x0101e80000100a00 */
[----:B0-----:R-:W4:Y:S01]  /*1dc20*/  LDL.64 R16, [R1+0x30] ;  /* 0x0000300001107983 */ /* 0x001f220000100a00 */
[----:B--2---:R-:W-:-:S03]  /*1dc30*/  IMAD.MOV.U32 R0, RZ, RZ, R13 ;  /* 0x000000ffff007224 */ /* 0x004fc600078e000d */
[----:B----4-:R0:W-:Y:S02]  /*1dc40*/  STL.64 [R1+0x3778], R16 ;  /* 0x0037781001007387 */ /* 0x0101e40000100a00 */
[C---:B0-----:R-:W-:Y:S11]  /*1dc50*/  HMMA.16816.F32.BF16 R16, R20.reuse, R12, R4 ;  /* 0x0000000c1410723c */ /* 0x041ff60000041804 */
[----:B------:R-:W-:Y:S11]  /*1dc60*/  @!UPT UIADD3 URZ, URZ, URZ, URZ ;  /* 0x0000003f3f3ff290 */ /* 0x000ff6000fffe03f */
[----:B------:R-:W-:Y:S01]  /*1dc70*/  @!UPT UIADD3 URZ, URZ, URZ, URZ ;  /* 0x0000003f3f3ff290 */ /* 0x000fe2000fffe03f */
[----:B------:R-:W-:Y:S01]  /*1dc80*/  STL.64 [R1+0xc90], R16 ;  /* 0x000c901001007387 */ /* 0x000fe20000100a00 */
[----:B------:R3:W-:Y:S02]  /*1dc90*/  STL.64 [R1+0xc98], R18 ;  /* 0x000c981201007387 */ /* 0x0007e40000100a00 */
[C---:B---3--:R-:W-:Y:S01]  /*1dca0*/  HMMA.16816.F32.BF16 R16, R20.reuse, R24, R8 ;  /* 0x000000181410723c */ /* 0x048fe20000041808 */
[----:B------:R-:W-:Y:S02]  /*1dcb0*/  IMAD.MOV.U32 R6, RZ, RZ, R12 ;  /* 0x000000ffff067224 */ /* 0x000fe400078e000c */
[----:B------:R-:W2:Y:S01]  /*1dcc0*/  LDL.LU.64 R12, [R1+0xc70] ;  /* 0x000c7000010c7983 */ /* 0x000ea20000300a00 */
[----:B------:R-:W2:Y:S11]  /*1dcd0*/  LDL.LU.64 R14, [R1+0xc78] ;  /* 0x000c7800010e7983 */ /* 0x000eb60000300a00 */
[----:B------:R-:W-:Y:S08]  /*1dce0*/  @!UPT UIADD3 URZ, URZ, URZ, URZ ;  /* 0x0000003f3f3ff290 */ /* 0x000ff0000fffe03f */
[----:B------:R0:W-:Y:S01]  /*1dcf0*/  STL.64 [R1+0xc80], R16 ;  /* 0x000c801001007387 */ /* 0x0001e20000100a00 */
[----:B------:R1:W-:Y:S03]  /*1dd00*/  STL.64 [R1+0xc88], R18 ;  /* 0x000c881201007387 */ /* 0x0003e60000100a00 */
[----:B0-----:R-:W3:Y:S01]  /*1dd10*/  LDL.LU.64 R16, [R1+0xc50] ;  /* 0x000c500001107983 */ /* 0x001ee20000300a00 */
[----:B-1----:R-:W4:Y:S02]  /*1dd20*/  LDL.LU.64 R18, [R1+0xc58] ;  /* 0x000c580001127983 */ /* 0x002f240000300a00 */
[----:B------:R-:W-:Y:S02]  /*1dd30*/  IMAD.MOV.U32 R10, RZ, RZ, R24 ;  /* 0x000000ffff0a7224 */ /* 0x000fe400078e0018 */
[----:B------:R-:W-:Y:S01]  /*1dd40*/  IMAD.MOV.U32 R7, RZ, RZ, R25 ;  /* 0x000000ffff077224 */ /* 0x000fe200078e0019 */
[----:B----4-:R-:W-:Y:S01]  /*1dd50*/  STL.64 [R1+0x3788], R18 ;  /* 0x0037881201007387 */ /* 0x010fe20000100a00 */
[----:B---3--:R0:W-:Y:S03]  /*1dd60*/  STL.64 [R1+0x3780], R16 ;  /* 0x0037801001007387 */ /* 0x0081e60000100a00 */
[----:B0-----:R-:W3:Y:S01]  /*1dd70*/  LDL.64 R16, [R1+0x60] ;  /* 0x0000600001107983 */ /* 0x001ee20000100a00 */
[----:B------:R-:W4:Y:S02]  /*1dd80*/  LDL.LU.64 R24, [R1+0xc40] ;  /* 0x000c400001187983 */ /* 0x000f240000300a00 */
[----:B------:R-:W2:Y:S02]  /*1dd90*/  LDL.LU.64 R26, [R1+0xc48] ;  /* 0x000c4800011a7983 */ /* 0x000ea40000300a00 */
[----:B--2---:R-:W-:Y:S01]  /*1dda0*/  STL.64 [R1+0x3798], R26 ;  /* 0x0037981a01007387 */ /* 0x004fe20000100a00 */
[----:B----4-:R0:W-:Y:S03]  /*1ddb0*/  STL.64 [R1+0x3790], R24 ;  /* 0x0037901801007387 */ /* 0x0101e60000100a00 */
[----:B0-----:R-:W2:Y:S01]  /*1ddc0*/  LDL.LU.64 R24, [R1+0xc60] ;  /* 0x000c600001187983 */ /* 0x001ea20000300a00 */
[----:B------:R-:W2:Y:S02]  /*1ddd0*/  LDL.LU.64 R26, [R1+0xc68] ;  /* 0x000c6800011a7983 */ /* 0x000ea40000300a00 */
[----:B------:R-:W-:Y:S02]  /*1dde0*/  STL.64 [R1+0x3768], R6 ;  /* 0x0037680601007387 */ /* 0x000fe40000100a00 */
[----:B------:R-:W4:Y:S02]  /*1ddf0*/  LDL.64 R4, [R1+0x70] ;  /* 0x0000700001047983 */ /* 0x000f240000100a00 */
[----:B---3--:R-:W-:Y:S01]  /*1de00*/  IMAD.MOV.U32 R28, RZ, RZ, R16 ;  /* 0x000000ffff1c7224 */ /* 0x008fe200078e0010 */
[C---:B----4-:R-:W-:Y:S08]  /*1de10*/  HMMA.16816.F32.BF16 R12, R20.reuse, R4, R12 ;  /* 0x00000004140c723c */ /* 0x050ff0000004180c */
[C---:B--2---:R-:W-:Y:S01]  /*1de20*/  HMMA.16816.F32.BF16 R24, R20.reuse, R16, R24 ;  /* 0x000000101418723c */ /* 0x044fe20000041818 */
[----:B------:R-:W-:Y:S11]  /*1de30*/  IMAD.MOV.U32 R11, RZ, RZ, R5 ;  /* 0x000000ffff0b7224 */ /* 0x000ff600078e0005 */
[----:B------:R-:W-:Y:S03]  /*1de40*/  @!UPT UIADD3 URZ, URZ, URZ, URZ ;  /* 0x0000003f3f3ff290 */ /* 0x000fe6000fffe03f */
[----:B------:R-:W-:Y:S01]  /*1de50*/  STL.64 [R1+0xc70], R12 ;  /* 0x000c700c01007387 */ /* 0x000fe20000100a00 */
[----:B------:R0:W-:Y:S02]  /*1de60*/  STL.64 [R1+0xc78], R14 ;  /* 0x000c780e01007387 */ /* 0x0001e40000100a00 */
[----:B0-----:R-:W-:Y:S02]  /*1de70*/  IMAD.MOV.U32 R14, RZ, RZ, R4 ;  /* 0x000000ffff0e7224 */ /* 0x001fe400078e0004 */
[----:B------:R-:W2:Y:S01]  /*1de80*/  LDL.LU.64 R4, [R1+0xc30] ;  /* 0x000c300001047983 */ /* 0x000ea20000300a00 */
[----:B------:R-:W2:Y:S02]  /*1de90*/  LDL.LU.64 R6, [R1+0xc38] ;  /* 0x000c380001067983 */ /* 0x000ea40000300a00 */
[----:B------:R-:W-:Y:S02]  /*1dea0*/  STL.64 [R1+0x3758], R10 ;  /* 0x0037580a01007387 */ /* 0x000fe40000100a00 */
[----:B------:R-:W3:Y:S01]  /*1deb0*/  LDL.64 R8, [R1+0x50] ;  /* 0x0000500001087983 */ /* 0x000ee20000100a00 */
[----:B------:R-:W-:Y:S01]  /*1dec0*/  STL.64 [R1+0xc60], R24 ;  /* 0x000c601801007387 */ /* 0x000fe20000100a00 */
[----:B------:R0:W-:Y:S02]  /*1ded0*/  STL.64 [R1+0xc68], R26 ;  /* 0x000c681a01007387 */ /* 0x0001e40000100a00 */
[----:B------:R-:W-:Y:S01]  /*1dee0*/  IMAD.MOV.U32 R15, RZ, RZ, R17 ;  /* 0x000000ffff0f7224 */ /* 0x000fe200078e0011 */
[----:B0-----:R-:W4:Y:S01]  /*1def0*/  LDL.LU.64 R26, [R1+0x3798] ;  /* 0x00379800011a7983 */ /* 0x001f220000300a00 */
[----:B------:R-:W4:Y:S02]  /*1df00*/  LDL.LU.64 R24, [R1+0x3790] ;  /* 0x0037900001187983 */ /* 0x000f240000300a00 */
[----:B------:R-:W3:Y:S02]  /*1df10*/  LDL.LU.64 R18, [R1+0x3788] ;  /* 0x0037880001127983 */ /* 0x000ee40000300a00 */
[----:B------:R-:W3:Y:S01]  /*1df20*/  LDL.LU.64 R16, [R1+0x3780] ;  /* 0x0037800001107983 */ /* 0x000ee20000300a00 */
[----:B------:R-:W-:Y:S01]  /*1df30*/  STL.64 [R1+0x3748], R14 ;  /* 0x0037480e01007387 */ /* 0x000fe20000100a00 */
[----:B------:R-:W4:Y:S01]  /*1df40*/  LDL.64 R12, [R1+0x40] ;  /* 0x00004000010c7983 */ /* 0x000f220000100a00 */
[C---:B---3--:R-:W-:Y:S11]  /*1df50*/  HMMA.16816.F32.BF16 R16, R20.reuse, R8, R16 ;  /* 0x000000081410723c */ /* 0x048ff60000041810 */
[----:B------:R-:W-:Y:S11]  /*1df60*/  @!UPT UIADD3 URZ, URZ, URZ, URZ ;  /* 0x0000003f3f3ff290 */ /* 0x000ff6000fffe03f */
[----:B------:R-:W-:Y:S01]  /*1df70*/  @!UPT UIADD3 URZ, URZ, URZ, URZ ;  /* 0x0000003f3f3ff290 */ /* 0x000fe2000fffe03f */
[----:B------:R0:W-:Y:S01]  /*1df80*/  STL.64 [R1+0xc50], R16 ;  /* 0x000c501001007387 */ /* 0x0001e20000100a00 */
[----:B------:R-:W-:Y:S03]  /*1df90*/  STL.64 [R1+0xc58], R18 ;  /* 0x000c581201007387 */ /* 0x000fe60000100a00 */
[----:B0-----:R-:W2:Y:S01]  /*1dfa0*/  LDL.LU.64 R16, [R1+0x3778] ;  /* 0x0037780001107983 */ /* 0x001ea20000300a00 */
[C---:B----4-:R-:W-:Y:S01]  /*1dfb0*/  HMMA.16816.F32.BF16 R24, R20.reuse, R12, R24 ;  /* 0x0000000c1418723c */ /* 0x050fe20000041818 */
[----:B------:R-:W-:Y:S02]  /*1dfc0*/  IMAD.MOV.U32 R3, RZ, RZ, R8 ;  /* 0x000000ffff037224 */ /* 0x000fe400078e0008 */
[----:B------:R-:W-:Y:S02]  /*1dfd0*/  IMAD.MOV.U32 R2, RZ, RZ, R9 ;  /* 0x000000ffff027224 */ /* 0x000fe400078e0009 */
[----:B------:R-:W3:Y:S01]  /*1dfe0*/  LDL.LU.64 R8, [R1+0xc20] ;  /* 0x000c200001087983 */ /* 0x000ee20000300a00 */
[----:B------:R-:W3:Y:S02]  /*1dff0*/  LDL.LU.64 R10, [R1+0xc28] ;  /* 0x000c2800010a7983 */ /* 0x000ee40000300a00 */
[----:B------:R-:W-:Y:S11]  /*1e000*/  IMAD.MOV.U32 R29, RZ, RZ, R13 ;  /* 0x000000ffff1d7224 */ /* 0x000ff600078e000d */
[----:B------:R-:W-:Y:S04]  /*1e010*/  @!UPT UIADD3 URZ, URZ, URZ, URZ ;  /* 0x0000003f3f3ff290 */ /* 0x000fe8000fffe03f */
[----:B------:R0:W-:Y:S01]  /*1e020*/  STL.64 [R1+0xc40], R24 ;  /* 0x000c401801007387 */ /* 0x0001e20000100a00 */
[----:B------:R1:W-:Y:S03]  /*1e030*/  STL.64 [R1+0xc48], R26 ;  /* 0x000c481a01007387 */ /* 0x0003e60000100a00 */
[----:B0-----:R-:W4:Y:S01]  /*1e040*/  LDL.LU R24, [R1+0x3770] ;  /* 0x0037700001187983 */ /* 0x001f220000300800 */
[----:B-1----:R-:W-:Y:S02]  /*1e050*/  IMAD.MOV.U32 R27, RZ, RZ, R12 ;  /* 0x000000ffff1b7224 */ /* 0x002fe400078e000c */
[----:B------:R-:W3:Y:S02]  /*1e060*/  LDL.LU.64 R12, [R1+0xc10] ;  /* 0x000c1000010c7983 */ /* 0x000ee40000300a00 */
[----:B------:R-:W3:Y:S01]  /*1e070*/  LDL.LU.64 R14, [R1+0xc18] ;  /* 0x000c1800010e7983 */ /* 0x000ee20000300a00 */
[C---:B--2---:R-:W-:Y:S11]  /*1e080*/  HMMA.16816.F32.BF16 R4, R20.reuse, R16, R4 ;  /* 0x000000101404723c */ /* 0x044ff60000041804 */
[----:B------:R-:W-:Y:S11]  /*1e090*/  @!UPT UIADD3 URZ, URZ, URZ, URZ ;  /* 0x0000003f3f3ff290 */ /* 0x000ff6000fffe03f */
[----:B------:R-:W-:Y:S01]  /*1e0a0*/  @!UPT UIADD3 URZ, URZ, URZ, URZ ;  /* 0x0000003f3f3ff290 */ /* 0x000fe2000fffe03f */
[----:B------:R-:W-:Y:S01]  /*1e0b0*/  STL.64 [R1+0xc30], R4 ;  /* 0x000c300401007387 */ /* 0x000fe20000100a00 */
[----:B------:R0:W-:Y:S03]  /*1e0c0*/  STL.64 [R1+0xc38], R6 ;  /* 0x000c380601007387 */ /* 0x0001e60000100a00 */
[----:B0-----:R-:W2:Y:S01]  /*1e0d0*/  LDL.LU.64 R6, [R1+0x3768] ;  /* 0x0037680001067983 */ /* 0x001ea20000300a00 */
[----:B------:R-:W-:Y:S02]  /*1e0e0*/  IMAD.MOV.U32 R4, RZ, RZ, R16 ;  /* 0x000000ffff047224 */ /* 0x000fe400078e0010 */
[----:B------:R-:W-:Y:S02]  /*1e0f0*/  IMAD.MOV.U32 R5, RZ, RZ, R17 ;  /* 0x000000ffff057224 */ /* 0x000fe400078e0011 */
[----:B------:R-:W3:Y:S04]  /*1e100*/  LDL.LU.64 R16, [R1+0x3760] ;  /* 0x0037600001107983 */ /* 0x000ee80000300a00 */
[----:B--2---:R-:W-:Y:S01]  /*1e110*/  STL.64 [R1+0x3718], R6 ;  /* 0x0037180601007387 */ /* 0x004fe20000100a00 */
[----:B------:R0:W-:Y:S03]  /*1e120*/  STL.64 [R1+0x3710], R4 ;  /* 0x0037100401007387 */ /* 0x0001e60000100a00 */
[----:B0-----:R-:W2:Y:S01]  /*1e130*/  LDL.LU.64 R4, [R1+0xbf0] ;  /* 0x000bf00001047983 */ /* 0x001ea20000300a00 */
[----:B------:R-:W2:Y:S01]  /*1e140*/  LDL.LU.64 R6, [R1+0xbf8] ;  /* 0x000bf80001067983 */ /* 0x000ea20000300a00 */
[C---:B---3--:R-:W-:Y:S02]  /*1e150*/  HMMA.16816.F32.BF16 R8, R20.reuse, R16, R8 ;  /* 0x000000101408723c */ /* 0x048fe40000041808 */
[----:B--2---:R-:W-:Y:S01]  /*1e160*/  STL.64 [R1+0x3738], R6 ;  /* 0x0037380601007387 */ /* 0x004fe20000100a00 */
[----:B------:R0:W-:Y:S03]  /*1e170*/  STL.64 [R1+0x3730], R4 ;  /* 0x0037300401007387 */ /* 0x0001e60000100a00 */
[----:B0-----:R-:W2:Y:S01]  /*1e180*/  LDL.LU.64 R4, [R1+0xc00] ;  /* 0x000c000001047983 */ /* 0x001ea20000300a00 */
[----:B------:R-:W2:Y:S11]  /*1e190*/  LDL.LU.64 R6, [R1+0xc08] ;  /* 0x000c080001067983 */ /* 0x000eb60000300a00 */
[----:B------:R-:W-:Y:S05]  /*1e1a0*/  @!UPT UIADD3 URZ, URZ, URZ, URZ ;  /* 0x0000003f3f3ff290 */ /* 0x000fea000fffe03f */
[----:B------:R0:W-:Y:S02]  /*1e1b0*/  STL.64 [R1+0xc20], R8 ;  /* 0x000c200801007387 */ /* 0x0001e40000100a00 */
[----:B------:R1:W-:Y:S02]  /*1e1c0*/  STL.64 [R1+0xc28], R10 ;  /* 0x000c280a01007387 */ /* 0x0003e40000100a00 */
[----:B0-----:R-:W-:Y:S01]  /*1e1d0*/  IMAD.MOV.U32 R8, RZ, RZ, R16 ;  /* 0x000000ffff087224 */ /* 0x001fe200078e0010 */
[----:B-1----:R-:W3:Y:S01]  /*1e1e0*/  LDL.LU.64 R10, [R1+0x3758] ;  /* 0x00375800010a7983 */ /* 0x002ee20000300a00 */
[----:B------:R-:W-:Y:S02]  /*1e1f0*/  IMAD.MOV.U32 R9, RZ, RZ, R17 ;  /* 0x000000ffff097224 */ /* 0x000fe400078e0011 */
[----:B------:R-:W2:Y:S02]  /*1e200*/  LDL.LU.64 R16, [R1+0x3750] ;  /* 0x0037500001107983 */ /* 0x000ea40000300a00 */
[C---:B--2---:R-:W-:Y:S01]  /*1e210*/  HMMA.16816.F32.BF16 R12, R20.reuse, R16, R12 ;  /* 0x00000010140c723c */ /* 0x044fe2000004180c */
[----:B------:R-:W-:Y:S11]  /*1e220*/  IMAD.MOV.U32 R26, RZ, RZ, R17 ;  /* 0x000000ffff1a7224 */ /* 0x000ff600078e0011 */
[----:B------:R-:W-:Y:S11]  /*1e230*/  @!UPT UIADD3 URZ, URZ, URZ, URZ ;  /* 0x0000003f3f3ff290 */ /* 0x000ff6000fffe03f */
[----:B------:R0:W-:Y:S01]  /*1e240*/  STL.64 [R1+0xc10], R12 ;  /* 0x000c100c01007387 */ /* 0x0001e20000100a00 */
[----:B------:R1:W-:Y:S02]  /*1e250*/  STL.64 [R1+0xc18], R14 ;  /* 0x000c180e01007387 */ /* 0x0003e40000100a00 */
[----:B0-----:R-:W-:Y:S01]  /*1e260*/  IMAD.MOV.U32 R13, RZ, RZ, R16 ;  /* 0x000000ffff0d7224 */ /* 0x001fe200078e0010 */
[----:B-1----:R-:W2:Y:S01]  /*1e270*/  LDL.LU.64 R14, [R1+0x3748] ;  /* 0x00374800010e7983 */ /* 0x002ea20000300a00 */
[----:B------:R-:W2:Y:S02]  /*1e280*/  LDL.LU.64 R16, [R1+0x3740] ;  /* 0x0037400001107983 */ /* 0x000ea40000300a00 */
[C---:B--2---:R-:W-:Y:S01]  /*1e290*/  HMMA.16816.F32.BF16 R4, R20.reuse, R16, R4 ;  /* 0x000000101404723c */ /* 0x044fe20000041804 */
[----:B------:R-:W-:Y:S02]  /*1e2a0*/  IMAD.MOV.U32 R25, RZ, RZ, R16 ;  /* 0x000000ffff197224 */ /* 0x000fe400078e0010 */
[----:B------:R-:W-:Y:S11]  /*1e2b0*/  IMAD.MOV.U32 R12, RZ, RZ, R17 ;  /* 0x000000ffff0c7224 */ /* 0x000ff600078e0011 */
[----:B------:R-:W-:Y:S09]  /*1e2c0*/  @!UPT UIADD3 URZ, URZ, URZ, URZ ;  /* 0x0000003f3f3ff290 */ /* 0x000ff2000fffe03f */
[----:B------:R-:W-:Y:S01]  /*1e2d0*/  STL.64 [R1+0xc00], R4 ;  /* 0x000c000401007387 */ /* 0x000fe20000100a00 */
[----:B------:R0:W-:Y:S03]  /*1e2e0*/  STL.64 [R1+0xc08], R6 ;  /* 0x000c080601007387 */ /* 0x0001e60000100a00 */
[----:B0-----:R-:W2:Y:S01]  /*1e2f0*/  LDL.LU.64 R6, [R1+0x3738] ;  /* 0x0037380001067983 */ /* 0x001ea20000300a00 */
[----:B------:R-:W2:Y:S02]  /*1e300*/  LDL.LU.64 R4, [R1+0x3730] ;  /* 0x0037300001047983 */ /* 0x000ea40000300a00 */
[----:B------:R-:W2:Y:S02]  /*1e310*/  LDL.LU.64 R18, [R1+0x3728] ;  /* 0x0037280001127983 */ /* 0x000ea40000300a00 */
[----:B------:R-:W2:Y:S02]  /*1e320*/  LDL.LU.64 R16, [R1+0x3720] ;  /* 0x0037200001107983 */ /* 0x000ea40000300a00 */
[----:B--2---:R-:W-:Y:S11]  /*1e330*/  HMMA.16816.F32.BF16 R4, R20, R16, R4 ;  /* 0x000000101404723c */ /* 0x004ff60000041804 */
[----:B------:R-:W-:Y:S11]  /*1e340*/  @!UPT UIADD3 URZ, URZ, URZ, URZ ;  /* 0x0000003f3f3ff290 */ /* 0x000ff6000fffe03f */
[----:B------:R-:W-:Y:S01]  /*1e350*/  @!UPT UIADD3 URZ, URZ, URZ, URZ ;  /* 0x0000003f3f3ff290 */ /* 0x000fe2000fffe03f */
[----:B------:R-:W-:Y:S01]  /*1e360*/  STL.64 [R1+0xbf0], R4 ;  /* 0x000bf00401007387 */ /* 0x000fe20000100a00 */
[----:B------:R0:W-:Y:S03]  /*1e370*/  STL.64 [R1+0xbf8], R6 ;  /* 0x000bf80601007387 */ /* 0x0001e60000100a00 */
[----:B0-----:R-:W2:Y:S01]  /*1e380*/  LDL.LU.64 R6, [R1+0x3718] ;  /* 0x0037180001067983 */ /* 0x001ea20000300a00 */
[----:B------:R-:W2:Y:S02]  /*1e390*/  LDL.LU.64 R4, [R1+0x3710] ;  /* 0x0037100001047983 */ /* 0x000ea40000300a00 */
[----:B------:R-:W-:Y:S02]  /*1e3a0*/  STL.64 [R1+0x3600], R18 ;  /* 0x0036001201007387 */ /* 0x000fe40000100a00 */
[----:B------:R0:W-:Y:S02]  /*1e3b0*/  STL.64 [R1+0x35f8], R16 ;  /* 0x0035f81001007387 */ /* 0x0001e40000100a00 */
[----:B0-----:R-:W-:-:S02]  /*1e3c0*/  IMAD.MOV.U32 R16, RZ, RZ, R25 ;  /* 0x000000ffff107224 */ /* 0x001fc400078e0019 */
[----:B------:R-:W-:Y:S01]  /*1e3d0*/  IMAD.MOV.U32 R17, RZ, RZ, R12 ;  /* 0x000000ffff117224 */ /* 0x000fe200078e000c */
[----:B------:R-:W4:Y:S01]  /*1e3e0*/  LDL.LU R25, [R1+0x3708] ;  /* 0x0037080001197983 */ /* 0x000f220000300800 */
[----:B------:R-:W2:Y:S03]  /*1e3f0*/  LDL.LU R12, [R1+0x3704] ;  /* 0x00370400010c7983 */ /* 0x000ea60000300800 */
[----:B------:R0:W-:Y:S02]  /*1e400*/  STL.64 [R1+0x3610], R16 ;  /* 0x0036101001007387 */ /* 0x0001e40000100a00 */
[----:B0-----:R-:W-:Y:S02]  /*1e410*/  IMAD.MOV.U32 R16, RZ, RZ, R13 ;  /* 0x000000ffff107224 */ /* 0x001fe400078e000d */
[----:B------:R-:W-:Y:S01]  /*1e420*/  IMAD.MOV.U32 R17, RZ, RZ, R26 ;  /* 0x000000ffff117224 */ /* 0x000fe200078e001a */
[----:B------:R-:W2:Y:S01]  /*1e430*/  LDL.LU R13, [R1+0x3700] ;  /* 0x00370000010d7983 */ /* 0x000ea20000300800 */
[----:B------:R-:W4:Y:S03]  /*1e440*/  LDL.LU R26, [R1+0x36fc] ;  /* 0x0036fc00011a7983 */ /* 0x000f260000300800 */
[----:B------:R0:W-:Y:S02]  /*1e450*/  STL.64 [R1+0x3628], R16 ;  /* 0x0036281001007387 */ /* 0x0001e40000100a00 */
[----:B0-----:R-:W-:-:S02]  /*1e460*/  IMAD.MOV.U32 R16, RZ, RZ, R8 ;  /* 0x000000ffff107224 */ /* 0x001fc400078e0008 */
[----:B------:R-:W-:Y:S01]  /*1e470*/  IMAD.MOV.U32 R17, RZ, RZ, R9 ;  /* 0x000000ffff117224 */ /* 0x000fe200078e0009 */
[----:B------:R-:W2:Y:S01]  /*1e480*/  LDL.LU R8, [R1+0x36f8] ;  /* 0x0036f80001087983 */ /* 0x000ea20000300800 */
[----:B------:R-:W2:Y:S03]  /*1e490*/  LDL.LU R9, [R1+0x36f4] ;  /* 0x0036f40001097983 */ /* 0x000ea60000300800 */
[----:B------:R0:W-:Y:S04]  /*1e4a0*/  STL.64 [R1+0x3640], R16 ;  /* 0x0036401001007387 */ /* 0x0001e80000100a00 */
[----:B0-----:R-:W2:Y:S01]  /*1e4b0*/  LDL.LU.64 R16, [R1+0xbe0] ;  /* 0x000be00001107983 */ /* 0x001ea20000300a00 */
[----:B------:R-:W2:Y:S02]  /*1e4c0*/  LDL.LU.64 R18, [R1+0xbe8] ;  /* 0x000be80001127983 */ /* 0x000ea40000300a00 */
[C---:B--2---:R-:W-:Y:S11]  /*1e4d0*/  HMMA.16816.F32.BF16 R16, R20.reuse, R12, R16 ;  /* 0x0000000c1410723c */ /* 0x044ff60000041810 */
[----:B------:R-:W-:Y:S11]  /*1e4e0*/  @!UPT UIADD3 URZ, URZ, URZ, URZ ;  /* 0x0000003f3f3ff290 */ /* 0x000ff6000fffe03f */
[----:B------:R-:W-:Y:S01]  /*1e4f0*/  @!UPT UIADD3 URZ, URZ, URZ, URZ ;  /* 0x0000003f3f3ff290 */ /* 0x000fe2000fffe03f */
[----:B------:R0:W-:Y:S01]  /*1e500*/  STL.64 [R1+0xbe0], R16 ;  /* 0x000be01001007387 */ /* 0x0001e20000100a00 */
[----:B------:R-:W-:Y:S02]  /*1e510*/  STL.64 [R1+0xbe8], R18 ;  /* 0x000be81201007387 */ /* 0x000fe40000100a00 */
[----:B0-----:R-:W-:Y:S02]  /*1e520*/  IMAD.MOV.U32 R16, RZ, RZ, R4 ;  /* 0x000000ffff107224 */ /* 0x001fe400078e0004 */
[----:B------:R-:W-:Y:S01]  /*1e530*/  IMAD.MOV.U32 R17, RZ, RZ, R5 ;  /* 0x000000ffff117224 */ /* 0x000fe200078e0005 */
[----:B------:R-:W2:Y:S01]  /*1e540*/  LDL.LU R4, [R1+0x36f0] ;  /* 0x0036f00001047983 */ /* 0x000ea20000300800 */
[----:B------:R-:W2:Y:S03]  /*1e550*/  LDL.LU R5, [R1+0x36ec] ;  /* 0x0036ec0001057983 */ /* 0x000ea60000300800 */
[----:B------:R0:W-:Y:S04]  /*1e560*/  STL.64 [R1+0x3658], R16 ;  /* 0x0036581001007387 */ /* 0x0001e80000100a00 */
[----:B0-----:R-:W2:Y:S01]  /*1e570*/  LDL.LU.64 R16, [R1+0xbd0] ;  /* 0x000bd00001107983 */ /* 0x001ea20000300a00 */
[----:B------:R-:W2:Y:S02]  /*1e580*/  LDL.LU.64 R18, [R1+0xbd8] ;  /* 0x000bd80001127983 */ /* 0x000ea40000300a00 */
[----:B------:R-:W-:Y:S01]  /*1e590*/  STL.64 [R1+0x3608], R12 ;  /* 0x0036080c01007387 */ /* 0x000fe20000100a00 */
[C---:B--2---:R-:W-:Y:S11]  /*1e5a0*/  HMMA.16816.F32.BF16 R16, R20.reuse, R8, R16 ;  /* 0x000000081410723c */ /* 0x044ff60000041810 */
[----:B------:R-:W-:Y:S11]  /*1e5b0*/  @!UPT UIADD3 URZ, URZ, URZ, URZ ;  /* 0x0000003f3f3ff290 */ /* 0x000ff6000fffe03f */
[----:B------:R-:W-:Y:S01]  /*1e5c0*/  @!UPT UIADD3 URZ, URZ, URZ, URZ ;  /* 0x0000003f3f3ff290 */ /* 0x000fe2000fffe03f */
[----:B------:R0:W-:Y:S01]  /*1e5d0*/  STL.64 [R1+0xbd0], R16 ;  /* 0x000bd01001007387 */ /* 0x0001e20000100a00 */
[----:B------:R-:W-:Y:S02]  /*1e5e0*/  STL.64 [R1+0xbd8], R18 ;  /* 0x000bd81201007387 */ /* 0x000fe40000100a00 */
[----:B0-----:R-:W-:Y:S02]  /*1e5f0*/  IMAD.MOV.U32 R16, RZ, RZ, R27 ;  /* 0x000000ffff107224 */ /* 0x001fe400078e001b */
[----:B------:R-:W-:Y:S01]  /*1e600*/  IMAD.MOV.U32 R17, RZ, RZ, R29 ;  /* 0x000000ffff117224 */ /* 0x000fe200078e001d */
[----:B------:R-:W4:Y:S04]  /*1e610*/  LDL.LU R27, [R1+0x36e8] ;  /* 0x0036e800011b7983 */ /* 0x000f280000300800 */
[----:B------:R0:W-:Y:S04]  /*1e620*/  STL.64 [R1+0x3670], R16 ;  /* 0x0036701001007387 */ /* 0x0001e80000100a00 */
[----:B0-----:R-:W2:Y:S01]  /*1e630*/  LDL.LU.64 R16, [R1+0x530] ;  /* 0x0005300001107983 */ /* 0x001ea20000300a00 */
[----:B------:R-:W2:Y:S02]  /*1e640*/  LDL.LU.64 R18, [R1+0x538] ;  /* 0x0005380001127983 */ /* 0x000ea40000300a00 */
[----:B------:R-:W-:Y:S01]  /*1e650*/  STL.64 [R1+0x35f0], R8 ;  /* 0x0035f00801007387 */ /* 0x000fe20000100a00 */
[----:B--2---:R-:W-:Y:S01]  /*1e660*/  HMMA.16816.F32.BF16 R16, R20, R4, R16 ;  /* 0x000000041410723c */ /* 0x004fe20000041810 */
[----:B------:R-:W4:Y:S01]  /*1e670*/  LDL.64 R20, [R1+0xb0] ;  /* 0x0000b00001147983 */ /* 0x000f220000100a00 */
[----:B------:R-:W-:Y:S11]  /*1e680*/  STL.64 [R1+0x36e0], R4 ;  /* 0x0036e00401007387 */ /* 0x000ff60000100a00 */
[----:B------:R-:W-:Y:S10]  /*1e690*/  @!UPT UIADD3 URZ, URZ, URZ, URZ ;  /* 0x0000003f3f3ff290 */ /* 0x000ff4000fffe03f */
[----:B------:R0:W-:Y:S01]  /*1e6a0*/  STL.64 [R1+0x530], R16 ;  /* 0x0005301001007387 */ /* 0x0001e20000100a00 */
[----:B------:R-:W-:Y:S02]  /*1e6b0*/  STL.64 [R1+0x538], R18 ;  /* 0x0005381201007387 */ /* 0x000fe40000100a00 */
[----:B0-----:R-:W-:Y:S02]  /*1e6c0*/  IMAD.MOV.U32 R16, RZ, RZ, R3 ;  /* 0x000000ffff107224 */ /* 0x001fe400078e0003 */
[----:B------:R-:W-:-:S05]  /*1e6d0*/  IMAD.MOV.U32 R17, RZ, RZ, R2 ;  /* 0x000000ffff117224 */ /* 0x000fca00078e0002 */
[----:B------:R0:W-:Y:S04]  /*1e6e0*/  STL.64 [R1+0x3688], R16 ;  /* 0x0036881001007387 */ /* 0x0001e80000100a00 */
[----:B0-----:R-:W4:Y:S01]  /*1e6f0*/  LDL.LU.64 R16, [R1+0x4f0] ;  /* 0x0004f00001107983 */ /* 0x001f220000300a00 */
[----:B------:R-:W4:Y:S02]  /*1e700*/  LDL.LU.64 R18, [R1+0x4f8] ;  /* 0x0004f80001127983 */ /* 0x000f240000300a00 */
[----:B------:R-:W-:Y:S02]  /*1e710*/  IMAD.MOV.U32 R8, RZ, RZ, R28 ;  /* 0x000000ffff087224 */ /* 0x000fe400078e001c */
[----:B------:R-:W-:Y:S01]  /*1e720*/  IMAD.MOV.U32 R9, RZ, RZ, R15 ;  /* 0x000000ffff097224 */ /* 0x000fe200078e000f */
[----:B----4-:R-:W-:Y:S11]  /*1e730*/  HMMA.16816.F32.BF16 R16, R24, R20, R16 ;  /* 0x000000141810723c */ /* 0x010ff60000041810 */
[----:B------:R-:W-:Y:S11]  /*1e740*/  @!UPT UIADD3 URZ, URZ, URZ, URZ ;  /* 0x0000003f3f3ff290 */ /* 0x000ff6000fffe03f */
[----:B------:R-:W-:Y:S01]  /*1e750*/  @!UPT UIADD3 URZ, URZ, URZ, URZ ;  /* 0x0000003f3f3ff290 */ /* 0x000fe2000fffe03f */
[----:B------:R-:W-:Y:S01]  /*1e760*/  STL.64 [R1+0x4f0], R16 ;  /* 0x0004f01001007387 */ /* 0x000fe20000100a00 */
[----:B------:R-:W-:Y:S02]  /*1e770*/  STL.64 [R1+0x4f8], R18 ;  /* 0x0004f81201007387 */ /* 0x000fe40000100a00 */
[----:B------:R0:W-:Y:S02]  /*1e780*/  STL.64 [R1+0x3690], R8 ;  /* 0x0036900801007387 */ /* 0x0001e40000100a00 */
[----:B0-----:R-:W-:Y:S02]  /*1e790*/  IMAD.MOV.U32 R8, RZ, RZ, R14 ;  /* 0x000000ffff087224 */ /* 0x001fe400078e000e */
[----:B---3--:R-:W-:-:S05]  /*1e7a0*/  IMAD.MOV.U32 R9, RZ, RZ, R11 ;  /* 0x000000ffff097224 */ /* 0x008fca00078e000b */
[----:B------:R0:W-:Y:S02]  /*1e7b0*/  STL.64 [R1+0x36a8], R8 ;  /* 0x0036a80801007387 */ /* 0x0001e40000100a00 */
[----:B0-----:R-:W-:Y:S02]  /*1e7c0*/  IMAD.MOV.U32 R8, RZ, RZ, R10 ;  /* 0x000000ffff087224 */ /* 0x001fe400078e000a */
[----:B------:R-:W-:-:S05]  /*1e7d0*/  IMAD.MOV.U32 R9, RZ, RZ, R7 ;  /* 0x000000ffff097224 */ /* 0x000fca00078e0007 */
[----:B------:R0:W-:Y:S01]  /*1e7e0*/  STL.64 [R1+0x36c0], R8 ;  /* 0x0036c00801007387 */ /* 0x0001e20000100a00 */
[----:B------:R-:W2:Y:S02]  /*1e7f0*/  LDL.LU.64 R4, [R1+0x4e0] ;  /* 0x0004e00001047983 */ /* 0x000ea40000300a00 */
[----:B0-----:R-:W-:Y:S02]  /*1e800*/  IMAD.MOV.U32 R8, RZ, RZ, R6 ;  /* 0x000000ffff087224 */ /* 0x001fe400078e0006 */
[----:B------:R-:W-:Y:S01]  /*1e810*/  IMAD.MOV.U32 R9, RZ, RZ, R0 ;  /* 0x000000ffff097224 */ /* 0x000fe200078e0000 */
[----:B------:R-:W2:Y:S04]  /*1e820*/  LDL.LU.64 R6, [R1+0x4e8] ;  /* 0x0004e80001067983 */ /* 0x000ea80000300a00 */
[----:B------:R0:W-:Y:S04]  /*1e830*/  STL.64 [R1+0x36d8], R8 ;  /* 0x0036d80801007387 */ /* 0x0001e80000100a00 */
[----:B0-----:R-:W2:Y:S01]  /*1e840*/  LDL.64 R8, [R1+0xa0] ;  /* 0x0000a00001087983 */ /* 0x001ea20000100a00 */
[----:B------:R-:W3:Y:S02]  /*1e850*/  LDL.LU.64 R16, [R1+0x4a0] ;  /* 0x0004a00001107983 */ /* 0x000ee40000300a00 */
[----:B------:R-:W4:Y:S02]  /*1e860*/  LDL.LU.64 R18, [R1+0x4a8] ;  /* 0x0004a80001127983 */ /* 0x000f240000300a00 */
[----:B----4-:R-:W-:Y:S01]  /*1e870*/  STL.64 [R1+0x36a0], R18 ;  /* 0x0036a01201007387 */ /* 0x010fe20000100a00 */
[----:B---3--:R0:W-:Y:S03]  /*1e880*/  STL.64 [R1+0x3698], R16 ;  /* 0x0036981001007387 */ /* 0x0081e60000100a00 */
[----:B0-----:R-:W3:Y:S01]  /*1e890*/  LDL.LU.64 R16, [R1+0x4b0] ;  /* 0x0004b00001107983 */ /* 0x001ee20000300a00 */
[----:B------:R-:W4:Y:S03]  /*1e8a0*/  LDL.LU.64 R18, [R1+0x4b8] ;  /* 0x0004b80001127983 */ /* 0x000f260000300a00 */
[----:B----4-:R-:W-:Y:S01]  /*1e8b0*/  STL.64 [R1+0x36b8], R18 ;  /* 0x0036b81201007387 */ /* 0x010fe20000100a00 */
[----:B---3--:R0:W-:Y:S03]  /*1e8c0*/  STL.64 [R1+0x36b0], R16 ;  /* 0x0036b01001007387 */ /* 0x0081e60000100a00 */
[----:B0-----:R-:W3:Y:S01]  /*1e8d0*/  LDL.LU.64 R16, [R1+0x4c0] ;  /* 0x0004c00001107983 */ /* 0x001ee20000300a00 */
[----:B------:R-:W4:Y:S03]  /*1e8e0*/  LDL.LU.64 R18, [R1+0x4c8] ;  /* 0x0004c80001127983 */ /* 0x000f260000300a00 */
[----:B----4-:R-:W-:Y:S01]  /*1e8f0*/  STL.64 [R1+0x36d0], R18 ;  /* 0x0036d01201007387 */ /* 0x010fe20000100a00 */
[----:B---3--:R0:W-:Y:S03]  /*1e900*/  STL.64 [R1+0x36c8], R16 ;  /* 0x0036c81001007387 */ /* 0x0081e60000100a00 */
[----:B0-----:R-:W3:Y:S01]  /*1e910*/  LDL.LU.64 R16, [R1+0x4d0] ;  /* 0x0004d00001107983 */ /* 0x001ee20000300a00 */
[----:B------:R-:W3:Y:S02]  /*1e920*/  LDL.LU.64 R18, [R1+0x4d8] ;  /* 0x0004d80001127983 */ /* 0x000ee40000300a00 */
        /* <DEDUP_REMOVED lines=13> */
[----:B------:R-:W4:Y:S01]  /*1ea00*/  LDL.LU.64 R14, [R1+0x478] ;  /* 0x00047800010e7983 */ /* 0x000f220000300a00 */
[----:B------:R-:W-:Y:S02]  /*1ea10*/  HMMA.16816.F32.BF16 R4, R24, R8, R4 ;  /* 0x000000081804723c */ /* 0x000fe40000041804 */
        /* <DEDUP_REMOVED lines=11> */
[----:B------:R-:W4:Y:S02]  /*1ead0*/  LDL.LU.64 R22, [R1+0x438] ;  /* 0x0004380001167983 */ /* 0x000f240000300a00 */
[----:B------:R0:W-:Y:S01]  /*1eae0*/  STL.64 [R1+0x4e0], R4 ;  /* 0x0004e00401007387 */ /* 0x0001e20000100a00 */
[----:B------:R1:W-:Y:S03]  /*1eaf0*/  STL.64 [R1+0x4e8], R6 ;  /* 0x0004e80601007387 */ /* 0x0003e60000100a00 */
[----:B0-----:R-:W2:Y:S01]  /*1eb00*/  LDL.LU.64 R4, [R1+0x36e0] ;  /* 0x0036e00001047983 */ /* 0x001ea20000300a00 */
[----:B-1----:R-:W-:-:S02]  /*1eb10*/  IMAD.MOV.U32 R7, RZ, RZ, R8 ;  /* 0x000000ffff077224 */ /* 0x002fc400078e0008 */
[----:B------:R-:W-:Y:S02]  /*1eb20*/  IMAD.MOV.U32 R6, RZ, RZ, R9 ;  /* 0x000000ffff067224 */ /* 0x000fe400078e0009 */
[----:B------:R-:W3:Y:S02]  /*1eb30*/  LDL.LU.64 R8, [R1+0x36d8] ;  /* 0x0036d80001087983 */ /* 0x000ee40000300a00 */
[C---:B---3--:R-:W-:Y:S02]  /*1eb40*/  HMMA.16816.F32.BF16 R8, R24.reuse, R8, R16 ;  /* 0x000000081808723c */ /* 0x048fe40000041810 */
[----:B------:R-:W3:Y:S01]  /*1eb50*/  LDL.LU.64 R18, [R1+0x36d0] ;  /* 0x0036d00001127983 */ /* 0x000ee20000300a00 */
[----:B------:R-:W3:Y:S11]  /*1eb60*/  LDL.LU.64 R16, [R1+0x36c8] ;  /* 0x0036c80001107983 */ /* 0x000ef60000300a00 */
[----:B------:R-:W-:Y:S09]  /*1eb70*/  @!UPT UIADD3 URZ, URZ, URZ, URZ ;  /* 0x0000003f3f3ff290 */ /* 0x000ff2000fffe03f */
[----:B------:R0:W-:Y:S01]  /*1eb80*/  STL.64 [R1+0x4d0], R8 ;  /* 0x0004d00801007387 */ /* 0x0001e20000100a00 */
[----:B------:R3:W-:Y:S03]  /*1eb90*/  STL.64 [R1+0x4d8], R10 ;  /* 0x0004d80a01007387 */ /* 0x0007e60000100a00 */
[----:B0-----:R-:W3:Y:S02]  /*1eba0*/  LDL.LU.64 R8, [R1+0x36c0] ;  /* 0x0036c00001087983 */ /* 0x001ee40000300a00 */
        /* <DEDUP_REMOVED lines=15> */
[----:B------:R-:W2:Y:S11]  /*1eca0*/  LDL.LU.64 R16, [R1+0x3688] ;  /* 0x0036880001107983 */ /* 0x000eb60000300a00 */
[----:B------:R-:W-:Y:S10]  /*1ecb0*/  @!UPT UIADD3 URZ, URZ, URZ, URZ ;  /* 0x0000003f3f3ff290 */ /* 0x000ff4000fffe03f */
[----:B------:R0:W-:Y:S01]  /*1ecc0*/  STL.64 [R1+0x4a0], R8 ;  /* 0x0004a00801007387 */ /* 0x0001e20000100a00 */
[----:B------:R1:W-:Y:S03]  /*1ecd0*/  STL.64 [R1+0x4a8], R10 ;  /* 0x0004a80a01007387 */ /* 0x0003e60000100a00 */
[----:B0-----:R-:W3:Y:S01]  /*1ece0*/  LDL.LU.64 R8, [R1+0x420] ;  /* 0x0004200001087983 */ /* 0x001ee20000300a00 */
[----:B-1----:R-:W3:Y:S01]  /*1ecf0*/  LDL.LU.64 R10, [R1+0x428] ;  /* 0x00042800010a7983 */ /* 0x002ee20000300a00 */
        /* <DEDUP_REMOVED lines=35> */
[----:B--2---:R-:W-:Y:S02]  /*1ef30*/  HMMA.16816.F32.BF16 R16, R24, R16, R12 ;  /* 0x000000101810723c */ /* 0x004fe4000004180c */
[----:B------:R-:W3:Y:S11]  /*1ef40*/  LDL.LU.64 R12, [R1+0x3608] ;  /* 0x00360800010c7983 */ /* 0x000ef60000300a00 */
[----:B------:R-:W-:Y:S10]  /*1ef50*/  @!UPT UIADD3 URZ, URZ, URZ, URZ ;  /* 0x0000003f3f3ff290 */ /* 0x000ff4000fffe03f */
[----:B------:R-:W-:Y:S01]  /*1ef60*/  STL.64 [R1+0x440], R16 ;  /* 0x0004401001007387 */ /* 0x000fe20000100a00 */
[----:B------:R0:W-:Y:S03]  /*1ef70*/  STL.64 [R1+0x448], R18 ;  /* 0x0004481201007387 */ /* 0x0001e60000100a00 */
[----:B0-----:R-:W2:Y:S01]  /*1ef80*/  LDL.LU.64 R18, [R1+0x3600] ;  /* 0x0036000001127983 */ /* 0x001ea20000300a00 */
[----:B------:R-:W4:Y:S03]  /*1ef90*/  LDL.LU.64 R16, [R1+0x35f8] ;  /* 0x0035f80001107983 */ /* 0x000f260000300a00 */
[----:B------:R-:W0:Y:S02]  /*1efa0*/  S2R R14, SR_TID.X ;  /* 0x00000000000e7919 */ /* 0x000e240000002100 */
[C---:B0-----:R-:W-:Y:S01]  /*1efb0*/  LOP3.LUT R0, R14.reuse, 0x7, RZ, 0xc0, !PT ;  /* 0x000000070e007812 */ /* 0x041fe200078ec0ff */
[----:B------:R-:W-:-:S04]  /*1efc0*/  IMAD.SHL.U32 R28, R14, 0x2, RZ ;  /* 0x000000020e1c7824 */ /* 0x000fc800078e00ff */
[----:B------:R-:W-:Y:S02]  /*1efd0*/  IMAD R0, R0, 0x210, RZ ;  /* 0x0000021000007824 */ /* 0x000fe400078e02ff */
[----:B------:R-:W-:-:S03]  /*1efe0*/  IMAD.SHL.U32 R14, R14, 0x100, RZ ;  /* 0x000001000e0e7824 */ /* 0x000fc600078e00ff */
[----:B------:R-:W-:-:S04]  /*1eff0*/  LOP3.LUT R0, R0, 0x10, R28, 0x78, !PT ;  /* 0x0000001000007812 */ /* 0x000fc800078e781c */
[----:B------:R-:W-:Y:S01]  /*1f000*/  LOP3.LUT R0, R0, 0x1000, R14, 0xf8, !PT ;  /* 0x0000100000007812 */ /* 0x000fe200078ef80e */
[C---:B---3--:R-:W-:Y:S08]  /*1f010*/  HMMA.16816.F32.BF16 R8, R24.reuse, R12, R8 ;  /* 0x0000000c1808723c */ /* 0x048ff00000041808 */
[C---:B----4-:R-:W-:Y:S11]  /*1f020*/  HMMA.16816.F32.BF16 R20, R24.reuse, R16, R20 ;  /* 0x000000101814723c */ /* 0x050ff60000041814 */
[----:B------:R-:W-:Y:S11]  /*1f030*/  @!UPT UIADD3 URZ, URZ, URZ, URZ ;  /* 0x0000003f3f3ff290 */ /* 0x000ff6000fffe03f */
[----:B------:R-:W-:Y:S01]  /*1f040*/  @!UPT UIADD3 URZ, URZ, URZ, URZ ;  /* 0x0000003f3f3ff290 */ /* 0x000fe2000fffe03f */
[----:B------:R0:W-:Y:S01]  /*1f050*/  STL.64 [R1+0x430], R20 ;  /* 0x0004301401007387 */ /* 0x0001e20000100a00 */
[----:B------:R1:W-:Y:S03]  /*1f060*/  STL.64 [R1+0x438], R22 ;  /* 0x0004381601007387 */ /* 0x0003e60000100a00 */
[----:B0-----:R-:W3:Y:S01]  /*1f070*/  LDL.LU.64 R20, [R1+0xf0] ;  /* 0x0000f00001147983 */ /* 0x001ee20000300a00 */
[----:B-1----:R-:W3:Y:S02]  /*1f080*/  LDL.LU.64 R22, [R1+0xf8] ;  /* 0x0000f80001167983 */ /* 0x002ee40000300a00 */
[----:B--2---:R-:W-:Y:S02]  /*1f090*/  STL.64 [R1+0x3578], R18 ;  /* 0x0035781201007387 */ /* 0x004fe40000100a00 */
[----:B------:R-:W-:Y:S01]  /*1f0a0*/  STL.64 [R1+0x3570], R16 ;  /* 0x0035701001007387 */ /* 0x000fe20000100a00 */
[----:B------:R0:W-:Y:S01]  /*1f0b0*/  STL.64 [R1+0x420], R8 ;  /* 0x0004200801007387 */ /* 0x0001e20000100a00 */
[----:B------:R-:W-:Y:S03]  /*1f0c0*/  STL.64 [R1+0x428], R10 ;  /* 0x0004280a01007387 */ /* 0x000fe60000100a00 */
[----:B0-----:R-:W2:Y:S01]  /*1f0d0*/  LDL.LU.64 R8, [R1+0x35f0] ;  /* 0x0035f00001087983 */ /* 0x001ea20000300a00 */
[----:B------:R-:W-:Y:S02]  /*1f0e0*/  STL [R1+0x3558], R12 ;  /* 0x0035580c01007387 */ /* 0x000fe40000100800 */
[----:B------:R0:W-:Y:S02]  /*1f0f0*/  STL [R1+0x3554], R13 ;  /* 0x0035540d01007387 */ /* 0x0001e40000100800 */
[----:B0-----:R-:W2:Y:S01]  /*1f100*/  LDL.LU.64 R12, [R1+0x410] ;  /* 0x00041000010c7983 */ /* 0x001ea20000300a00 */
[----:B------:R-:W2:Y:S01]  /*1f110*/  LDL.LU.64 R14, [R1+0x418] ;  /* 0x00041800010e7983 */ /* 0x000ea20000300a00 */
[----:B------:R-:W-:Y:S01]  /*1f120*/  LOP3.LUT R0, R0, 0x20, RZ, 0x3c, !PT ;  /* 0x0000002000007812 */ /* 0x000fe200078e3cff */
[C---:B---3--:R-:W-:Y:S08]  /*1f130*/  HMMA.16816.F32.BF16 R20, R24.reuse, R4, R20 ;  /* 0x000000041814723c */ /* 0x048ff00000041814 */
[----:B--2---:R-:W-:Y:S01]  /*1f140*/  HMMA.16816.F32.BF16 R12, R24, R8, R12 ;  /* 0x00000008180c723c */ /* 0x004fe2000004180c */
[----:B------:R-:W0:Y:S11]  /*1f150*/  LDSM.16.MT88.4 R24, [R0+0x8080] ;  /* 0x008080000018783b */ /* 0x000e360000004200 */
[----:B------:R-:W-:Y:S11]  /*1f160*/  @!UPT UIADD3 URZ, URZ, URZ, URZ ;  /* 0x0000003f3f3ff290 */ /* 0x000ff6000fffe03f */
[----:B------:R1:W-:Y:S01]  /*1f170*/  STL.64 [R1+0x410], R12 ;  /* 0x0004100c01007387 */ /* 0x0003e20000100a00 */
[----:B------:R2:W-:Y:S03]  /*1f180*/  STL.64 [R1+0x418], R14 ;  /* 0x0004180e01007387 */ /* 0x0005e60000100a00 */
[----:B-1----:R-:W3:Y:S01]  /*1f190*/  LDL.LU.64 R12, [R1+0x1060] ;  /* 0x00106000010c7983 */ /* 0x002ee20000300a00 */
[----:B--2---:R-:W3:Y:S02]  /*1f1a0*/  LDL.LU.64 R14, [R1+0x1068] ;  /* 0x00106800010e7983 */ /* 0x004ee40000300a00 */
[----:B------:R-:W-:Y:S02]  /*1f1b0*/  STL [R1+0x354c], R8 ;  /* 0x00354c0801007387 */ /* 0x000fe40000100800 */
[----:B------:R-:W-:Y:S01]  /*1f1c0*/  STL [R1+0x3548], R9 ;  /* 0x0035480901007387 */ /* 0x000fe20000100800 */
[----:B------:R-:W-:Y:S01]  /*1f1d0*/  STL [R1+0x3544], R4 ;  /* 0x0035440401007387 */ /* 0x000fe20000100800 */
[----:B------:R1:W-:Y:S02]  /*1f1e0*/  STL [R1+0x3540], R5 ;  /* 0x0035400501007387 */ /* 0x0003e40000100800 */
[----:B------:R-:W-:Y:S02]  /*1f1f0*/  STL.64 [R1+0xf0], R20 ;  /* 0x0000f01401007387 */ /* 0x000fe40000100a00 */
[----:B------:R-:W-:Y:S02]  /*1f200*/  STL.64 [R1+0xf8], R22 ;  /* 0x0000f81601007387 */ /* 0x000fe40000100a00 */
[----:B------:R-:W3:Y:S04]  /*1f210*/  LDSM.16.MT88.4 R20, [R0+0x8000] ;  /* 0x008000000014783b */ /* 0x000ee80000004200 */
[----:B-1----:R-:W2:Y:S01]  /*1f220*/  LDL.64 R4, [R1+0x90] ;  /* 0x0000900001047983 */ /* 0x002ea20000100a00 */
[----:B0-----:R-:W-:Y:S02]  /*1f230*/  STL [R1+0x355c], R25 ;  /* 0x00355c1901007387 */ /* 0x001fe40000100800 */
[----:B------:R-:W-:Y:S02]  /*1f240*/  STL [R1+0x3550], R26 ;  /* 0x0035501a01007387 */ /* 0x000fe40000100800 */
[----:B------:R-:W-:Y:S01]  /*1f250*/  STL [R1+0x353c], R27 ;  /* 0x00353c1b01007387 */ /* 0x000fe20000100800 */
[----:B------:R0:W-:Y:S04]  /*1f260*/  STL [R1+0x35c0], R24 ;  /* 0x0035c01801007387 */ /* 0x0001e80000100800 */
[----:B0-----:R-:W4:Y:S01]  /*1f270*/  LDL.64 R24, [R1+0x80] ;  /* 0x0000800001187983 */ /* 0x001f220000100a00 */
[----:B------:R-:W-:-:S02]  /*1f280*/  IMAD.MOV.U32 R8, RZ, RZ, R3 ;  /* 0x000000ffff087224 */ /* 0x000fc400078e0003 */
[----:B------:R-:W-:Y:S01]  /*1f290*/  IMAD.MOV.U32 R9, RZ, RZ, R2 ;  /* 0x000000ffff097224 */ /* 0x000fe200078e0002 */
[----:B----4-:R0:W-:Y:S04]  /*1f2a0*/  STL.64 [R1+0x35e8], R24 ;  /* 0x0035e81801007387 */ /* 0x0101e80000100a00 */
[----:B0-----:R-:W4:Y:S01]  /*1f2b0*/  LDL.LU.64 R24, [R1+0x1070] ;  /* 0x0010700001187983 */ /* 0x001f220000300a00 */
[----:B------:R-:W4:Y:S02]  /*1f2c0*/  LDL.LU.64 R26, [R1+0x1078] ;  /* 0x00107800011a7983 */ /* 0x000f240000300a00 */
[----:B------:R-:W-:Y:S02]  /*1f2d0*/  IMAD.MOV.U32 R16, RZ, RZ, R7 ;  /* 0x000000ffff107224 */ /* 0x000fe400078e0007 */
[----:B------:R-:W-:-:S07]  /*1f2e0*/  IMAD.MOV.U32 R17, RZ, RZ, R6 ;  /* 0x000000ffff117224 */ /* 0x000fce00078e0006 */
[C---:B---3--:R-:W-:Y:S01]  /*1f2f0*/  HMMA.16816.F32.BF16 R12, R20.reuse, R16, R12 ;  /* 0x00000010140c723c */ /* 0x048fe2000004180c */
[----:B------:R-:W-:Y:S07]  /*1f300*/  STL [R1+0x3538], R0 ;  /* 0x0035380001007387 */ /* 0x000fee0000100800 */
[C---:B----4-:R-:W-:Y:S01]  /*1f310*/  HMMA.16816.F32.BF16 R8, R20.reuse, R8, R24 ;  /* 0x000000081408723c */ /* 0x050fe20000041818 */
[----:B------:R-:W2:Y:S01]  /*1f320*/  LDL.LU.64 R24, [R1+0x1050] ;  /* 0x0010500001187983 */ /* 0x000ea20000300a00 */
[----:B------:R-:W2:Y:S11]  /*1f330*/  LDL.LU.64 R26, [R1+0x1058] ;  /* 0x00105800011a7983 */ /* 0x000eb60000300a00 */
[----:B------:R-:W-:Y:S10]  /*1f340*/  @!UPT UIADD3 URZ, URZ, URZ, URZ ;  /* 0x0000003f3f3ff290 */ /* 0x000ff4000fffe03f */
[----:B------:R0:W-:Y:S01]  /*1f350*/  STL.64 [R1+0x1070], R8 ;  /* 0x0010700801007387 */ /* 0x0001e20000100a00 */
[----:B------:R1:W-:Y:S03]  /*1f360*/  STL.64 [R1+0x1078], R10 ;  /* 0x0010780a01007387 */ /* 0x0003e60000100a00 */
[----:B0-----:R-:W3:Y:S01]  /*1f370*/  LDL.LU.64 R8, [R1+0x1040] ;  /* 0x0010400001087983 */ /* 0x001ee20000300a00 */
[----:B-1----:R-:W3:Y:S02]  /*1f380*/  LDL.LU.64 R10, [R1+0x1048] ;  /* 0x00104800010a7983 */ /* 0x002ee40000300a00 */
[----:B------:R0:W-:Y:S02]  /*1f390*/  STL.64 [R1+0x1060], R12 ;  /* 0x0010600c01007387 */ /* 0x0001e40000100a00 */
[----:B------:R1:W-:Y:S01]  /*1f3a0*/  STL.64 [R1+0x1068], R14 ;  /* 0x0010680e01007387 */ /* 0x0003e20000100a00 */
[----:B0-----:R-:W4:Y:S01]  /*1f3b0*/  LDL.LU.64 R12, [R1+0xef0] ;  /* 0x000ef000010c7983 */ /* 0x001f220000300a00 */
[----:B-1----:R-:W4:Y:S02]  /*1f3c0*/  LDL.LU.64 R14, [R1+0xef8] ;  /* 0x000ef800010e7983 */ /* 0x002f240000300a00 */
[----:B------:R-:W2:Y:S02]  /*1f3d0*/  LDL.64 R16, [R1] ;  /* 0x0000000001107983 */ /* 0x000ea40000100a00 */
[----:B--2---:R0:W-:Y:S04]  /*1f3e0*/  STL.64 [R1+0x3590], R16 ;  /* 0x0035901001007387 */ /* 0x0041e80000100a00 */
[----:B0-----:R-:W2:Y:S04]  /*1f3f0*/  LDL.64 R16, [R1+0x10] ;  /* 0x0000100001107983 */ /* 0x001ea80000100a00 */
[----:B--2---:R0:W-:Y:S04]  /*1f400*/  STL.64 [R1+0x35a0], R16 ;  /* 0x0035a01001007387 */ /* 0x0041e80000100a00 */
[----:B0-----:R-:W2:Y:S04]  /*1f410*/  LDL.64 R16, [R1+0x20] ;  /* 0x0000200001107983 */ /* 0x001ea80000100a00 */
[----:B--2---:R0:W-:Y:S04]  /*1f420*/  STL.64 [R1+0x35b0], R16 ;  /* 0x0035b01001007387 */ /* 0x0041e80000100a00 */
[----:B0-----:R-:W2:Y:S01]  /*1f430*/  LDL.64 R16, [R1+0x30] ;  /* 0x0000300001107983 */ /* 0x001ea20000100a00 */
[----:B------:R-:W-:Y:S03]  /*1f440*/  HMMA.16816.F32.BF16 R24, R20, R4, R24 ;  /* 0x000000041418723c */ /* 0x000fe60000041818 */
[----:B--2---:R0:W-:Y:S04]  /*1f450*/  STL.64 [R1+0x35c8], R16 ;  /* 0x0035c81001007387 */ /* 0x0041e80000100a00 */
[----:B0-----:R-:W2:Y:S01]  /*1f460*/  LDL.64 R16, [R1+0x60] ;  /* 0x0000600001107983 */ /* 0x001ea20000100a00 */
[----:B------:R-:W-:-:S02]  /*1f470*/  IMAD.MOV.U32 R3, RZ, RZ, R4 ;  /* 0x000000ffff037224 */ /* 0x000fc400078e0004 */
[----:B------:R-:W-:Y:S01]  /*1f480*/  IMAD.MOV.U32 R2, RZ, RZ, R5 ;  /* 0x000000ffff027224 */ /* 0x000fe200078e0005 */
[----:B--2---:R0:W-:Y:S04]  /*1f490*/  STL.64 [R1+0x35e0], R16 ;  /* 0x0035e01001007387 */ /* 0x0041e80000100a00 */
[----:B0-----:R-:W4:Y:S08]  /*1f4a0*/  LDL.64 R16, [R1+0x70] ;  /* 0x0000700001107983 */ /* 0x001f300000100a00 */
[----:B------:R0:W-:Y:S02]  /*1f4b0*/  STL.64 [R1+0x1050], R24 ;  /* 0x0010501801007387 */ /* 0x0001e40000100a00 */
[----:B------:R-:W-:Y:S01]  /*1f4c0*/  STL.64 [R1+0x1058], R26 ;  /* 0x0010581a01007387 */ /* 0x000fe20000100a00 */
[----:B0-----:R-:W3:Y:S01]  /*1f4d0*/  LDL.LU.64 R24, [R1+0x35e8] ;  /* 0x0035e80001187983 */ /* 0x001ee20000300a00 */
[----:B------:R-:W2:Y:S02]  /*1f4e0*/  LDL.LU.64 R4, [R1+0xed0] ;  /* 0x000ed00001047983 */ /* 0x000ea40000300a00 */
[----:B------:R-:W2:Y:S01]  /*1f4f0*/  LDL.LU.64 R6, [R1+0xed8] ;  /* 0x000ed80001067983 */ /* 0x000ea20000300a00 */
[C---:B----4-:R-:W-:Y:S08]  /*1f500*/  HMMA.16816.F32.BF16 R12, R20.reuse, R16, R12 ;  /* 0x00000010140c723c */ /* 0x050ff0000004180c */
[----:B---3--:R-:W-:Y:S01]  /*1f510*/  HMMA.16816.F32.BF16 R8, R20, R24, R8 ;  /* 0x000000181408723c */ /* 0x008fe20000041808 */
[----:B--2---:R-:W-:Y:S01]  /*1f520*/  STL.64 [R1+0x35d8], R6 ;  /* 0x0035d80601007387 */ /* 0x004fe20000100a00 */
[----:B------:R0:W-:Y:S03]  /*1f530*/  STL.64 [R1+0x35d0], R4 ;  /* 0x0035d00401007387 */ /* 0x0001e60000100a00 */
[----:B0-----:R-:W2:Y:S01]  /*1f540*/  LDL.LU.64 R4, [R1+0xee0] ;  /* 0x000ee00001047983 */ /* 0x001ea20000300a00 */
[----:B------:R-:W2:Y:S11]  /*1f550*/  LDL.LU.64 R6, [R1+0xee8] ;  /* 0x000ee80001067983 */ /* 0x000eb60000300a00 */
[----:B------:R-:W-:Y:S06]  /*1f560*/  @!UPT UIADD3 URZ, URZ, URZ, URZ ;  /* 0x0000003f3f3ff290 */ /* 0x000fec000fffe03f */
[----:B------:R-:W-:Y:S01]  /*1f570*/  STL.64 [R1+0x1040], R8 ;  /* 0x0010400801007387 */ /* 0x000fe20000100a00 */
[----:B------:R0:W-:Y:S02]  /*1f580*/  STL.64 [R1+0x1048], R10 ;  /* 0x0010480a01007387 */ /* 0x0001e40000100a00 */
[----:B0-----:R-:W-:Y:S02]  /*1f590*/  IMAD.MOV.U32 R11, RZ, RZ, R24 ;  /* 0x000000ffff0b7224 */ /* 0x001fe400078e0018 */
[----:B------:R-:W-:Y:S02]  /*1f5a0*/  IMAD.MOV.U32 R10, RZ, RZ, R25 ;  /* 0x000000ffff0a7224 */ /* 0x000fe400078e0019 */
[----:B------:R-:W3:Y:S01]  /*1f5b0*/  LDL.LU.64 R24, [R1+0xec0] ;  /* 0x000ec00001187983 */ /* 0x000ee20000300a00 */
[----:B------:R-:W3:Y:S02]  /*1f5c0*/  LDL.LU.64 R26, [R1+0xec8] ;  /* 0x000ec800011a7983 */ /* 0x000ee40000300a00 */
[----:B------:R-:W-:Y:S02]  /*1f5d0*/  STL.64 [R1+0x35a8], R10 ;  /* 0x0035a80a01007387 */ /* 0x000fe40000100a00 */
[----:B------:R-:W4:Y:S01]  /*1f5e0*/  LDL.64 R8, [R1+0x50] ;  /* 0x0000500001087983 */ /* 0x000f220000100a00 */
[----:B------:R-:W-:Y:S01]  /*1f5f0*/  STL.64 [R1+0xef0], R12 ;  /* 0x000ef00c01007387 */ /* 0x000fe20000100a00 */
[----:B------:R0:W-:Y:S02]  /*1f600*/  STL.64 [R1+0xef8], R14 ;  /* 0x000ef80e01007387 */ /* 0x0001e40000100a00 */
[----:B0-----:R-:W-:-:S02]  /*1f610*/  IMAD.MOV.U32 R15, RZ, RZ, R16 ;  /* 0x000000ffff0f7224 */ /* 0x001fc400078e0010 */
[----:B------:R-:W-:Y:S02]  /*1f620*/  IMAD.MOV.U32 R14, RZ, RZ, R17 ;  /* 0x000000ffff0e7224 */ /* 0x000fe400078e0011 */
[----:B------:R-:W2:Y:S03]  /*1f630*/  LDL.LU.64 R16, [R1+0x35e0] ;  /* 0x0035e00001107983 */ /* 0x000ea60000300a00 */
[----:B------:R-:W-:Y:S02]  /*1f640*/  STL.64 [R1+0x3598], R14 ;  /* 0x0035980e01007387 */ /* 0x000fe40000100a00 */
[----:B------:R-:W3:Y:S01]  /*1f650*/  LDL.64 R12, [R1+0x40] ;  /* 0x00004000010c7983 */ /* 0x000ee20000100a00 */
[C---:B--2---:R-:W-:Y:S11]  /*1f660*/  HMMA.16816.F32.BF16 R4, R20.reuse, R16, R4 ;  /* 0x000000101404723c */ /* 0x044ff60000041804 */
[----:B------:R-:W-:Y:S11]  /*1f670*/  @!UPT UIADD3 URZ, URZ, URZ, URZ ;  /* 0x0000003f3f3ff290 */ /* 0x000ff6000fffe03f */
[----:B------:R-:W-:Y:S01]  /*1f680*/  @!UPT UIADD3 URZ, URZ, URZ, URZ ;  /* 0x0000003f3f3ff290 */ /* 0x000fe2000fffe03f */
[----:B------:R-:W-:Y:S01]  /*1f690*/  STL.64 [R1+0xee0], R4 ;  /* 0x000ee00401007387 */ /* 0x000fe20000100a00 */
[----:B------:R0:W-:Y:S03]  /*1f6a0*/  STL.64 [R1+0xee8], R6 ;  /* 0x000ee80601007387 */ /* 0x0001e60000100a00 */
[----:B0-----:R-:W4:Y:S01]  /*1f6b0*/  LDL.LU.64 R6, [R1+0x35d8] ;  /* 0x0035d80001067983 */ /* 0x001f220000300a00 */
[----:B------:R-:W4:Y:S02]  /*1f6c0*/  LDL.LU.64 R4, [R1+0x35d0] ;  /* 0x0035d00001047983 */ /* 0x000f240000300a00 */
[----:B------:R-:W-:Y:S02]  /*1f6d0*/  IMAD.MOV.U32 R29, RZ, RZ, R16 ;  /* 0x000000ffff1d7224 */ /* 0x000fe400078e0010 */
[----:B------:R-:W-:Y:S02]  /*1f6e0*/  IMAD.MOV.U32 R28, RZ, RZ, R17 ;  /* 0x000000ffff1c7224 */ /* 0x000fe400078e0011 */
[----:B------:R-:W2:Y:S01]  /*1f6f0*/  LDL.LU.64 R16, [R1+0x35c8] ;  /* 0x0035c80001107983 */ /* 0x000ea20000300a00 */
[----:B----4-:R-:W-:Y:S11]  /*1f700*/  HMMA.16816.F32.BF16 R4, R20, R8, R4 ;  /* 0x000000081404723c */ /* 0x010ff60000041804 */
[----:B------:R-:W-:Y:S11]  /*1f710*/  @!UPT UIADD3 URZ, URZ, URZ, URZ ;  /* 0x0000003f3f3ff290 */ /* 0x000ff6000fffe03f */
[----:B------:R-:W-:Y:S01]  /*1f720*/  @!UPT UIADD3 URZ, URZ, URZ, URZ ;  /* 0x0000003f3f3ff290 */ /* 0x000fe2000fffe03f */
[----:B------:R-:W-:Y:S01]  /*1f730*/  STL.64 [R1+0xed0], R4 ;  /* 0x000ed00401007387 */ /* 0x000fe20000100a00 */
[----:B------:R0:W-:Y:S02]  /*1f740*/  STL.64 [R1+0xed8], R6 ;  /* 0x000ed80601007387 */ /* 0x0001e40000100a00 */
[----:B0-----:R-:W-:Y:S02]  /*1f750*/  IMAD.MOV.U32 R7, RZ, RZ, R8 ;  /* 0x000000ffff077224 */ /* 0x001fe400078e0008 */
[----:B------:R-:W-:-:S05]  /*1f760*/  IMAD.MOV.U32 R6, RZ, RZ, R9 ;  /* 0x000000ffff067224 */ /* 0x000fca00078e0009 */
[----:B------:R0:W-:Y:S01]  /*1f770*/  STL.64 [R1+0x35b8], R6 ;  /* 0x0035b80601007387 */ /* 0x0001e20000100a00 */
[----:B------:R-:W2:Y:S03]  /*1f780*/  LDL.LU.64 R4, [R1+0xeb0] ;  /* 0x000eb00001047983 */ /* 0x000ea60000300a00 */
[----:B0-----:R-:W2:Y:S01]  /*1f790*/  LDL.LU.64 R6, [R1+0xeb8] ;  /* 0x000eb80001067983 */ /* 0x001ea20000300a00 */
[C---:B---3--:R-:W-:Y:S01]  /*1f7a0*/  HMMA.16816.F32.BF16 R24, R20.reuse, R12, R24 ;  /* 0x0000000c1418723c */ /* 0x048fe20000041818 */
[----:B------:R-:W3:Y:S02]  /*1f7b0*/  LDL.LU.64 R8, [R1+0xea0] ;  /* 0x000ea00001087983 */ /* 0x000ee40000300a00 */
[----:B------:R-:W3:Y:S02]  /*1f7c0*/  LDL.LU.64 R10, [R1+0xea8] ;  /* 0x000ea800010a7983 */ /* 0x000ee40000300a00 */
[----:B------:R-:W-:Y:S11]  /*1f7d0*/  IMAD.MOV.U32 R0, RZ, RZ, R13 ;  /* 0x000000ffff007224 */ /* 0x000ff600078e000d */
[----:B------:R-:W-:Y:S07]  /*1f7e0*/  @!UPT UIADD3 URZ, URZ, URZ, URZ ;  /* 0x0000003f3f3ff290 */ /* 0x000fee000fffe03f */
        /* <DEDUP_REMOVED lines=95> */
[----:B------:R-:W4:Y:S01]  /*1fde0*/  LDL.LU R27, [R1+0x353c] ;  /* 0x00353c00011b7983 */ /* 0x000f220000300800 */
[----:B------:R-:W2:Y:S03]  /*1fdf0*/  LDL.LU R0, [R1+0x3538] ;  /* 0x0035380001007983 */ /* 0x000ea60000300800 */
[----:B------:R0:W-:Y:S04]  /*1fe00*/  STL.64 [R1+0x34b8], R16 ;  /* 0x0034b81001007387 */ /* 0x0001e80000100a00 */
[----:B0-----:R-:W2:Y:S01]  /*1fe10*/  LDL.LU.64 R16, [R1+0x8e0] ;  /* 0x0008e00001107983 */ /* 0x001ea20000300a00 */
[----:B------:R-:W2:Y:S02]  /*1fe20*/  LDL.LU.64 R18, [R1+0x8e8] ;  /* 0x0008e80001127983 */ /* 0x000ea40000300a00 */
[----:B------:R-:W-:Y:S01]  /*1fe30*/  STL.64 [R1+0x3450], R8 ;  /* 0x0034500801007387 */ /* 0x000fe20000100a00 */
[----:B--2---:R-:W-:Y:S01]  /*1fe40*/  HMMA.16816.F32.BF16 R16, R20, R4, R16 ;  /* 0x000000041410723c */ /* 0x004fe20000041810 */
[----:B------:R-:W2:Y:S11]  /*1fe50*/  LDL.64 R20, [R1+0xb0] ;  /* 0x0000b00001147983 */ /* 0x000eb60000100a00 */
[----:B------:R-:W-:Y:S11]  /*1fe60*/  @!UPT UIADD3 URZ, URZ, URZ, URZ ;  /* 0x0000003f3f3ff290 */ /* 0x000ff6000fffe03f */
[----:B------:R0:W-:Y:S01]  /*1fe70*/  STL.64 [R1+0x8e0], R16 ;  /* 0x0008e01001007387 */ /* 0x0001e20000100a00 */
[----:B------:R-:W-:Y:S02]  /*1fe80*/  STL.64 [R1+0x8e8], R18 ;  /* 0x0008e81201007387 */ /* 0x000fe40000100a00 */
[----:B0-----:R-:W-:Y:S02]  /*1fe90*/  IMAD.MOV.U32 R16, RZ, RZ, R7 ;  /* 0x000000ffff107224 */ /* 0x001fe400078e0007 */
[----:B------:R-:W-:-:S05]  /*1fea0*/  IMAD.MOV.U32 R17, RZ, RZ, R6 ;  /* 0x000000ffff117224 */ /* 0x000fca00078e0006 */
[----:B------:R0:W-:Y:S04]  /*1feb0*/  STL.64 [R1+0x34d0], R16 ;  /* 0x0034d01001007387 */ /* 0x0001e80000100a00 */
[----:B0-----:R-:W4:Y:S01]  /*1fec0*/  LDL.LU.64 R16, [R1+0x800] ;  /* 0x0008000001107983 */ /* 0x001f220000300a00 */
[----:B------:R-:W4:Y:S02]  /*1fed0*/  LDL.LU.64 R18, [R1+0x808] ;  /* 0x0008080001127983 */ /* 0x000f240000300a00 */
[----:B--2---:R-:W-:Y:S02]  /*1fee0*/  IMAD.MOV.U32 R7, RZ, RZ, R20 ;  /* 0x000000ffff077224 */ /* 0x004fe400078e0014 */
[----:B------:R-:W-:Y:S01]  /*1fef0*/  IMAD.MOV.U32 R6, RZ, RZ, R21 ;  /* 0x000000ffff067224 */ /* 0x000fe200078e0015 */
[----:B----4-:R-:W-:Y:S07]  /*1ff00*/  HMMA.16816.F32.BF16 R16, R24, R20, R16 ;  /* 0x000000141810723c */ /* 0x010fee0000041810 */
[----:B------:R-:W-:-:S02]  /*1ff10*/  IMAD.MOV.U32 R20, RZ, RZ, R15 ;  /* 0x000000ffff147224 */ /* 0x000fc400078e000f */
[----:B------:R-:W-:Y:S11]  /*1ff20*/  IMAD.MOV.U32 R21, RZ, RZ, R14 ;  /* 0x000000ffff157224 */ /* 0x000ff600078e000e */
[----:B------:R-:W-:Y:S03]  /*1ff30*/  @!UPT UIADD3 URZ, URZ, URZ, URZ ;  /* 0x0000003f3f3ff290 */ /* 0x000fe6000fffe03f */
[----:B------:R0:W-:Y:S01]  /*1ff40*/  STL.64 [R1+0x800], R16 ;  /* 0x0008001001007387 */ /* 0x0001e20000100a00 */
[----:B------:R-:W-:Y:S02]  /*1ff50*/  STL.64 [R1+0x808], R18 ;  /* 0x0008081201007387 */ /* 0x000fe40000100a00 */
[----:B0-----:R-:W-:Y:S02]  /*1ff60*/  IMAD.MOV.U32 R16, RZ, RZ, R29 ;  /* 0x000000ffff107224 */ /* 0x001fe400078e001d */
[----:B------:R-:W-:-:S05]  /*1ff70*/  IMAD.MOV.U32 R17, RZ, RZ, R28 ;  /* 0x000000ffff117224 */ /* 0x000fca00078e001c */
[----:B------:R-:W-:Y:S01]  /*1ff80*/  STL.64 [R1+0x34e8], R16 ;  /* 0x0034e81001007387 */ /* 0x000fe20000100a00 */
[----:B------:R3:W-:Y:S02]  /*1ff90*/  STL.64 [R1+0x34f0], R20 ;  /* 0x0034f01401007387 */ /* 0x0007e40000100a00 */
[----:B---3--:R-:W-:Y:S02]  /*1ffa0*/  IMAD.MOV.U32 R20, RZ, RZ, R11 ;  /* 0x000000ffff147224 */ /* 0x008fe400078e000b */
[----:B------:R-:W-:-:S05]  /*1ffb0*/  IMAD.MOV.U32 R21, RZ, RZ, R10 ;  /* 0x000000ffff157224 */ /* 0x000fca00078e000a */
[----:B------:R0:W-:Y:S02]  /*1ffc0*/  STL.64 [R1+0x3508], R20 ;  /* 0x0035081401007387 */ /* 0x0001e40000100a00 */
[----:B0-----:R-:W-:Y:S02]  /*1ffd0*/  IMAD.MOV.U32 R20, RZ, RZ, R3 ;  /* 0x000000ffff147224 */ /* 0x001fe400078e0003 */
[----:B------:R-:W-:-:S05]  /*1ffe0*/  IMAD.MOV.U32 R21, RZ, RZ, R2 ;  /* 0x000000ffff157224 */ /* 0x000fca00078e0002 */
        /* <DEDUP_REMOVED lines=14> */
[----:B0-----:R-:W2:Y:S01]  /*200d0*/  LDL.LU.64 R16, [R1+0x7f0] ;  /* 0x0007f00001107983 */ /* 0x001ea20000300a00 */
[----:B------:R-:W2:Y:S02]  /*200e0*/  LDL.LU.64 R18, [R1+0x7f8] ;  /* 0x0007f80001127983 */ /* 0x000ea40000300a00 */
[----:B------:R-:W-:Y:S02]  /*200f0*/  STL.64 [R1+0x3468], R6 ;  /* 0x0034680601007387 */ /* 0x000fe40000100a00 */
[----:B------:R0:W-:Y:S02]  /*20100*/  STL.64 [R1+0x3460], R4 ;  /* 0x0034600401007387 */ /* 0x0001e40000100a00 */
        /* <DEDUP_REMOVED lines=13> */
[----:B------:R-:W4:Y:S01]  /*201e0*/  LDL.LU.64 R6, [R1+0x798] ;  /* 0x0007980001067983 */ /* 0x000f220000300a00 */
[----:B--2---:R-:W-:Y:S02]  /*201f0*/  HMMA.16816.F32.BF16 R16, R24, R20, R16 ;  /* 0x000000141810723c */ /* 0x004fe40000041810 */
[----:B----4-:R-:W-:Y:S01]  /*20200*/  STL.64 [R1+0x34c8], R6 ;  /* 0x0034c80601007387 */ /* 0x010fe20000100a00 */
[----:B---3--:R0:W-:Y:S03]  /*20210*/  STL.64 [R1+0x34c0], R4 ;  /* 0x0034c00401007387 */ /* 0x0081e60000100a00 */
[----:B0-----:R-:W2:Y:S01]  /*20220*/  LDL.LU.64 R4, [R1+0x7a0] ;  /* 0x0007a00001047983 */ /* 0x001ea20000300a00 */
[----:B------:R-:W3:Y:S02]  /*20230*/  LDL.LU.64 R6, [R1+0x7a8] ;  /* 0x0007a80001067983 */ /* 0x000ee40000300a00 */
[----:B------:R-:W-:-:S02]  /*20240*/  IMAD.MOV.U32 R3, RZ, RZ, R20 ;  /* 0x000000ffff037224 */ /* 0x000fc400078e0014 */
[----:B------:R-:W-:Y:S01]  /*20250*/  IMAD.MOV.U32 R2, RZ, RZ, R21 ;  /* 0x000000ffff027224 */ /* 0x000fe200078e0015 */
[----:B---3--:R-:W-:Y:S01]  /*20260*/  STL.64 [R1+0x34e0], R6 ;  /* 0x0034e00601007387 */ /* 0x008fe20000100a00 */
[----:B--2---:R0:W-:Y:S03]  /*20270*/  STL.64 [R1+0x34d8], R4 ;  /* 0x0034d80401007387 */ /* 0x0041e60000100a00 */
[----:B0-----:R-:W2:Y:S01]  /*20280*/  LDL.LU.64 R4, [R1+0x7b0] ;  /* 0x0007b00001047983 */ /* 0x001ea20000300a00 */
[----:B------:R-:W2:Y:S02]  /*20290*/  LDL.LU.64 R6, [R1+0x7b8] ;  /* 0x0007b80001067983 */ /* 0x000ea40000300a00 */
[----:B------:R-:W3:Y:S02]  /*202a0*/  LDL.LU.64 R8, [R1+0x750] ;  /* 0x0007500001087983 */ /* 0x000ee40000300a00 */
[----:B------:R-:W3:Y:S01]  /*202b0*/  LDL.LU.64 R10, [R1+0x758] ;  /* 0x00075800010a7983 */ /* 0x000ee20000300a00 */
[----:B------:R-:W4:Y:S01]  /*202c0*/  LDL.LU.64 R12, [R1+0x740] ;  /* 0x00074000010c7983 */ /* 0x000f220000300a00 */
[----:B------:R-:W4:Y:S02]  /*202d0*/  LDL.LU.64 R14, [R1+0x748] ;  /* 0x00074800010e7983 */ /* 0x000f240000300a00 */
[----:B------:R-:W-:Y:S02]  /*202e0*/  STL.64 [R1+0x7f0], R16 ;  /* 0x0007f01001007387 */ /* 0x000fe40000100a00 */
[----:B------:R0:W-:Y:S02]  /*202f0*/  STL.64 [R1+0x7f8], R18 ;  /* 0x0007f81201007387 */ /* 0x0001e40000100a00 */
[----:B0-----:R-:W2:Y:S01]  /*20300*/  LDL.LU.64 R18, [R1+0x3530] ;  /* 0x0035300001127983 */ /* 0x001ea20000300a00 */
[----:B------:R-:W2:Y:S02]  /*20310*/  LDL.LU.64 R16, [R1+0x3528] ;  /* 0x0035280001107983 */ /* 0x000ea40000300a00 */
[----:B------:R-:W2:Y:S02]  /*20320*/  LDL.LU.64 R20, [R1+0x3520] ;  /* 0x0035200001147983 */ /* 0x000ea40000300a00 */
[C---:B--2---:R-:W-:Y:S01]  /*20330*/  HMMA.16816.F32.BF16 R20, R24.reuse, R20, R16 ;  /* 0x000000141814723c */ /* 0x044fe20000041810 */
[----:B------:R-:W2:Y:S01]  /*20340*/  LDL.LU.64 R18, [R1+0x3518] ;  /* 0x0035180001127983 */ /* 0x000ea20000300a00 */
[----:B------:R-:W2:Y:S11]  /*20350*/  LDL.LU.64 R16, [R1+0x3510] ;  /* 0x0035100001107983 */ /* 0x000eb60000300a00 */
[----:B------:R-:W-:Y:S10]  /*20360*/  @!UPT UIADD3 URZ, URZ, URZ, URZ ;  /* 0x0000003f3f3ff290 */ /* 0x000ff4000fffe03f */
        /* <DEDUP_REMOVED lines=58> */
[----:B0-----:R-:W3:Y:S02]  /*20710*/  LDL.LU.64 R16, [R1+0x3458] ;  /* 0x0034580001107983 */ /* 0x001ee40000300a00 */
[C---:B---3--:R-:W-:Y:S02]  /*20720*/  HMMA.16816.F32.BF16 R16, R24.reuse, R16, R8 ;  /* 0x000000101810723c */ /* 0x048fe40000041808 */
[----:B------:R-:W3:Y:S11]  /*20730*/  LDL.LU.64 R8, [R1+0x3450] ;  /* 0x0034500001087983 */ /* 0x000ef60000300a00 */
[----:B------:R-:W-:Y:S10]  /*20740*/  @!UPT UIADD3 URZ, URZ, URZ, URZ ;  /* 0x0000003f3f3ff290 */ /* 0x000ff4000fffe03f */
[----:B------:R-:W-:Y:S01]  /*20750*/  STL.64 [R1+0x750], R16 ;  /* 0x0007501001007387 */ /* 0x000fe20000100a00 */
[----:B------:R0:W-:Y:S03]  /*20760*/  STL.64 [R1+0x758], R18 ;  /* 0x0007581201007387 */ /* 0x0001e60000100a00 */
[----:B0-----:R-:W2:Y:S01]  /*20770*/  LDL.LU.64 R18, [R1+0x3448] ;  /* 0x0034480001127983 */ /* 0x001ea20000300a00 */
[----:B------:R-:W4:Y:S02]  /*20780*/  LDL.LU.64 R16, [R1+0x3440] ;  /* 0x0034400001107983 */ /* 0x000f240000300a00 */
[C---:B----4-:R-:W-:Y:S11]  /*20790*/  HMMA.16816.F32.BF16 R12, R24.reuse, R16, R12 ;  /* 0x00000010180c723c */ /* 0x050ff6000004180c */
[----:B------:R-:W-:Y:S11]  /*207a0*/  @!UPT UIADD3 URZ, URZ, URZ, URZ ;  /* 0x0000003f3f3ff290 */ /* 0x000ff6000fffe03f */
[----:B------:R-:W-:Y:S01]  /*207b0*/  @!UPT UIADD3 URZ, URZ, URZ, URZ ;  /* 0x0000003f3f3ff290 */ /* 0x000fe2000fffe03f */
[----:B------:R0:W-:Y:S01]  /*207c0*/  STL.64 [R1+0x740], R12 ;  /* 0x0007400c01007387 */ /* 0x0001e20000100a00 */
[----:B------:R-:W-:Y:S03]  /*207d0*/  STL.64 [R1+0x748], R14 ;  /* 0x0007480e01007387 */ /* 0x000fe60000100a00 */
[----:B0-----:R-:W4:Y:S01]  /*207e0*/  LDL.LU.64 R12, [R1+0x3438] ;  /* 0x00343800010c7983 */ /* 0x001f220000300a00 */
[----:B--2---:R-:W-:Y:S02]  /*207f0*/  STL.64 [R1+0x33b0], R18 ;  /* 0x0033b01201007387 */ /* 0x004fe40000100a00 */
[----:B------:R0:W-:Y:S02]  /*20800*/  STL.64 [R1+0x33a8], R16 ;  /* 0x0033a81001007387 */ /* 0x0001e40000100a00 */
[----:B0-----:R-:W2:Y:S04]  /*20810*/  LDL.64 R16, [R1+0x90] ;  /* 0x0000900001107983 */ /* 0x001ea80000100a00 */
[----:B--2---:R0:W-:Y:S04]  /*20820*/  STL.64 [R1+0x3410], R16 ;  /* 0x0034101001007387 */ /* 0x0041e80000100a00 */
[----:B0-----:R-:W2:Y:S01]  /*20830*/  LDL.LU.64 R16, [R1+0x730] ;  /* 0x0007300001107983 */ /* 0x001ea20000300a00 */
[----:B------:R-:W2:Y:S02]  /*20840*/  LDL.LU.64 R18, [R1+0x738] ;  /* 0x0007380001127983 */ /* 0x000ea40000300a00 */
[----:B----4-:R0:W-:Y:S01]  /*20850*/  STL.64 [R1+0x33f8], R12 ;  /* 0x0033f80c01007387 */ /* 0x0101e20000100a00 */
[C---:B--2---:R-:W-:Y:S01]  /*20860*/  HMMA.16816.F32.BF16 R16, R24.reuse, R12, R16 ;  /* 0x0000000c1810723c */ /* 0x044fe20000041810 */
[----:B0-----:R-:W2:Y:S11]  /*20870*/  LDL.64 R12, [R1+0x80] ;  /* 0x00008000010c7983 */ /* 0x001eb60000100a00 */
[----:B------:R-:W-:Y:S11]  /*20880*/  @!UPT UIADD3 URZ, URZ, URZ, URZ ;  /* 0x0000003f3f3ff290 */ /* 0x000ff6000fffe03f */
[----:B------:R-:W-:Y:S01]  /*20890*/  STL.64 [R1+0x730], R16 ;  /* 0x0007301001007387 */ /* 0x000fe20000100a00 */
[----:B------:R-:W-:Y:S03]  /*208a0*/  STL.64 [R1+0x738], R18 ;  /* 0x0007381201007387 */ /* 0x000fe60000100a00 */
[----:B--2---:R3:W-:Y:S02]  /*208b0*/  STL.64 [R1+0x3408], R12 ;  /* 0x0034080c01007387 */ /* 0x0047e40000100a00 */
[C---:B---3--:R-:W-:Y:S02]  /*208c0*/  HMMA.16816.F32.BF16 R12, R24.reuse, R8, R20 ;  /* 0x00000008180c723c */ /* 0x048fe40000041814 */
[----:B------:R-:W2:Y:S01]  /*208d0*/  LDL.LU.64 R20, [R1+0x120] ;  /* 0x0001200001147983 */ /* 0x000ea20000300a00 */
[----:B------:R-:W2:Y:S11]  /*208e0*/  LDL.LU.64 R22, [R1+0x128] ;  /* 0x0001280001167983 */ /* 0x000eb60000300a00 */
[----:B------:R-:W-:Y:S09]  /*208f0*/  @!UPT UIADD3 URZ, URZ, URZ, URZ ;  /* 0x0000003f3f3ff290 */ /* 0x000ff2000fffe03f */
[----:B------:R0:W-:Y:S01]  /*20900*/  STL.64 [R1+0x720], R12 ;  /* 0x0007200c01007387 */ /* 0x0001e20000100a00 */
[----:B------:R1:W-:Y:S02]  /*20910*/  STL.64 [R1+0x728], R14 ;  /* 0x0007280e01007387 */ /* 0x0003e40000100a00 */
[----:B------:R-:W3:Y:S02]  /*20920*/  LDL.LU.64 R16, [R1+0xbb0] ;  /* 0x000bb00001107983 */ /* 0x000ee40000300a00 */
[----:B------:R-:W4:Y:S02]  /*20930*/  LDL.LU.64 R18, [R1+0xbb8] ;  /* 0x000bb80001127983 */ /* 0x000f240000300a00 */
[----:B----4-:R-:W-:Y:S01]  /*20940*/  STL.64 [R1+0x3420], R18 ;  /* 0x0034201201007387 */ /* 0x010fe20000100a00 */
[----:B---3--:R-:W-:Y:S02]  /*20950*/  STL.64 [R1+0x3418], R16 ;  /* 0x0034181001007387 */ /* 0x008fe40000100a00 */
[----:B0-----:R-:W3:Y:S02]  /*20960*/  LDL.LU.64 R12, [R1+0xba0] ;  /* 0x000ba000010c7983 */ /* 0x001ee40000300a00 */
[----:B-1----:R-:W4:Y:S01]  /*20970*/  LDL.LU.64 R14, [R1+0xba8] ;  /* 0x000ba800010e7983 */ /* 0x002f220000300a00 */
[----:B--2---:R-:W-:Y:S01]  /*20980*/  HMMA.16816.F32.BF16 R24, R24, R4, R20 ;  /* 0x000000041818723c */ /* 0x004fe20000041814 */
[----:B------:R-:W-:Y:S04]  /*20990*/  LDSM.16.MT88.4 R20, [R0+0x8100] ;  /* 0x008100000014783b */ /* 0x000fe80000004200 */
[----:B----4-:R-:W-:Y:S01]  /*209a0*/  STL.64 [R1+0x3430], R14 ;  /* 0x0034300e01007387 */ /* 0x010fe20000100a00 */
[----:B---3--:R0:W-:Y:S03]  /*209b0*/  STL.64 [R1+0x3428], R12 ;  /* 0x0034280c01007387 */ /* 0x0081e60000100a00 */
[----:B0-----:R-:W2:Y:S01]  /*209c0*/  LDL.LU.64 R12, [R1+0xbc0] ;  /* 0x000bc000010c7983 */ /* 0x001ea20000300a00 */
[----:B------:R-:W2:Y:S02]  /*209d0*/  LDL.LU.64 R14, [R1+0xbc8] ;  /* 0x000bc800010e7983 */ /* 0x000ea40000300a00 */
[----:B------:R-:W-:Y:S02]  /*209e0*/  STL [R1+0x3384], R8 ;  /* 0x0033840801007387 */ /* 0x000fe40000100800 */
[----:B------:R-:W-:Y:S01]  /*209f0*/  STL [R1+0x3380], R9 ;  /* 0x0033800901007387 */ /* 0x000fe20000100800 */
[----:B------:R0:W-:Y:S08]  /*20a00*/  STL.64 [R1+0x3400], R4 ;  /* 0x0034000401007387 */ /* 0x0001f00000100a00 */
[----:B------:R-:W-:Y:S02]  /*20a10*/  STL.64 [R1+0x120], R24 ;  /* 0x0001201801007387 */ /* 0x000fe40000100a00 */
[----:B------:R-:W-:Y:S02]  /*20a20*/  STL.64 [R1+0x128], R26 ;  /* 0x0001281a01007387 */ /* 0x000fe40000100a00 */
[----:B------:R-:W1:Y:S01]  /*20a30*/  LDSM.16.MT88.4 R24, [R0+0x8180] ;  /* 0x008180000018783b */ /* 0x000e620000004200 */
[----:B------:R-:W-:-:S02]  /*20a40*/  IMAD.MOV.U32 R16, RZ, RZ, R7 ;  /* 0x000000ffff107224 */ /* 0x000fc400078e0007 */
[----:B------:R-:W-:Y:S01]  /*20a50*/  IMAD.MOV.U32 R17, RZ, RZ, R6 ;  /* 0x000000ffff117224 */ /* 0x000fe200078e0006 */
[----:B0-----:R-:W3:Y:S01]  /*20a60*/  LDL.LU.64 R4, [R1+0xb90] ;  /* 0x000b900001047983 */ /* 0x001ee20000300a00 */
[----:B------:R-:W3:Y:S03]  /*20a70*/  LDL.LU.64 R6, [R1+0xb98] ;  /* 0x000b980001067983 */ /* 0x000ee60000300a00 */
[----:B-1----:R-:W-:Y:S01]  /*20a80*/  STL [R1+0x3370], R24 ;  /* 0x0033701801007387 */ /* 0x002fe20000100800 */
[----:B------:R0:W-:Y:S02]  /*20a90*/  STL [R1+0x3358], R25 ;  /* 0x0033581901007387 */ /* 0x0001e40000100800 */
[----:B------:R-:W-:Y:S02]  /*20aa0*/  STL [R1+0x3354], R26 ;  /* 0x0033541a01007387 */ /* 0x000fe40000100800 */
[----:B------:R-:W-:Y:S01]  /*20ab0*/  STL [R1+0x3350], R27 ;  /* 0x0033501b01007387 */ /* 0x000fe20000100800 */
[----:B0-----:R-:W4:Y:S01]  /*20ac0*/  LDL.64 R24, [R1+0x70] ;  /* 0x0000700001187983 */ /* 0x001f220000100a00 */
[----:B--2---:R-:W-:Y:S03]  /*20ad0*/  HMMA.16816.F32.BF16 R16, R20, R16, R12 ;  /* 0x000000101410723c */ /* 0x004fe6000004180c */
[----:B------:R-:W2:Y:S01]  /*20ae0*/  LDL.LU.64 R14, [R1+0x3430] ;  /* 0x00343000010e7983 */ /* 0x000ea20000300a00 */
[----:B------:R-:W2:Y:S11]  /*20af0*/  LDL.LU.64 R12, [R1+0x3428] ;  /* 0x00342800010c7983 */ /* 0x000eb60000300a00 */
[----:B------:R-:W-:Y:S08]  /*20b00*/  @!UPT UIADD3 URZ, URZ, URZ, URZ ;  /* 0x0000003f3f3ff290 */ /* 0x000ff0000fffe03f */
[----:B------:R-:W-:Y:S01]  /*20b10*/  STL.64 [R1+0xbc0], R16 ;  /* 0x000bc01001007387 */ /* 0x000fe20000100a00 */
[----:B------:R0:W-:Y:S03]  /*20b20*/  STL.64 [R1+0xbc8], R18 ;  /* 0x000bc81201007387 */ /* 0x0001e60000100a00 */
[----:B0-----:R-:W2:Y:S01]  /*20b30*/  LDL.LU.64 R18, [R1+0x3420] ;  /* 0x0034200001127983 */ /* 0x001ea20000300a00 */
[----:B------:R-:W2:Y:S02]  /*20b40*/  LDL.LU.64 R16, [R1+0x3418] ;  /* 0x0034180001107983 */ /* 0x000ea40000300a00 */
[----:B------:R-:W-:Y:S02]  /*20b50*/  IMAD.MOV.U32 R8, RZ, RZ, R3 ;  /* 0x000000ffff087224 */ /* 0x000fe400078e0003 */
[----:B------:R-:W-:-:S07]  /*20b60*/  IMAD.MOV.U32 R9, RZ, RZ, R2 ;  /* 0x000000ffff097224 */ /* 0x000fce00078e0002 */
[C---:B--2---:R-:W-:Y:S01]  /*20b70*/  HMMA.16816.F32.BF16 R8, R20.reuse, R8, R16 ;  /* 0x000000081408723c */ /* 0x044fe20000041810 */
[----:B------:R-:W2:Y:S11]  /*20b80*/  LDL.LU.64 R16, [R1+0x3410] ;  /* 0x0034100001107983 */ /* 0x000eb60000300a00 */
[----:B------:R-:W-:Y:S11]  /*20b90*/  @!UPT UIADD3 URZ, URZ, URZ, URZ ;  /* 0x0000003f3f3ff290 */ /* 0x000ff6000fffe03f */
[----:B------:R0:W-:Y:S01]  /*20ba0*/  STL.64 [R1+0xbb0], R8 ;  /* 0x000bb00801007387 */ /* 0x0001e20000100a00 */
[----:B------:R1:W-:Y:S03]  /*20bb0*/  STL.64 [R1+0xbb8], R10 ;  /* 0x000bb80a01007387 */ /* 0x0003e60000100a00 */
[----:B0-----:R-:W4:Y:S01]  /*20bc0*/  LDL.LU.64 R8, [R1+0xb80] ;  /* 0x000b800001087983 */ /* 0x001f220000300a00 */
[----:B-1----:R-:W4:Y:S01]  /*20bd0*/  LDL.LU.64 R10, [R1+0xb88] ;  /* 0x000b8800010a7983 */ /* 0x002f220000300a00 */
[C---:B--2---:R-:W-:Y:S01]  /*20be0*/  HMMA.16816.F32.BF16 R12, R20.reuse, R16, R12 ;  /* 0x00000010140c723c */ /* 0x044fe2000004180c */
[----:B------:R-:W-:Y:S02]  /*20bf0*/  IMAD.MOV.U32 R2, RZ, RZ, R16 ;  /* 0x000000ffff027224 */ /* 0x000fe400078e0010 */
[----:B------:R-:W-:Y:S11]  /*20c00*/  IMAD.MOV.U32 R0, RZ, RZ, R17 ;  /* 0x000000ffff007224 */ /* 0x000ff600078e0011 */
[----:B------:R-:W-:Y:S09]  /*20c10*/  @!UPT UIADD3 URZ, URZ, URZ, URZ ;  /* 0x0000003f3f3ff290 */ /* 0x000ff2000fffe03f */
[----:B------:R0:W-:Y:S01]  /*20c20*/  STL.64 [R1+0xba0], R12 ;  /* 0x000ba00c01007387 */ /* 0x0001e20000100a00 */
[----:B------:R-:W-:Y:S03]  /*20c30*/  STL.64 [R1+0xba8], R14 ;  /* 0x000ba80e01007387 */ /* 0x000fe60000100a00 */
[----:B0-----:R-:W3:Y:S01]  /*20c40*/  LDL.LU.64 R12, [R1+0x3408] ;  /* 0x00340800010c7983 */ /* 0x001ee20000300a00 */
[----:B------:R-:W2:Y:S03]  /*20c50*/  LDL.64 R16, [R1+0x30] ;  /* 0x0000300001107983 */ /* 0x000ea60000100a00 */
[----:B--2---:R0:W-:Y:S04]  /*20c60*/  STL.64 [R1+0x33e8], R16 ;  /* 0x0033e81001007387 */ /* 0x0041e80000100a00 */
[----:B0-----:R-:W2:Y:S01]  /*20c70*/  LDL.64 R16, [R1+0x50] ;  /* 0x0000500001107983 */ /* 0x001ea20000100a00 */
[C---:B---3--:R-:W-:Y:S08]  /*20c80*/  HMMA.16816.F32.BF16 R4, R20.reuse, R12, R4 ;  /* 0x0000000c1404723c */ /* 0x048ff00000041804 */
[----:B----4-:R-:W-:Y:S01]  /*20c90*/  HMMA.16816.F32.BF16 R8, R20, R24, R8 ;  /* 0x000000181408723c */ /* 0x010fe20000041808 */
[----:B------:R-:W-:Y:S01]  /*20ca0*/  IMAD.MOV.U32 R3, RZ, RZ, R13 ;  /* 0x000000ffff037224 */ /* 0x000fe200078e000d */
[----:B--2---:R0:W-:Y:S04]  /*20cb0*/  STL.64 [R1+0x33f0], R16 ;  /* 0x0033f01001007387 */ /* 0x0041e80000100a00 */
[----:B0-----:R-:W2:Y:S01]  /*20cc0*/  LDL.64 R16, [R1+0x60] ;  /* 0x0000600001107983 */ /* 0x001ea20000100a00 */
[----:B------:R-:W-:Y:S02]  /*20cd0*/  STL [R1+0x3378], R0 ;  /* 0x0033780001007387 */ /* 0x000fe40000100800 */
[----:B------:R-:W-:Y:S06]  /*20ce0*/  STL [R1+0x3374], R2 ;  /* 0x0033740201007387 */ /* 0x000fec0000100800 */
[----:B------:R0:W-:Y:S01]  /*20cf0*/  STL.64 [R1+0xb90], R4 ;  /* 0x000b900401007387 */ /* 0x0001e20000100a00 */
[----:B------:R1:W-:Y:S04]  /*20d00*/  STL.64 [R1+0xb98], R6 ;  /* 0x000b980601007387 */ /* 0x0003e80000100a00 */
[----:B0-----:R-:W3:Y:S01]  /*20d10*/  LDL.LU.64 R4, [R1+0x3400] ;  /* 0x0034000001047983 */ /* 0x001ee20000300a00 */
[----:B-1----:R-:W-:-:S02]  /*20d20*/  IMAD.MOV.U32 R6, RZ, RZ, R12 ;  /* 0x000000ffff067224 */ /* 0x002fc400078e000c */
[----:B------:R-:W2:Y:S02]  /*20d30*/  LDL.LU.64 R12, [R1+0xb70] ;  /* 0x000b7000010c7983 */ /* 0x000ea40000300a00 */
[----:B------:R-:W2:Y:S01]  /*20d40*/  LDL.LU.64 R14, [R1+0xb78] ;  /* 0x000b7800010e7983 */ /* 0x000ea20000300a00 */
[----:B------:R-:W-:Y:S01]  /*20d50*/  STL [R1+0x337c], R3 ;  /* 0x00337c0301007387 */ /* 0x000fe20000100800 */
[----:B------:R-:W-:Y:S02]  /*20d60*/  STL.64 [R1+0xb80], R8 ;  /* 0x000b800801007387 */ /* 0x000fe40000100a00 */
[----:B------:R-:W-:Y:S02]  /*20d70*/  IMAD.MOV.U32 R7, RZ, RZ, R25 ;  /* 0x000000ffff077224 */ /* 0x000fe400078e0019 */
[----:B------:R0:W-:Y:S02]  /*20d80*/  STL.64 [R1+0xb88], R10 ;  /* 0x000b880a01007387 */ /* 0x0001e40000100a00 */
[----:B0-----:R-:W-:-:S02]  /*20d90*/  IMAD.MOV.U32 R10, RZ, RZ, R24 ;  /* 0x000000ffff0a7224 */ /* 0x001fc400078e0018 */
[----:B------:R-:W4:Y:S01]  /*20da0*/  LDL.LU.64 R24, [R1+0xb60] ;  /* 0x000b600001187983 */ /* 0x000f220000300a00 */
[----:B------:R-:W4:Y:S02]  /*20db0*/  LDL.LU.64 R26, [R1+0xb68] ;  /* 0x000b6800011a7983 */ /* 0x000f240000300a00 */
[----:B------:R-:W-:Y:S01]  /*20dc0*/  STL.64 [R1+0x3368], R6 ;  /* 0x0033680601007387 */ /* 0x000fe20000100a00 */
[----:B---3--:R0:W-:Y:S04]  /*20dd0*/  STL.64 [R1+0x3360], R4 ;  /* 0x0033600401007387 */ /* 0x0081e80000100a00 */
[----:B0-----:R-:W3:Y:S04]  /*20de0*/  LDL.64 R4, [R1] ;  /* 0x0000000001047983 */ /* 0x001ee80000100a00 */
[----:B---3--:R0:W-:Y:S04]  /*20df0*/  STL.64 [R1+0x33b8], R4 ;  /* 0x0033b80401007387 */ /* 0x0081e80000100a00 */
[----:B0-----:R-:W3:Y:S01]  /*20e00*/  LDL.64 R4, [R1+0x10] ;  /* 0x0000100001047983 */ /* 0x001ee20000100a00 */
[----:B--2---:R-:W-:Y:S03]  /*20e10*/  HMMA.16816.F32.BF16 R12, R20, R16, R12 ;  /* 0x00000010140c723c */ /* 0x004fe6000004180c */
[----:B---3--:R0:W-:Y:S04]  /*20e20*/  STL.64 [R1+0x33d0], R4 ;  /* 0x0033d00401007387 */ /* 0x0081e80000100a00 */
[----:B0-----:R-:W2:Y:S01]  /*20e30*/  LDL.64 R4, [R1+0x20] ;  /* 0x0000200001047983 */ /* 0x001ea20000100a00 */
[----:B------:R-:W-:-:S03]  /*20e40*/  IMAD.MOV.U32 R11, RZ, RZ, R17 ;  /* 0x000000ffff0b7224 */ /* 0x000fc600078e0011 */
[----:B--2---:R0:W-:Y:S04]  /*20e50*/  STL.64 [R1+0x33e0], R4 ;  /* 0x0033e00401007387 */ /* 0x0041e80000100a00 */
[----:B0-----:R-:W2:Y:S01]  /*20e60*/  LDL.LU.64 R4, [R1+0xb40] ;  /* 0x000b400001047983 */ /* 0x001ea20000300a00 */
[----:B------:R-:W2:Y:S07]  /*20e70*/  LDL.LU.64 R6, [R1+0xb48] ;  /* 0x000b480001067983 */ /* 0x000eae0000300a00 */
[----:B------:R0:W-:Y:S02]  /*20e80*/  STL.64 [R1+0xb70], R12 ;  /* 0x000b700c01007387 */ /* 0x0001e40000100a00 */
[----:B------:R1:W-:Y:S01]  /*20e90*/  STL.64 [R1+0xb78], R14 ;  /* 0x000b780e01007387 */ /* 0x0003e20000100a00 */
[----:B0-----:R-:W3:Y:S01]  /*20ea0*/  LDL.LU.64 R12, [R1+0x33f8] ;  /* 0x0033f800010c7983 */ /* 0x001ee20000300a00 */
[----:B-1----:R-:W-:-:S02]  /*20eb0*/  IMAD.MOV.U32 R14, RZ, RZ, R16 ;  /* 0x000000ffff0e7224 */ /* 0x002fc400078e0010 */
[----:B------:R-:W4:Y:S02]  /*20ec0*/  LDL.LU.64 R16, [R1+0x33f0] ;  /* 0x0033f00001107983 */ /* 0x000f240000300a00 */
[----:B------:R-:W-:Y:S01]  /*20ed0*/  STL.64 [R1+0x33d8], R10 ;  /* 0x0033d80a01007387 */ /* 0x000fe20000100a00 */
[----:B------:R-:W2:Y:S01]  /*20ee0*/  LDL.64 R8, [R1+0x40] ;  /* 0x0000400001087983 */ /* 0x000ea20000100a00 */
[----:B------:R-:W-:Y:S01]  /*20ef0*/  STL [R1+0x33c8], R14 ;  /* 0x0033c80e01007387 */ /* 0x000fe20000100800 */
[----:B----4-:R-:W-:Y:S02]  /*20f00*/  HMMA.16816.F32.BF16 R24, R20, R16, R24 ;  /* 0x000000101418723c */ /* 0x010fe40000041818 */
[----:B---3--:R0:W-:Y:S01]  /*20f10*/  STL.64 [R1+0x33c0], R12 ;  /* 0x0033c00c01007387 */ /* 0x0081e20000100a00 */
[----:B------:R-:W-:-:S03]  /*20f20*/  IMAD.MOV.U32 R29, RZ, RZ, R17 ;  /* 0x000000ffff1d7224 */ /* 0x000fc600078e0011 */
[----:B0-----:R-:W3:Y:S01]  /*20f30*/  LDL.LU.64 R12, [R1+0xb50] ;  /* 0x000b5000010c7983 */ /* 0x001ee20000300a00 */
[----:B------:R-:W3:Y:S11]  /*20f40*/  LDL.LU.64 R14, [R1+0xb58] ;  /* 0x000b5800010e7983 */ /* 0x000ef60000300a00 */
[----:B------:R-:W-:Y:S05]  /*20f50*/  @!UPT UIADD3 URZ, URZ, URZ, URZ ;  /* 0x0000003f3f3ff290 */ /* 0x000fea000fffe03f */
[----:B------:R-:W-:Y:S01]  /*20f60*/  STL.64 [R1+0xb60], R24 ;  /* 0x000b601801007387 */ /* 0x000fe20000100a00 */
[----:B------:R0:W-:Y:S02]  /*20f70*/  STL.64 [R1+0xb68], R26 ;  /* 0x000b681a01007387 */ /* 0x0001e40000100a00 */
[----:B0-----:R-:W-:Y:S02]  /*20f80*/  IMAD.MOV.U32 R27, RZ, RZ, R16 ;  /* 0x000000ffff1b7224 */ /* 0x001fe400078e0010 */
[----:B------:R-:W4:Y:S01]  /*20f90*/  LDL.LU.64 R16, [R1+0x33e8] ;  /* 0x0033e80001107983 */ /* 0x000f220000300a00 */
[----:B--2---:R-:W-:Y:S02]  /*20fa0*/  IMAD.MOV.U32 R25, RZ, RZ, R8 ;  /* 0x000000ffff197224 */ /* 0x004fe400078e0008 */
[----:B------:R-:W-:Y:S01]  /*20fb0*/  IMAD.MOV.U32 R26, RZ, RZ, R9 ;  /* 0x000000ffff1a7224 */ /* 0x000fe200078e0009 */
[C---:B---3--:R-:W-:Y:S08]  /*20fc0*/  HMMA.16816.F32.BF16 R12, R20.reuse, R8, R12 ;  /* 0x00000008140c723c */ /* 0x048ff0000004180c */
[----:B----4-:R-:W-:Y:S11]  /*20fd0*/  HMMA.16816.F32.BF16 R4, R20, R16, R4 ;  /* 0x000000101404723c */ /* 0x010ff60000041804 */
[----:B------:R-:W-:Y:S04]  /*20fe0*/  @!UPT UIADD3 URZ, URZ, URZ, URZ ;  /* 0x0000003f3f3ff290 */ /* 0x000fe8000fffe03f */
[----:B------:R0:W-:Y:S01]  /*20ff0*/  STL.64 [R1+0xb50], R12 ;  /* 0x000b500c01007387 */ /* 0x0001e20000100a00 */
[----:B------:R1:W-:Y:S02]  /*21000*/  STL.64 [R1+0xb58], R14 ;  /* 0x000b580e01007387 */ /* 0x0003e40000100a00 */
[----:B------:R-:W2:Y:S02]  /*21010*/  LDL.LU.64 R8, [R1+0xb30] ;  /* 0x000b300001087983 */ /* 0x000ea40000300a00 */
[----:B------:R-:W2:Y:S01]  /*21020*/  LDL.LU.64 R10, [R1+0xb38] ;  /* 0x000b3800010a7983 */ /* 0x000ea20000300a00 */
[----:B0-----:R-:W3:Y:S01]  /*21030*/  LDL.LU.64 R12, [R1+0xb20] ;  /* 0x000b2000010c7983 */ /* 0x001ee20000300a00 */
[----:B-1----:R-:W3:Y:S03]  /*21040*/  LDL.LU.64 R14, [R1+0xb28] ;  /* 0x000b2800010e7983 */ /* 0x002ee60000300a00 */
[----:B------:R0:W-:Y:S01]  /*21050*/  STL.64 [R1+0xb40], R4 ;  /* 0x000b400401007387 */ /* 0x0001e20000100a00 */
[----:B------:R-:W-:Y:S03]  /*21060*/  STL.64 [R1+0xb48], R6 ;  /* 0x000b480601007387 */ /* 0x000fe60000100a00 */
[----:B0-----:R-:W2:Y:S01]  /*21070*/  LDL.LU.64 R4, [R1+0x33e0] ;  /* 0x0033e00001047983 */ /* 0x001ea20000300a00 */
[----:B------:R-:W-:-:S02]  /*21080*/  IMAD.MOV.U32 R24, RZ, RZ, R17 ;  /* 0x000000ffff187224 */ /* 0x000fc400078e0011 */
[----:B------:R-:W-:Y:S02]  /*21090*/  IMAD.MOV.U32 R2, RZ, RZ, R16 ;  /* 0x000000ffff027224 */ /* 0x000fe400078e0010 */
[----:B------:R-:W4:Y:S01]  /*210a0*/  LDL.LU.64 R16, [R1+0xb10] ;  /* 0x000b100001107983 */ /* 0x000f220000300a00 */
[----:B------:R-:W4:Y:S02]  /*210b0*/  LDL.LU.64 R18, [R1+0xb18] ;  /* 0x000b180001127983 */ /* 0x000f240000300a00 */
[----:B------:R-:W-:Y:S02]  /*210c0*/  STL.64 [R1+0x3390], R26 ;  /* 0x0033901a01007387 */ /* 0x000fe40000100a00 */
[----:B------:R0:W-:Y:S02]  /*210d0*/  STL.64 [R1+0x3388], R24 ;  /* 0x0033881801007387 */ /* 0x0001e40000100a00 */
[----:B0-----:R-:W3:Y:S01]  /*210e0*/  LDL.LU.64 R24, [R1+0xaf0] ;  /* 0x000af00001187983 */ /* 0x001ee20000300a00 */
[----:B------:R-:W3:Y:S01]  /*210f0*/  LDL.LU.64 R26, [R1+0xaf8] ;  /* 0x000af800011a7983 */ /* 0x000ee20000300a00 */
[----:B--2---:R-:W-:Y:S01]  /*21100*/  HMMA.16816.F32.BF16 R8, R20, R4, R8 ;  /* 0x000000041408723c */ /* 0x004fe20000041808 */
[----:B------:R-:W-:-:S02]  /*21110*/  IMAD.MOV.U32 R3, RZ, RZ, R4 ;  /* 0x000000ffff037224 */ /* 0x000fc400078e0004 */
[----:B------:R-:W-:Y:S01]  /*21120*/  IMAD.MOV.U32 R0, RZ, RZ, R5 ;  /* 0x000000ffff007224 */ /* 0x000fe200078e0005 */
[----:B---3--:R-:W-:Y:S01]  /*21130*/  STL.64 [R1+0x33a0], R26 ;  /* 0x0033a01a01007387 */ /* 0x008fe20000100a00 */
[----:B------:R0:W-:Y:S03]  /*21140*/  STL.64 [R1+0x3398], R24 ;  /* 0x0033981801007387 */ /* 0x0001e60000100a00 */
[----:B0-----:R-:W2:Y:S01]  /*21150*/  LDL.LU.64 R24, [R1+0xb00] ;  /* 0x000b000001187983 */ /* 0x001ea20000300a00 */
[----:B------:R-:W2:Y:S11]  /*21160*/  LDL.LU.64 R26, [R1+0xb08] ;  /* 0x000b0800011a7983 */ /* 0x000eb60000300a00 */
[----:B------:R-:W-:Y:S03]  /*21170*/  @!UPT UIADD3 URZ, URZ, URZ, URZ ;  /* 0x0000003f3f3ff290 */ /* 0x000fe6000fffe03f */
[----:B------:R-:W-:Y:S02]  /*21180*/  STL.64 [R1+0xb30], R8 ;  /* 0x000b300801007387 */ /* 0x000fe40000100a00 */
[----:B------:R0:W-:Y:S02]  /*21190*/  STL.64 [R1+0xb38], R10 ;  /* 0x000b380a01007387 */ /* 0x0001e40000100a00 */
[----:B0-----:R-:W3:Y:S01]  /*211a0*/  LDL.LU.64 R10, [R1+0x33d8] ;  /* 0x0033d800010a7983 */ /* 0x001ee20000300a00 */
[----:B------:R-:W2:Y:S02]  /*211b0*/  LDL.LU.64 R4, [R1+0x33d0] ;  /* 0x0033d00001047983 */ /* 0x000ea40000300a00 */
[C---:B--2---:R-:W-:Y:S01]  /*211c0*/  HMMA.16816.F32.BF16 R12, R20.reuse, R4, R12 ;  /* 0x00000004140c723c */ /* 0x044fe2000004180c */
[----:B------:R-:W-:Y:S02]  /*211d0*/  IMAD.MOV.U32 R8, RZ, RZ, R4 ;  /* 0x000000ffff087224 */ /* 0x000fe400078e0004 */
[----:B------:R-:W-:Y:S11]  /*211e0*/  IMAD.MOV.U32 R9, RZ, RZ, R5 ;  /* 0x000000ffff097224 */ /* 0x000ff600078e0005 */
[----:B------:R-:W-:Y:S09]  /*211f0*/  @!UPT UIADD3 URZ, URZ, URZ, URZ ;  /* 0x0000003f3f3ff290 */ /* 0x000ff2000fffe03f */
[----:B------:R-:W-:Y:S01]  /*21200*/  STL.64 [R1+0xb20], R12 ;  /* 0x000b200c01007387 */ /* 0x000fe20000100a00 */
[----:B------:R0:W-:Y:S03]  /*21210*/  STL.64 [R1+0xb28], R14 ;  /* 0x000b280e01007387 */ /* 0x0001e60000100a00 */
[----:B0-----:R-:W2:Y:S01]  /*21220*/  LDL.LU R14, [R1+0x33c8] ;  /* 0x0033c800010e7983 */ /* 0x001ea20000300800 */
[----:B------:R-:W2:Y:S02]  /*21230*/  LDL.LU.64 R12, [R1+0x33c0] ;  /* 0x0033c000010c7983 */ /* 0x000ea40000300a00 */
[----:B------:R-:W4:Y:S02]  /*21240*/  LDL.LU.64 R4, [R1+0x33b8] ;  /* 0x0033b80001047983 */ /* 0x000f240000300a00 */
[C---:B----4-:R-:W-:Y:S11]  /*21250*/  HMMA.16816.F32.BF16 R16, R20.reuse, R4, R16 ;  /* 0x000000041410723c */ /* 0x050ff60000041810 */
[----:B------:R-:W-:Y:S11]  /*21260*/  @!UPT UIADD3 URZ, URZ, URZ, URZ ;  /* 0x0000003f3f3ff290 */ /* 0x000ff6000fffe03f */
[----:B------:R-:W-:Y:S01]  /*21270*/  @!UPT UIADD3 URZ, URZ, URZ, URZ ;  /* 0x0000003f3f3ff290 */ /* 0x000fe2000fffe03f */
[----:B------:R-:W-:Y:S01]  /*21280*/  STL.64 [R1+0xb10], R16 ;  /* 0x000b101001007387 */ /* 0x000fe20000100a00 */
[----:B------:R0:W-:Y:S03]  /*21290*/  STL.64 [R1+0xb18], R18 ;  /* 0x000b181201007387 */ /* 0x0001e60000100a00 */
[----:B0-----:R-:W4:Y:S01]  /*212a0*/  LDL.LU.64 R18, [R1+0x33b0] ;  /* 0x0033b00001127983 */ /* 0x001f220000300a00 */
[----:B------:R-:W2:Y:S02]  /*212b0*/  LDL.LU.64 R16, [R1+0x33a8] ;  /* 0x0033a80001107983 */ /* 0x000ea40000300a00 */
[----:B------:R-:W-:Y:S02]  /*212c0*/  IMAD.MOV.U32 R28, RZ, RZ, R4 ;  /* 0x000000ffff1c7224 */ /* 0x000fe400078e0004 */
[----:B------:R-:W-:Y:S02]  /*212d0*/  IMAD.MOV.U32 R15, RZ, RZ, R5 ;  /* 0x000000ffff0f7224 */ /* 0x000fe400078e0005 */
[----:B------:R-:W3:Y:S01]  /*212e0*/  LDL.LU.64 R4, [R1+0xae0] ;  /* 0x000ae00001047983 */ /* 0x000ee20000300a00 */
[----:B------:R-:W3:Y:S01]  /*212f0*/  LDL.LU.64 R6, [R1+0xae8] ;  /* 0x000ae80001067983 */ /* 0x000ee20000300a00 */
[C---:B--2---:R-:W-:Y:S11]  /*21300*/  HMMA.16816.F32.BF16 R24, R20.reuse, R16, R24 ;  /* 0x000000101418723c */ /* 0x044ff60000041818 */
[----:B------:R-:W-:Y:S11]  /*21310*/  @!UPT UIADD3 URZ, URZ, URZ, URZ ;  /* 0x0000003f3f3ff290 */ /* 0x000ff6000fffe03f */
[----:B------:R-:W-:Y:S01]  /*21320*/  @!UPT UIADD3 URZ, URZ, URZ, URZ ;  /* 0x0000003f3f3ff290 */ /* 0x000fe2000fffe03f */
[----:B------:R-:W-:Y:S01]  /*21330*/  STL.64 [R1+0xb00], R24 ;  /* 0x000b001801007387 */ /* 0x000fe20000100a00 */
[----:B------:R0:W-:Y:S03]  /*21340*/  STL.64 [R1+0xb08], R26 ;  /* 0x000b081a01007387 */ /* 0x0001e60000100a00 */
[----:B0-----:R-:W2:Y:S01]  /*21350*/  LDL.LU.64 R26, [R1+0x33a0] ;  /* 0x0033a000011a7983 */ /* 0x001ea20000300a00 */
[----:B------:R-:W2:Y:S02]  /*21360*/  LDL.LU.64 R24, [R1+0x3398] ;  /* 0x0033980001187983 */ /* 0x000ea40000300a00 */
[----:B----4-:R-:W-:Y:S02]  /*21370*/  STL.64 [R1+0x3250], R18 ;  /* 0x0032501201007387 */ /* 0x010fe40000100a00 */
[----:B------:R0:W-:Y:S02]  /*21380*/  STL.64 [R1+0x3248], R16 ;  /* 0x0032481001007387 */ /* 0x0001e40000100a00 */
[----:B0-----:R-:W4:Y:S01]  /*21390*/  LDL.LU.64 R16, [R1+0x520] ;  /* 0x0005200001107983 */ /* 0x001f220000300a00 */
[----:B------:R-:W4:Y:S01]  /*213a0*/  LDL.LU.64 R18, [R1+0x528] ;  /* 0x0005280001127983 */ /* 0x000f220000300a00 */
[----:B--2---:R-:W-:Y:S11]  /*213b0*/  HMMA.16816.F32.BF16 R24, R20, R12, R24 ;  /* 0x0000000c1418723c */ /* 0x004ff60000041818 */
[----:B------:R-:W-:Y:S11]  /*213c0*/  @!UPT UIADD3 URZ, URZ, URZ, URZ ;  /* 0x0000003f3f3ff290 */ /* 0x000ff6000fffe03f */
[----:B------:R-:W-:Y:S01]  /*213d0*/  @!UPT UIADD3 URZ, URZ, URZ, URZ ;  /* 0x0000003f3f3ff290 */ /* 0x000fe2000fffe03f */
[----:B------:R-:W-:Y:S01]  /*213e0*/  STL.64 [R1+0xaf0], R24 ;  /* 0x000af01801007387 */ /* 0x000fe20000100a00 */
[----:B------:R0:W-:Y:S03]  /*213f0*/  STL.64 [R1+0xaf8], R26 ;  /* 0x000af81a01007387 */ /* 0x0001e60000100a00 */
[----:B0-----:R-:W2:Y:S01]  /*21400*/  LDL.LU.64 R26, [R1+0x3390] ;  /* 0x00339000011a7983 */ /* 0x001ea20000300a00 */
[----:B------:R-:W2:Y:S02]  /*21410*/  LDL.LU.64 R24, [R1+0x3388] ;  /* 0x0033880001187983 */ /* 0x000ea40000300a00 */
[----:B------:R0:W-:Y:S02]  /*21420*/  STL.64 [R1+0x3258], R12 ;  /* 0x0032580c01007387 */ /* 0x0001e40000100a00 */
[----:B0-----:R-:W-:Y:S02]  /*21430*/  IMAD.MOV.U32 R12, RZ, RZ, R8 ;  /* 0x000000ffff0c7224 */ /* 0x001fe400078e0008 */
[----:B------:R-:W-:Y:S01]  /*21440*/  IMAD.MOV.U32 R13, RZ, RZ, R9 ;  /* 0x000000ffff0d7224 */ /* 0x000fe200078e0009 */
[----:B------:R-:W3:Y:S01]  /*21450*/  LDL.LU R8, [R1+0x3384] ;  /* 0x0033840001087983 */ /* 0x000ee20000300800 */
[----:B------:R-:W3:Y:S03]  /*21460*/  LDL.LU R9, [R1+0x3380] ;  /* 0x0033800001097983 */ /* 0x000ee60000300800 */
[----:B------:R0:W-:Y:S02]  /*21470*/  STL.64 [R1+0x3268], R12 ;  /* 0x0032680c01007387 */ /* 0x0001e40000100a00 */
[----:B0-----:R-:W-:-:S02]  /*21480*/  IMAD.MOV.U32 R12, RZ, RZ, R3 ;  /* 0x000000ffff0c7224 */ /* 0x001fc400078e0003 */
[----:B------:R-:W-:Y:S01]  /*21490*/  IMAD.MOV.U32 R13, RZ, RZ, R0 ;  /* 0x000000ffff0d7224 */ /* 0x000fe200078e0000 */
[----:B------:R-:W4:Y:S01]  /*214a0*/  LDL.LU R3, [R1+0x337c] ;  /* 0x00337c0001037983 */ /* 0x000f220000300800 */
[----:B------:R-:W4:Y:S03]  /*214b0*/  LDL.LU R0, [R1+0x3378] ;  /* 0x0033780001007983 */ /* 0x000f260000300800 */
[----:B------:R0:W-:Y:S02]  /*214c0*/  STL.64 [R1+0x3280], R12 ;  /* 0x0032800c01007387 */ /* 0x0001e40000100a00 */
[----:B0-----:R-:W-:Y:S02]  /*214d0*/  IMAD.MOV.U32 R12, RZ, RZ, R2 ;  /* 0x000000ffff0c7224 */ /* 0x001fe400078e0002 */
[----:B------:R-:W4:Y:S01]  /*214e0*/  LDL.LU R2, [R1+0x3374] ;  /* 0x0033740001027983 */ /* 0x000f220000300800 */
[----:B---3--:R-:W-:Y:S01]  /*214f0*/  HMMA.16816.F32.BF16 R4, R20, R8, R4 ;  /* 0x000000081404723c */ /* 0x008fe20000041804 */
[----:B--2---:R-:W-:-:S02]  /*21500*/  IMAD.MOV.U32 R13, RZ, RZ, R24 ;  /* 0x000000ffff0d7224 */ /* 0x004fc400078e0018 */
[----:B------:R-:W2:Y:S03]  /*21510*/  LDL.LU R24, [R1+0x3370] ;  /* 0x0033700001187983 */ /* 0x000ea60000300800 */
[----:B------:R-:W-:Y:S11]  /*21520*/  STL.64 [R1+0x3298], R12 ;  /* 0x0032980c01007387 */ /* 0x000ff60000100a00 */
[----:B------:R-:W-:Y:S06]  /*21530*/  @!UPT UIADD3 URZ, URZ, URZ, URZ ;  /* 0x0000003f3f3ff290 */ /* 0x000fec000fffe03f */
[----:B------:R-:W-:Y:S01]  /*21540*/  STL.64 [R1+0xae0], R4 ;  /* 0x000ae00401007387 */ /* 0x000fe20000100a00 */
[----:B------:R0:W-:Y:S03]  /*21550*/  STL.64 [R1+0xae8], R6 ;  /* 0x000ae80601007387 */ /* 0x0001e60000100a00 */
[----:B0-----:R-:W3:Y:S01]  /*21560*/  LDL.LU.64 R6, [R1+0x3368] ;  /* 0x0033680001067983 */ /* 0x001ee20000300a00 */
[----:B------:R-:W4:Y:S02]  /*21570*/  LDL.LU.64 R4, [R1+0x3360] ;  /* 0x0033600001047983 */ /* 0x000f240000300a00 */
[----:B------:R-:W-:Y:S02]  /*21580*/  IMAD.MOV.U32 R12, RZ, RZ, R25 ;  /* 0x000000ffff0c7224 */ /* 0x000fe400078e0019 */
[----:B------:R-:W-:Y:S01]  /*21590*/  IMAD.MOV.U32 R13, RZ, RZ, R26 ;  /* 0x000000ffff0d7224 */ /* 0x000fe200078e001a */
[----:B------:R-:W2:Y:S01]  /*215a0*/  LDL.LU R25, [R1+0x3358] ;  /* 0x0033580001197983 */ /* 0x000ea20000300800 */
[----:B------:R-:W2:Y:S03]  /*215b0*/  LDL.LU R26, [R1+0x3354] ;  /* 0x00335400011a7983 */ /* 0x000ea60000300800 */
[----:B------:R0:W-:Y:S01]  /*215c0*/  STL.64 [R1+0x32b0], R12 ;  /* 0x0032b00c01007387 */ /* 0x0001e20000100a00 */
[----:B------:R-:W-:Y:S02]  /*215d0*/  STL.64 [R1+0x3240], R8 ;  /* 0x0032400801007387 */ /* 0x000fe40000100a00 */
[----:B0-----:R-:W-:-:S02]  /*215e0*/  IMAD.MOV.U32 R12, RZ, RZ, R27 ;  /* 0x000000ffff0c7224 */ /* 0x001fc400078e001b */
[----:B------:R-:W-:Y:S01]  /*215f0*/  IMAD.MOV.U32 R13, RZ, RZ, R29 ;  /* 0x000000ffff0d7224 */ /* 0x000fe200078e001d */
[----:B----4-:R-:W-:Y:S01]  /*21600*/  HMMA.16816.F32.BF16 R16, R20, R4, R16 ;  /* 0x000000041410723c */ /* 0x010fe20000041810 */
[----:B------:R-:W-:Y:S11]  /*21610*/  STL.64 [R1+0x3348], R4 ;  /* 0x0033480401007387 */ /* 0x000ff60000100a00 */
[----:B------:R-:W-:Y:S11]  /*21620*/  @!UPT UIADD3 URZ, URZ, URZ, URZ ;  /* 0x0000003f3f3ff290 */ /* 0x000ff6000fffe03f */
[----:B------:R-:W-:Y:S01]  /*21630*/  STL.64 [R1+0x520], R16 ;  /* 0x0005201001007387 */ /* 0x000fe20000100a00 */
[----:B------:R-:W-:Y:S02]  /*21640*/  STL.64 [R1+0x528], R18 ;  /* 0x0005281201007387 */ /* 0x000fe40000100a00 */
[----:B------:R-:W2:Y:S02]  /*21650*/  LDL.LU R27, [R1+0x3350] ;  /* 0x00335000011b7983 */ /* 0x000ea40000300800 */
[----:B------:R0:W-:Y:S02]  /*21660*/  STL.64 [R1+0x32c8], R12 ;  /* 0x0032c80c01007387 */ /* 0x0001e40000100a00 */
[----:B0-----:R-:W-:Y:S02]  /*21670*/  IMAD.MOV.U32 R12, RZ, RZ, R14 ;  /* 0x000000ffff0c7224 */ /* 0x001fe400078e000e */
[----:B------:R-:W-:-:S05]  /*21680*/  IMAD.MOV.U32 R13, RZ, RZ, R11 ;  /* 0x000000ffff0d7224 */ /* 0x000fca00078e000b */
        /* <DEDUP_REMOVED lines=8> */
[----:B------:R-:W2:Y:S02]  /*21710*/  LDL.LU.64 R6, [R1+0x408] ;  /* 0x0004080001067983 */ /* 0x000ea40000300a00 */
[----:B0-----:R-:W-:Y:S02]  /*21720*/  IMAD.MOV.U32 R12, RZ, RZ, R2 ;  /* 0x000000ffff0c7224 */ /* 0x001fe400078e0002 */
[----:B------:R-:W-:-:S05]  /*21730*/  IMAD.MOV.U32 R13, RZ, RZ, R0 ;  /* 0x000000ffff0d7224 */ /* 0x000fca00078e0000 */
[----:B------:R0:W-:Y:S04]  /*21740*/  STL.64 [R1+0x3328], R12 ;  /* 0x0033280c01007387 */ /* 0x0001e80000100a00 */
[----:B0-----:R-:W3:Y:S01]  /*21750*/  LDL.64 R12, [R1+0xa0] ;  /* 0x0000a000010c7983 */ /* 0x001ee20000100a00 */
[----:B------:R-:W-:Y:S02]  /*21760*/  IMAD.MOV.U32 R20, RZ, RZ, R28 ;  /* 0x000000ffff147224 */ /* 0x000fe400078e001c */
[----:B------:R-:W-:Y:S01]  /*21770*/  IMAD.MOV.U32 R21, RZ, RZ, R15 ;  /* 0x000000ffff157224 */ /* 0x000fe200078e000f */
[----:B---3--:R0:W-:Y:S04]  /*21780*/  STL.64 [R1+0x3340], R12 ;  /* 0x0033400c01007387 */ /* 0x0081e80000100a00 */
[----:B0-----:R-:W2:Y:S01]  /*21790*/  LDL.64 R12, [R1+0xb0] ;  /* 0x0000b000010c7983 */ /* 0x001ea20000100a00 */
[----:B------:R0:W-:Y:S03]  /*217a0*/  STL.64 [R1+0x3260], R20 ;  /* 0x0032601401007387 */ /* 0x0001e60000100a00 */
        /* <DEDUP_REMOVED lines=44> */
[----:B------:R0:W-:Y:S02]  /*21a70*/  STL.64 [R1+0x400], R4 ;  /* 0x0004000401007387 */ /* 0x0001e40000100a00 */
[----:B------:R1:W-:Y:S01]  /*21a80*/  STL.64 [R1+0x408], R6 ;  /* 0x0004080601007387 */ /* 0x0003e20000100a00 */
[----:B0-----:R-:W2:Y:S01]  /*21a90*/  LDL.LU.64 R4, [R1+0x3348] ;  /* 0x0033480001047983 */ /* 0x001ea20000300a00 */
[----:B-1----:R-:W-:-:S02]  /*21aa0*/  IMAD.MOV.U32 R6, RZ, RZ, R12 ;  /* 0x000000ffff067224 */ /* 0x002fc400078e000c */
        /* <DEDUP_REMOVED lines=67> */
[----:B------:R-:W3:Y:S11]  /*21ee0*/  LDL.LU.64 R20, [R1+0x3260] ;  /* 0x0032600001147983 */ /* 0x000ef60000300a00 */
[----:B------:R-:W-:Y:S10]  /*21ef0*/  @!UPT UIADD3 URZ, URZ, URZ, URZ ;  /* 0x0000003f3f3ff290 */ /* 0x000ff4000fffe03f */
[----:B------:R0:W-:Y:S01]  /*21f00*/  STL.64 [R1+0x360], R12 ;  /* 0x0003600c01007387 */ /* 0x0001e20000100a00 */
[----:B------:R-:W-:Y:S03]  /*21f10*/  STL.64 [R1+0x368], R14 ;  /* 0x0003680e01007387 */ /* 0x000fe60000100a00 */
[----:B0-----:R-:W2:Y:S01]  /*21f20*/  LDL.LU.64 R12, [R1+0x3258] ;  /* 0x00325800010c7983 */ /* 0x001ea20000300a00 */
[C---:B---3--:R-:W-:Y:S03]  /*21f30*/  HMMA.16816.F32.BF16 R20, R24.reuse, R20, R16 ;  /* 0x000000141814723c */ /* 0x048fe60000041810 */
[----:B------:R-:W3:Y:S01]  /*21f40*/  LDL.LU.64 R18, [R1+0x3250] ;  /* 0x0032500001127983 */ /* 0x000ee20000300a00 */
[----:B------:R-:W4:Y:S11]  /*21f50*/  LDL.LU.64 R16, [R1+0x3248] ;  /* 0x0032480001107983 */ /* 0x000f360000300a00 */
[----:B------:R-:W-:Y:S08]  /*21f60*/  @!UPT UIADD3 URZ, URZ, URZ, URZ ;  /* 0x0000003f3f3ff290 */ /* 0x000ff0000fffe03f */
[----:B------:R-:W-:Y:S01]  /*21f70*/  STL.64 [R1+0x350], R20 ;  /* 0x0003501401007387 */ /* 0x000fe20000100a00 */
[----:B------:R4:W-:Y:S02]  /*21f80*/  STL.64 [R1+0x358], R22 ;  /* 0x0003581601007387 */ /* 0x0009e40000100a00 */
[C---:B----4-:R-:W-:Y:S01]  /*21f90*/  HMMA.16816.F32.BF16 R20, R24.reuse, R16, R8 ;  /* 0x000000101814723c */ /* 0x050fe20000041808 */
[----:B------:R-:W2:Y:S01]  /*21fa0*/  LDL.LU.64 R8, [R1+0x330] ;  /* 0x0003300001087983 */ /* 0x000ea20000300a00 */
[----:B------:R-:W2:Y:S11]  /*21fb0*/  LDL.LU.64 R10, [R1+0x338] ;  /* 0x00033800010a7983 */ /* 0x000eb60000300a00 */
[----:B------:R-:W-:Y:S10]  /*21fc0*/  @!UPT UIADD3 URZ, URZ, URZ, URZ ;  /* 0x0000003f3f3ff290 */ /* 0x000ff4000fffe03f */
[----:B------:R-:W-:Y:S01]  /*21fd0*/  STL.64 [R1+0x340], R20 ;  /* 0x0003401401007387 */ /* 0x000fe20000100a00 */
[----:B------:R-:W-:Y:S02]  /*21fe0*/  STL.64 [R1+0x348], R22 ;  /* 0x0003481601007387 */ /* 0x000fe40000100a00 */
[----:B---3--:R-:W-:Y:S02]  /*21ff0*/  STL.64 [R1+0x3198], R18 ;  /* 0x0031981201007387 */ /* 0x008fe40000100a00 */
[----:B------:R0:W-:Y:S02]  /*22000*/  STL.64 [R1+0x3190], R16 ;  /* 0x0031901001007387 */ /* 0x0001e40000100a00 */
[----:B0-----:R-:W3:Y:S04]  /*22010*/  LDL.64 R16, [R1+0x70] ;  /* 0x0000700001107983 */ /* 0x001ee80000100a00 */
[----:B------:R-:W0:Y:S04]  /*22020*/  S2R R2, SR_TID.X ;  /* 0x0000000000027919 */ /* 0x000e280000002100 */
[----:B---3--:R1:W-:Y:S04]  /*22030*/  STL.64 [R1+0x3200], R16 ;  /* 0x0032001001007387 */ /* 0x0083e80000100a00 */
[----:B-1----:R-:W3:Y:S01]  /*22040*/  LDL.64 R16, [R1+0x90] ;  /* 0x0000900001107983 */ /* 0x002ee20000100a00 */
[----:B--2---:R-:W-:Y:S01]  /*22050*/  HMMA.16816.F32.BF16 R8, R24, R12, R8 ;  /* 0x0000000c1808723c */ /* 0x004fe20000041808 */
[----:B0-----:R-:W-:-:S05]  /*22060*/  LOP3.LUT R14, R2, 0x7, RZ, 0xc0, !PT ;  /* 0x00000007020e7812 */ /* 0x001fca00078ec0ff */
[----:B------:R-:W-:Y:S01]  /*22070*/  IMAD R14, R14, 0x210, RZ ;  /* 0x000002100e0e7824 */ /* 0x000fe200078e02ff */
[----:B---3--:R0:W-:Y:S02]  /*22080*/  STL.64 [R1+0x3210], R16 ;  /* 0x0032101001007387 */ /* 0x0081e40000100a00 */
[----:B0-----:R-:W-:Y:S02]  /*22090*/  IMAD.MOV.U32 R16, RZ, RZ, R7 ;  /* 0x000000ffff107224 */ /* 0x001fe400078e0007 */
[----:B------:R-:W-:Y:S02]  /*220a0*/  IMAD.MOV.U32 R17, RZ, RZ, R0 ;  /* 0x000000ffff117224 */ /* 0x000fe400078e0000 */
[----:B------:R-:W-:-:S03]  /*220b0*/  IMAD.SHL.U32 R0, R2, 0x2, RZ ;  /* 0x0000000202007824 */ /* 0x000fc600078e00ff */
[----:B------:R-:W-:Y:S01]  /*220c0*/  STL.64 [R1+0x3228], R16 ;  /* 0x0032281001007387 */ /* 0x000fe20000100a00 */
[----:B------:R-:W2:Y:S02]  /*220d0*/  LDL.LU.64 R20, [R1+0xe0] ;  /* 0x0000e00001147983 */ /* 0x000ea40000300a00 */
[----:B------:R-:W2:Y:S04]  /*220e0*/  LDL.LU.64 R22, [R1+0xe8] ;  /* 0x0000e80001167983 */ /* 0x000ea80000300a00 */
[----:B------:R0:W-:Y:S01]  /*220f0*/  STL.64 [R1+0x330], R8 ;  /* 0x0003300801007387 */ /* 0x0001e20000100a00 */
[----:B------:R-:W-:Y:S01]  /*22100*/  STL.64 [R1+0x338], R10 ;  /* 0x0003380a01007387 */ /* 0x000fe20000100a00 */
[----:B------:R-:W-:-:S03]  /*22110*/  LOP3.LUT R0, R14, 0x10, R0, 0x78, !PT ;  /* 0x000000100e007812 */ /* 0x000fc600078e7800 */
[----:B0-----:R-:W3:Y:S01]  /*22120*/  LDL.LU.64 R8, [R1+0x3240] ;  /* 0x0032400001087983 */ /* 0x001ee20000300a00 */
[----:B------:R-:W-:Y:S02]  /*22130*/  STL [R1+0x317c], R12 ;  /* 0x00317c0c01007387 */ /* 0x000fe40000100800 */
[----:B------:R0:W-:Y:S02]  /*22140*/  STL [R1+0x3178], R13 ;  /* 0x0031780d01007387 */ /* 0x0001e40000100800 */
[----:B0-----:R-:W3:Y:S01]  /*22150*/  LDL.LU.64 R12, [R1+0x320] ;  /* 0x00032000010c7983 */ /* 0x001ee20000300a00 */
[----:B------:R-:W3:Y:S02]  /*22160*/  LDL.LU.64 R14, [R1+0x328] ;  /* 0x00032800010e7983 */ /* 0x000ee40000300a00 */
[C---:B---3--:R-:W-:Y:S01]  /*22170*/  HMMA.16816.F32.BF16 R12, R24.reuse, R8, R12 ;  /* 0x00000008180c723c */ /* 0x048fe2000004180c */
[----:B------:R0:W-:Y:S04]  /*22180*/  STL.64 [R1+0x3208], R8 ;  /* 0x0032080801007387 */ /* 0x0001e80000100a00 */
[----:B0-----:R-:W3:Y:S11]  /*22190*/  LDL.LU.64 R8, [R1+0x1010] ;  /* 0x0010100001087983 */ /* 0x001ef60000300a00 */
[----:B------:R-:W-:Y:S07]  /*221a0*/  @!UPT UIADD3 URZ, URZ, URZ, URZ ;  /* 0x0000003f3f3ff290 */ /* 0x000fee000fffe03f */
[----:B------:R-:W-:Y:S01]  /*221b0*/  STL.64 [R1+0x320], R12 ;  /* 0x0003200c01007387 */ /* 0x000fe20000100a00 */
[----:B------:R-:W-:Y:S02]  /*221c0*/  STL.64 [R1+0x328], R14 ;  /* 0x0003280e01007387 */ /* 0x000fe40000100a00 */
[----:B------:R-:W4:Y:S02]  /*221d0*/  LDL.LU.64 R10, [R1+0x1018] ;  /* 0x00101800010a7983 */ /* 0x000f240000300a00 */
[----:B----4-:R-:W-:Y:S01]  /*221e0*/  STL.64 [R1+0x3220], R10 ;  /* 0x0032200a01007387 */ /* 0x010fe20000100a00 */
[----:B---3--:R0:W-:Y:S03]  /*221f0*/  STL.64 [R1+0x3218], R8 ;  /* 0x0032180801007387 */ /* 0x0081e60000100a00 */
[----:B0-----:R-:W3:Y:S01]  /*22200*/  LDL.LU.64 R8, [R1+0x1020] ;  /* 0x0010200001087983 */ /* 0x001ee20000300a00 */
[----:B------:R-:W4:Y:S01]  /*22210*/  LDL.LU.64 R10, [R1+0x1028] ;  /* 0x00102800010a7983 */ /* 0x000f220000300a00 */
[----:B--2---:R-:W-:Y:S01]  /*22220*/  HMMA.16816.F32.BF16 R20, R24, R4, R20 ;  /* 0x000000041814723c */ /* 0x004fe20000041814 */
[----:B------:R-:W-:-:S05]  /*22230*/  IMAD.SHL.U32 R2, R2, 0x100, RZ ;  /* 0x0000010002027824 */ /* 0x000fca00078e00ff */
[----:B------:R-:W-:-:S04]  /*22240*/  LOP3.LUT R0, R0, 0x1000, R2, 0xf8, !PT ;  /* 0x0000100000007812 */ /* 0x000fc800078ef802 */
[----:B------:R-:W-:-:S05]  /*22250*/  LOP3.LUT R0, R0, 0x40, RZ, 0x3c, !PT ;  /* 0x0000004000007812 */ /* 0x000fca00078e3cff */
[----:B------:R-:W0:Y:S04]  /*22260*/  LDSM.16.MT88.4 R24, [R0+0x8080] ;  /* 0x008080000018783b */ /* 0x000e280000004200 */
[----:B----4-:R-:W-:Y:S01]  /*22270*/  STL.64 [R1+0x3238], R10 ;  /* 0x0032380a01007387 */ /* 0x010fe20000100a00 */
[----:B---3--:R1:W-:Y:S03]  /*22280*/  STL.64 [R1+0x3230], R8 ;  /* 0x0032300801007387 */ /* 0x0083e60000100a00 */
[----:B-1----:R-:W2:Y:S01]  /*22290*/  LDL.LU.64 R8, [R1+0x1030] ;  /* 0x0010300001087983 */ /* 0x002ea20000300a00 */
[----:B------:R-:W2:Y:S02]  /*222a0*/  LDL.LU.64 R10, [R1+0x1038] ;  /* 0x00103800010a7983 */ /* 0x000ea40000300a00 */
[----:B------:R-:W3:Y:S02]  /*222b0*/  LDL.LU.64 R12, [R1+0xe40] ;  /* 0x000e4000010c7983 */ /* 0x000ee40000300a00 */
[----:B------:R-:W3:Y:S01]  /*222c0*/  LDL.LU.64 R14, [R1+0xe48] ;  /* 0x000e4800010e7983 */ /* 0x000ee20000300a00 */
[----:B------:R-:W-:Y:S01]  /*222d0*/  STL.64 [R1+0xe0], R20 ;  /* 0x0000e01401007387 */ /* 0x000fe20000100a00 */
[----:B------:R-:W-:Y:S02]  /*222e0*/  STL.64 [R1+0xe8], R22 ;  /* 0x0000e81601007387 */ /* 0x000fe40000100a00 */
[----:B------:R-:W2:Y:S04]  /*222f0*/  LDSM.16.MT88.4 R20, [R0+0x8000] ;  /* 0x008000000014783b */ /* 0x000ea80000004200 */
[----:B------:R-:W-:-:S02]  /*22300*/  IMAD.MOV.U32 R16, RZ, RZ, R6 ;  /* 0x000000ffff107224 */ /* 0x000fc400078e0006 */
[----:B------:R-:W-:Y:S01]  /*22310*/  IMAD.MOV.U32 R17, RZ, RZ, R3 ;  /* 0x000000ffff117224 */ /* 0x000fe200078e0003 */
[----:B0-----:R-:W-:Y:S01]  /*22320*/  STL [R1+0x314c], R24 ;  /* 0x00314c1801007387 */ /* 0x001fe20000100800 */
[----:B------:R0:W-:Y:S02]  /*22330*/  STL [R1+0x3148], R25 ;  /* 0x0031481901007387 */ /* 0x0001e40000100800 */
[----:B------:R-:W-:Y:S02]  /*22340*/  STL [R1+0x3144], R26 ;  /* 0x0031441a01007387 */ /* 0x000fe40000100800 */
[----:B------:R-:W-:Y:S01]  /*22350*/  STL [R1+0x3140], R27 ;  /* 0x0031401b01007387 */ /* 0x000fe20000100800 */
[----:B0-----:R-:W4:Y:S01]  /*22360*/  LDL.64 R24, [R1+0x80] ;  /* 0x0000800001187983 */ /* 0x001f220000100a00 */
[----:B------:R-:W-:Y:S01]  /*22370*/  STL [R1+0x3138], R0 ;  /* 0x0031380001007387 */ /* 0x000fe20000100800 */
        /* <DEDUP_REMOVED lines=12> */
[----:B------:R-:W-:Y:S03]  /*22440*/  STL.64 [R1+0x1028], R18 ;  /* 0x0010281201007387 */ /* 0x000fe60000100a00 */
[----:B0-----:R-:W2:Y:S02]  /*22450*/  LDL.LU.64 R16, [R1+0x3210] ;  /* 0x0032100001107983 */ /* 0x001ea40000300a00 */
[----:B--2---:R-:W-:Y:S01]  /*22460*/  HMMA.16816.F32.BF16 R8, R20, R16, R8 ;  /* 0x000000101408723c */ /* 0x004fe20000041808 */
[----:B------:R-:W-:Y:S02]  /*22470*/  IMAD.MOV.U32 R7, RZ, RZ, R16 ;  /* 0x000000ffff077224 */ /* 0x000fe400078e0010 */
[----:B------:R-:W-:Y:S11]  /*22480*/  IMAD.MOV.U32 R6, RZ, RZ, R17 ;  /* 0x000000ffff067224 */ /* 0x000ff600078e0011 */
[----:B------:R-:W-:Y:S09]  /*22490*/  @!UPT UIADD3 URZ, URZ, URZ, URZ ;  /* 0x0000003f3f3ff290 */ /* 0x000ff2000fffe03f */
[----:B------:R0:W-:Y:S01]  /*224a0*/  STL.64 [R1+0x1010], R8 ;  /* 0x0010100801007387 */ /* 0x0001e20000100a00 */
[----:B------:R-:W-:Y:S03]  /*224b0*/  STL.64 [R1+0x1018], R10 ;  /* 0x0010180a01007387 */ /* 0x000fe60000100a00 */
[----:B0-----:R-:W2:Y:S01]  /*224c0*/  LDL.LU.64 R8, [R1+0x3208] ;  /* 0x0032080001087983 */ /* 0x001ea20000300a00 */
[----:B------:R-:W3:Y:S02]  /*224d0*/  LDL.LU.64 R16, [R1+0x3200] ;  /* 0x0032000001107983 */ /* 0x000ee40000300a00 */
[----:B------:R-:W-:Y:S02]  /*224e0*/  STL [R1+0x313c], R7 ;  /* 0x00313c0701007387 */ /* 0x000fe40000100800 */
[----:B------:R-:W-:Y:S01]  /*224f0*/  STL [R1+0x31e8], R6 ;  /* 0x0031e80601007387 */ /* 0x000fe20000100800 */
[----:B------:R0:W-:Y:S04]  /*22500*/  STL.64 [R1+0x31e0], R4 ;  /* 0x0031e00401007387 */ /* 0x0001e80000100a00 */
[----:B0-----:R-:W2:Y:S01]  /*22510*/  LDL.LU.64 R4, [R1+0x1000] ;  /* 0x0010000001047983 */ /* 0x001ea20000300a00 */
[----:B------:R-:W2:Y:S02]  /*22520*/  LDL.LU.64 R6, [R1+0x1008] ;  /* 0x0010080001067983 */ /* 0x000ea40000300a00 */
[----:B----4-:R-:W-:-:S02]  /*22530*/  IMAD.MOV.U32 R2, RZ, RZ, R25 ;  /* 0x000000ffff027224 */ /* 0x010fc400078e0019 */
[----:B------:R-:W-:Y:S01]  /*22540*/  IMAD.MOV.U32 R3, RZ, RZ, R24 ;  /* 0x000000ffff037224 */ /* 0x000fe200078e0018 */
[C---:B--2---:R-:W-:Y:S11]  /*22550*/  HMMA.16816.F32.BF16 R4, R20.reuse, R24, R4 ;  /* 0x000000181404723c */ /* 0x044ff60000041804 */
[----:B------:R-:W-:Y:S11]  /*22560*/  @!UPT UIADD3 URZ, URZ, URZ, URZ ;  /* 0x0000003f3f3ff290 */ /* 0x000ff6000fffe03f */
[----:B------:R-:W-:Y:S01]  /*22570*/  @!UPT UIADD3 URZ, URZ, URZ, URZ ;  /* 0x0000003f3f3ff290 */ /* 0x000fe2000fffe03f */
[----:B------:R-:W-:Y:S01]  /*22580*/  STL.64 [R1+0x1000], R4 ;  /* 0x0010000401007387 */ /* 0x000fe20000100a00 */
[----:B------:R3:W-:Y:S02]  /*22590*/  STL.64 [R1+0x1008], R6 ;  /* 0x0010080601007387 */ /* 0x0007e40000100a00 */
[----:B---3--:R-:W-:Y:S01]  /*225a0*/  HMMA.16816.F32.BF16 R4, R20, R16, R12 ;  /* 0x000000101404723c */ /* 0x008fe2000004180c */
[----:B------:R-:W-:Y:S01]  /*225b0*/  STL [R1+0x3174], R2 ;  /* 0x0031740201007387 */ /* 0x000fe20000100800 */
[----:B------:R-:W-:Y:S11]  /*225c0*/  STL [R1+0x3170], R3 ;  /* 0x0031700301007387 */ /* 0x000ff60000100800 */
[----:B------:R-:W-:Y:S10]  /*225d0*/  @!UPT UIADD3 URZ, URZ, URZ, URZ ;  /* 0x0000003f3f3ff290 */ /* 0x000ff4000fffe03f */
[----:B------:R0:W-:Y:S01]  /*225e0*/  STL.64 [R1+0xe40], R4 ;  /* 0x000e400401007387 */ /* 0x0001e20000100a00 */
[----:B------:R1:W-:Y:S03]  /*225f0*/  STL.64 [R1+0xe48], R6 ;  /* 0x000e480601007387 */ /* 0x0003e60000100a00 */
[----:B0-----:R-:W2:Y:S01]  /*22600*/  LDL.LU.64 R4, [R1+0xe20] ;  /* 0x000e200001047983 */ /* 0x001ea20000300a00 */
[----:B-1----:R-:W3:Y:S03]  /*22610*/  LDL.LU.64 R6, [R1+0xe28] ;  /* 0x000e280001067983 */ /* 0x002ee60000300a00 */
[----:B---3--:R-:W-:Y:S01]  /*22620*/  STL.64 [R1+0x31f8], R6 ;  /* 0x0031f80601007387 */ /* 0x008fe20000100a00 */
[----:B--2---:R0:W-:Y:S03]  /*22630*/  STL.64 [R1+0x31f0], R4 ;  /* 0x0031f00401007387 */ /* 0x0041e60000100a00 */
[----:B0-----:R-:W2:Y:S01]  /*22640*/  LDL.LU.64 R4, [R1+0xe30] ;  /* 0x000e300001047983 */ /* 0x001ea20000300a00 */
[----:B------:R-:W2:Y:S02]  /*22650*/  LDL.LU.64 R6, [R1+0xe38] ;  /* 0x000e380001067983 */ /* 0x000ea40000300a00 */
[----:B------:R-:W3:Y:S02]  /*22660*/  LDL.LU.64 R24, [R1+0xe10] ;  /* 0x000e100001187983 */ /* 0x000ee40000300a00 */
[----:B------:R-:W4:Y:S02]  /*22670*/  LDL.LU.64 R26, [R1+0xe18] ;  /* 0x000e1800011a7983 */ /* 0x000f240000300a00 */
[----:B----4-:R-:W-:Y:S01]  /*22680*/  STL.64 [R1+0x31d8], R26 ;  /* 0x0031d81a01007387 */ /* 0x010fe20000100a00 */
[----:B---3--:R0:W-:Y:S03]  /*22690*/  STL.64 [R1+0x31d0], R24 ;  /* 0x0031d01801007387 */ /* 0x0081e60000100a00 */
[----:B0-----:R-:W3:Y:S01]  /*226a0*/  LDL.64 R24, [R1+0x50] ;  /* 0x0000500001187983 */ /* 0x001ee20000100a00 */
[----:B------:R-:W4:Y:S02]  /*226b0*/  LDL.LU.64 R12, [R1+0xe00] ;  /* 0x000e0000010c7983 */ /* 0x000f240000300a00 */
[----:B------:R-:W2:Y:S02]  /*226c0*/  LDL.LU.64 R14, [R1+0xe08] ;  /* 0x000e0800010e7983 */ /* 0x000ea40000300a00 */
[----:B------:R-:W-:-:S02]  /*226d0*/  IMAD.MOV.U32 R11, RZ, RZ, R16 ;  /* 0x000000ffff0b7224 */ /* 0x000fc400078e0010 */
[----:B------:R-:W-:Y:S01]  /*226e0*/  IMAD.MOV.U32 R10, RZ, RZ, R17 ;  /* 0x000000ffff0a7224 */ /* 0x000fe200078e0011 */
[----:B--2---:R-:W-:Y:S01]  /*226f0*/  STL.64 [R1+0x31c8], R14 ;  /* 0x0031c80e01007387 */ /* 0x004fe20000100a00 */
[----:B----4-:R0:W-:Y:S02]  /*22700*/  STL.64 [R1+0x31c0], R12 ;  /* 0x0031c00c01007387 */ /* 0x0101e40000100a00 */
[----:B------:R-:W2:Y:S01]  /*22710*/  LDL.64 R16, [R1] ;  /* 0x0000000001107983 */ /* 0x000ea20000100a00 */
[----:B0-----:R-:W4:Y:S04]  /*22720*/  LDL.64 R12, [R1+0x40] ;  /* 0x00004000010c7983 */ /* 0x001f280000100a00 */
[----:B--2---:R0:W-:Y:S04]  /*22730*/  STL.64 [R1+0x31a8], R16 ;  /* 0x0031a81001007387 */ /* 0x0041e80000100a00 */
[----:B0-----:R-:W2:Y:S04]  /*22740*/  LDL.64 R16, [R1+0x20] ;  /* 0x0000200001107983 */ /* 0x001ea80000100a00 */
[----:B--2---:R0:W-:Y:S04]  /*22750*/  STL.64 [R1+0x31b8], R16 ;  /* 0x0031b81001007387 */ /* 0x0041e80000100a00 */
[----:B0-----:R-:W2:Y:S01]  /*22760*/  LDL.64 R16, [R1+0x30] ;  /* 0x0000300001107983 */ /* 0x001ea20000100a00 */
[----:B------:R-:W-:Y:S02]  /*22770*/  STL.64 [R1+0x3168], R10 ;  /* 0x0031680a01007387 */ /* 0x000fe40000100a00 */
[----:B------:R0:W-:Y:S02]  /*22780*/  STL.64 [R1+0x3160], R8 ;  /* 0x0031600801007387 */ /* 0x0001e40000100a00 */
[----:B0-----:R-:W2:Y:S04]  /*22790*/  LDL.64 R8, [R1+0x10] ;  /* 0x0000100001087983 */ /* 0x001ea80000100a00 */
[----:B--2---:R0:W-:Y:S04]  /*227a0*/  STL.64 [R1+0x31b0], R8 ;  /* 0x0031b00801007387 */ /* 0x0041e80000100a00 */
[----:B0-----:R-:W2:Y:S02]  /*227b0*/  LDL.64 R8, [R1+0x60] ;  /* 0x0000600001087983 */ /* 0x001ea40000100a00 */
[C---:B--2---:R-:W-:Y:S11]  /*227c0*/  HMMA.16816.F32.BF16 R4, R20.reuse, R8, R4 ;  /* 0x000000081404723c */ /* 0x044ff60000041804 */
[----:B------:R-:W-:Y:S11]  /*227d0*/  @!UPT UIADD3 URZ, URZ, URZ, URZ ;  /* 0x0000003f3f3ff290 */ /* 0x000ff6000fffe03f */
[----:B------:R-:W-:Y:S01]  /*227e0*/  @!UPT UIADD3 URZ, URZ, URZ, URZ ;  /* 0x0000003f3f3ff290 */ /* 0x000fe2000fffe03f */
[----:B------:R-:W-:Y:S01]  /*227f0*/  STL.64 [R1+0xe30], R4 ;  /* 0x000e300401007387 */ /* 0x000fe20000100a00 */
[----:B------:R0:W-:Y:S03]  /*22800*/  STL.64 [R1+0xe38], R6 ;  /* 0x000e380601007387 */ /* 0x0001e60000100a00 */
[----:B0-----:R-:W2:Y:S01]  /*22810*/  LDL.LU.64 R6, [R1+0x31f8] ;  /* 0x0031f80001067983 */ /* 0x001ea20000300a00 */
[----:B------:R-:W2:Y:S02]  /*22820*/  LDL.LU.64 R4, [R1+0x31f0] ;  /* 0x0031f00001047983 */ /* 0x000ea40000300a00 */
[----:B------:R-:W-:Y:S02]  /*22830*/  IMAD.MOV.U32 R29, RZ, RZ, R8 ;  /* 0x000000ffff1d7224 */ /* 0x000fe400078e0008 */
[----:B------:R-:W-:Y:S02]  /*22840*/  IMAD.MOV.U32 R28, RZ, RZ, R9 ;  /* 0x000000ffff1c7224 */ /* 0x000fe400078e0009 */
[----:B------:R-:W4:Y:S01]  /*22850*/  LDL.LU.64 R8, [R1+0xdf0] ;  /* 0x000df00001087983 */ /* 0x000f220000300a00 */
[----:B------:R-:W4:Y:S02]  /*22860*/  LDL.LU.64 R10, [R1+0xdf8] ;  /* 0x000df800010a7983 */ /* 0x000f240000300a00 */
[----:B---3--:R-:W-:Y:S01]  /*22870*/  IMAD.MOV.U32 R0, RZ, RZ, R25 ;  /* 0x000000ffff007224 */ /* 0x008fe200078e0019 */
[C---:B--2---:R-:W-:Y:S11]  /*22880*/  HMMA.16816.F32.BF16 R4, R20.reuse, R24, R4 ;  /* 0x000000181404723c */ /* 0x044ff60000041804 */
[----:B------:R-:W-:Y:S11]  /*22890*/  @!UPT UIADD3 URZ, URZ, URZ, URZ ;  /* 0x0000003f3f3ff290 */ /* 0x000ff6000fffe03f */
[----:B------:R-:W-:Y:S01]  /*228a0*/  @!UPT UIADD3 URZ, URZ, URZ, URZ ;  /* 0x0000003f3f3ff290 */ /* 0x000fe2000fffe03f */
[----:B------:R-:W-:Y:S01]  /*228b0*/  STL.64 [R1+0xe20], R4 ;  /* 0x000e200401007387 */ /* 0x000fe20000100a00 */
[----:B------:R0:W-:Y:S03]  /*228c0*/  STL.64 [R1+0xe28], R6 ;  /* 0x000e280601007387 */ /* 0x0001e60000100a00 */
[----:B0-----:R-:W2:Y:S01]  /*228d0*/  LDL.LU R6, [R1+0x31e8] ;  /* 0x0031e80001067983 */ /* 0x001ea20000300800 */
[----:B------:R-:W3:Y:S02]  /*228e0*/  LDL.LU.64 R4, [R1+0x31e0] ;  /* 0x0031e00001047983 */ /* 0x000ee40000300a00 */
[----:B------:R-:W-:Y:S02]  /*228f0*/  IMAD.MOV.U32 R7, RZ, RZ, R24 ;  /* 0x000000ffff077224 */ /* 0x000fe400078e0018 */
[----:B------:R-:W4:Y:S01]  /*22900*/  LDL.LU.64 R26, [R1+0x31d8] ;  /* 0x0031d800011a7983 */ /* 0x000f220000300a00 */
[----:B------:R-:W4:Y:S02]  /*22910*/  LDL.LU.64 R24, [R1+0x31d0] ;  /* 0x0031d00001187983 */ /* 0x000f240000300a00 */
[C---:B----4-:R-:W-:Y:S02]  /*22920*/  HMMA.16816.F32.BF16 R24, R20.reuse, R12, R24 ;  /* 0x0000000c1418723c */ /* 0x050fe40000041818 */
[----:B--2---:R-:W-:Y:S01]  /*22930*/  STL.64 [R1+0x3158], R6 ;  /* 0x0031580601007387 */ /* 0x004fe20000100a00 */
[----:B---3--:R0:W-:Y:S03]  /*22940*/  STL.64 [R1+0x3150], R4 ;  /* 0x0031500401007387 */ /* 0x0081e60000100a00 */
[----:B0-----:R-:W2:Y:S01]  /*22950*/  LDL.LU.64 R4, [R1+0xde0] ;  /* 0x000de00001047983 */ /* 0x001ea20000300a00 */
[----:B------:R-:W2:Y:S11]  /*22960*/  LDL.LU.64 R6, [R1+0xde8] ;  /* 0x000de80001067983 */ /* 0x000eb60000300a00 */
[----:B------:R-:W-:Y:S05]  /*22970*/  @!UPT UIADD3 URZ, URZ, URZ, URZ ;  /* 0x0000003f3f3ff290 */ /* 0x000fea000fffe03f */
[----:B------:R-:W-:Y:S01]  /*22980*/  STL.64 [R1+0xe10], R24 ;  /* 0x000e101801007387 */ /* 0x000fe20000100a00 */
[----:B------:R0:W-:Y:S02]  /*22990*/  STL.64 [R1+0xe18], R26 ;  /* 0x000e181a01007387 */ /* 0x0001e40000100a00 */
[----:B------:R-:W3:Y:S02]  /*229a0*/  LDL.LU.64 R14, [R1+0x31c8] ;  /* 0x0031c800010e7983 */ /* 0x000ee40000300a00 */
[----:B0-----:R-:W-:Y:S02]  /*229b0*/  IMAD.MOV.U32 R26, RZ, RZ, R12 ;  /* 0x000000ffff1a7224 */ /* 0x001fe400078e000c */
[----:B------:R-:W-:Y:S02]  /*229c0*/  IMAD.MOV.U32 R27, RZ, RZ, R13 ;  /* 0x000000ffff1b7224 */ /* 0x000fe400078e000d */
[----:B------:R-:W3:Y:S02]  /*229d0*/  LDL.LU.64 R12, [R1+0x31c0] ;  /* 0x0031c000010c7983 */ /* 0x000ee40000300a00 */
[C---:B---3--:R-:W-:Y:S11]  /*229e0*/  HMMA.16816.F32.BF16 R12, R20.reuse, R16, R12 ;  /* 0x00000010140c723c */ /* 0x048ff6000004180c */
[----:B------:R-:W-:Y:S11]  /*229f0*/  @!UPT UIADD3 URZ, URZ, URZ, URZ ;  /* 0x0000003f3f3ff290 */ /* 0x000ff6000fffe03f */
[----:B------:R-:W-:Y:S01]  /*22a00*/  @!UPT UIADD3 URZ, URZ, URZ, URZ ;  /* 0x0000003f3f3ff290 */ /* 0x000fe2000fffe03f */
[----:B------:R-:W-:Y:S01]  /*22a10*/  STL.64 [R1+0xe00], R12 ;  /* 0x000e000c01007387 */ /* 0x000fe20000100a00 */
[----:B------:R0:W-:Y:S02]  /*22a20*/  STL.64 [R1+0xe08], R14 ;  /* 0x000e080e01007387 */ /* 0x0001e40000100a00 */
[----:B0-----:R-:W-:Y:S02]  /*22a30*/  IMAD.MOV.U32 R15, RZ, RZ, R16 ;  /* 0x000000ffff0f7224 */ /* 0x001fe400078e0010 */
[----:B------:R-:W-:Y:S02]  /*22a40*/  IMAD.MOV.U32 R14, RZ, RZ, R17 ;  /* 0x000000ffff0e7224 */ /* 0x000fe400078e0011 */
[----:B------:R-:W3:Y:S03]  /*22a50*/  LDL.LU.64 R16, [R1+0x31b8] ;  /* 0x0031b80001107983 */ /* 0x000ee60000300a00 */
[----:B------:R0:W-:Y:S02]  /*22a60*/  STL.64 [R1+0x31a0], R14 ;  /* 0x0031a00e01007387 */ /* 0x0001e40000100a00 */
[----:B------:R-:W4:Y:S01]  /*22a70*/  LDL.LU.64 R12, [R1+0xdd0] ;  /* 0x000dd000010c7983 */ /* 0x000f220000300a00 */
[----:B0-----:R-:W4:Y:S01]  /*22a80*/  LDL.LU.64 R14, [R1+0xdd8] ;  /* 0x000dd800010e7983 */ /* 0x001f220000300a00 */
[----:B---3--:R-:W-:Y:S01]  /*22a90*/  HMMA.16816.F32.BF16 R8, R20, R16, R8 ;  /* 0x000000101408723c */ /* 0x008fe20000041808 */
[----:B------:R-:W-:-:S02]  /*22aa0*/  IMAD.MOV.U32 R24, RZ, RZ, R16 ;  /* 0x000000ffff187224 */ /* 0x000fc400078e0010 */
[----:B------:R-:W-:Y:S11]  /*22ab0*/  IMAD.MOV.U32 R25, RZ, RZ, R17 ;  /* 0x000000ffff197224 */ /* 0x000ff600078e0011 */
[----:B------:R-:W-:Y:S09]  /*22ac0*/  @!UPT UIADD3 URZ, URZ, URZ, URZ ;  /* 0x0000003f3f3ff290 */ /* 0x000ff2000fffe03f */
[----:B------:R0:W-:Y:S01]  /*22ad0*/  STL.64 [R1+0xdf0], R8 ;  /* 0x000df00801007387 */ /* 0x0001e20000100a00 */
[----:B------:R-:W-:Y:S03]  /*22ae0*/  STL.64 [R1+0xdf8], R10 ;  /* 0x000df80a01007387 */ /* 0x000fe60000100a00 */
[----:B0-----:R-:W2:Y:S01]  /*22af0*/  LDL.LU.64 R8, [R1+0x31b0] ;  /* 0x0031b00001087983 */ /* 0x001ea20000300a00 */
[----:B------:R-:W4:Y:S02]  /*22b00*/  LDL.LU.64 R16, [R1+0x31a8] ;  /* 0x0031a80001107983 */ /* 0x000f240000300a00 */
[----:B------:R-:W-:Y:S02]  /*22b10*/  STL.64 [R1+0x3188], R26 ;  /* 0x0031881a01007387 */ /* 0x000fe40000100a00 */
[----:B------:R0:W-:Y:S02]  /*22b20*/  STL.64 [R1+0x3180], R24 ;  /* 0x0031801801007387 */ /* 0x0001e40000100a00 */
[----:B0-----:R-:W3:Y:S01]  /*22b30*/  LDL.LU.64 R24, [R1+0xdc0] ;  /* 0x000dc00001187983 */ /* 0x001ee20000300a00 */
[----:B------:R-:W3:Y:S01]  /*22b40*/  LDL.LU.64 R26, [R1+0xdc8] ;  /* 0x000dc800011a7983 */ /* 0x000ee20000300a00 */
[C---:B--2---:R-:W-:Y:S08]  /*22b50*/  HMMA.16816.F32.BF16 R4, R20.reuse, R8, R4 ;  /* 0x000000081404723c */ /* 0x044ff00000041804 */
[----:B----4-:R-:W-:Y:S01]  /*22b60*/  HMMA.16816.F32.BF16 R12, R20, R16, R12 ;  /* 0x00000010140c723c */ /* 0x010fe2000004180c */
[----:B------:R-:W-:-:S02]  /*22b70*/  IMAD.MOV.U32 R2, RZ, RZ, R8 ;  /* 0x000000ffff027224 */ /* 0x000fc400078e0008 */
[----:B------:R-:W-:Y:S11]  /*22b80*/  IMAD.MOV.U32 R3, RZ, RZ, R9 ;  /* 0x000000ffff037224 */ /* 0x000ff600078e0009 */
[----:B------:R-:W-:Y:S01]  /*22b90*/  @!UPT UIADD3 URZ, URZ, URZ, URZ ;  /* 0x0000003f3f3ff290 */ /* 0x000fe2000fffe03f */
[----:B------:R0:W-:Y:S01]  /*22ba0*/  STL.64 [R1+0xde0], R4 ;  /* 0x000de00401007387 */ /* 0x0001e20000100a00 */
[----:B------:R1:W-:Y:S02]  /*22bb0*/  STL.64 [R1+0xde8], R6 ;  /* 0x000de80601007387 */ /* 0x0003e40000100a00 */
[----:B------:R-:W2:Y:S02]  /*22bc0*/  LDL.LU.64 R8, [R1+0xdb0] ;  /* 0x000db00001087983 */ /* 0x000ea40000300a00 */
[----:B------:R-:W2:Y:S01]  /*22bd0*/  LDL.LU.64 R10, [R1+0xdb8] ;  /* 0x000db800010a7983 */ /* 0x000ea20000300a00 */
[----:B0-----:R-:W4:Y:S01]  /*22be0*/  LDL.LU.64 R4, [R1+0xda0] ;  /* 0x000da00001047983 */ /* 0x001f220000300a00 */
[----:B-1----:R-:W4:Y:S02]  /*22bf0*/  LDL.LU.64 R6, [R1+0xda8] ;  /* 0x000da80001067983 */ /* 0x002f240000300a00 */
[----:B------:R0:W-:Y:S02]  /*22c00*/  STL.64 [R1+0xdd0], R12 ;  /* 0x000dd00c01007387 */ /* 0x0001e40000100a00 */
[----:B------:R1:W-:Y:S02]  /*22c10*/  STL.64 [R1+0xdd8], R14 ;  /* 0x000dd80e01007387 */ /* 0x0003e40000100a00 */
[----:B0-----:R-:W-:Y:S01]  /*22c20*/  IMAD.MOV.U32 R12, RZ, RZ, R16 ;  /* 0x000000ffff0c7224 */ /* 0x001fe200078e0010 */
[----:B-1----:R-:W2:Y:S01]  /*22c30*/  LDL.LU.64 R14, [R1+0x31a0] ;  /* 0x0031a000010e7983 */ /* 0x002ea20000300a00 */
[----:B------:R-:W-:-:S02]  /*22c40*/  IMAD.MOV.U32 R13, RZ, RZ, R17 ;  /* 0x000000ffff0d7224 */ /* 0x000fc400078e0011 */
[----:B------:R-:W2:Y:S02]  /*22c50*/  LDL.LU.64 R18, [R1+0x3198] ;  /* 0x0031980001127983 */ /* 0x000ea40000300a00 */
[----:B------:R-:W3:Y:S02]  /*22c60*/  LDL.LU.64 R16, [R1+0x3190] ;  /* 0x0031900001107983 */ /* 0x000ee40000300a00 */
[----:B---3--:R-:W-:Y:S11]  /*22c70*/  HMMA.16816.F32.BF16 R24, R20, R16, R24 ;  /* 0x000000101418723c */ /* 0x008ff60000041818 */
[----:B------:R-:W-:Y:S11]  /*22c80*/  @!UPT UIADD3 URZ, URZ, URZ, URZ ;  /* 0x0000003f3f3ff290 */ /* 0x000ff6000fffe03f */
[----:B------:R-:W-:Y:S01]  /*22c90*/  @!UPT UIADD3 URZ, URZ, URZ, URZ ;  /* 0x0000003f3f3ff290 */ /* 0x000fe2000fffe03f */
[----:B------:R-:W-:Y:S01]  /*22ca0*/  STL.64 [R1+0xdc0], R24 ;  /* 0x000dc01801007387 */ /* 0x000fe20000100a00 */
[----:B------:R0:W-:Y:S03]  /*22cb0*/  STL.64 [R1+0xdc8], R26 ;  /* 0x000dc81a01007387 */ /* 0x0001e60000100a00 */
[----:B0-----:R-:W3:Y:S01]  /*22cc0*/  LDL.LU.64 R26, [R1+0x3188] ;  /* 0x00318800011a7983 */ /* 0x001ee20000300a00 */
[----:B------:R-:W3:Y:S02]  /*22cd0*/  LDL.LU.64 R24, [R1+0x3180] ;  /* 0x0031800001187983 */ /* 0x000ee40000300a00 */
[----:B--2---:R-:W-:Y:S02]  /*22ce0*/  STL.64 [R1+0x3068], R18 ;  /* 0x0030681201007387 */ /* 0x004fe40000100a00 */
[----:B------:R0:W-:Y:S02]  /*22cf0*/  STL.64 [R1+0x3060], R16 ;  /* 0x0030601001007387 */ /* 0x0001e40000100a00 */
[----:B0-----:R-:W-:-:S02]  /*22d00*/  IMAD.MOV.U32 R16, RZ, RZ, R12 ;  /* 0x000000ffff107224 */ /* 0x001fc400078e000c */
[----:B------:R-:W-:Y:S01]  /*22d10*/  IMAD.MOV.U32 R17, RZ, RZ, R13 ;  /* 0x000000ffff117224 */ /* 0x000fe200078e000d */
[----:B------:R-:W2:Y:S01]  /*22d20*/  LDL.LU R12, [R1+0x317c] ;  /* 0x00317c00010c7983 */ /* 0x000ea20000300800 */
[----:B------:R-:W2:Y:S03]  /*22d30*/  LDL.LU R13, [R1+0x3178] ;  /* 0x00317800010d7983 */ /* 0x000ea60000300800 */
[----:B------:R0:W-:Y:S02]  /*22d40*/  STL.64 [R1+0x3078], R16 ;  /* 0x0030781001007387 */ /* 0x0001e40000100a00 */
[----:B0-----:R-:W-:Y:S02]  /*22d50*/  IMAD.MOV.U32 R16, RZ, RZ, R2 ;  /* 0x000000ffff107224 */ /* 0x001fe400078e0002 */
[----:B------:R-:W-:Y:S01]  /*22d60*/  IMAD.MOV.U32 R17, RZ, RZ, R3 ;  /* 0x000000ffff117224 */ /* 0x000fe200078e0003 */
[----:B------:R-:W3:Y:S01]  /*22d70*/  LDL.LU R2, [R1+0x3174] ;  /* 0x0031740001027983 */ /* 0x000ee20000300800 */
[----:B------:R-:W3:Y:S03]  /*22d80*/  LDL.LU R3, [R1+0x3170] ;  /* 0x0031700001037983 */ /* 0x000ee60000300800 */
[----:B------:R0:W-:Y:S04]  /*22d90*/  STL.64 [R1+0x3090], R16 ;  /* 0x0030901001007387 */ /* 0x0001e80000100a00 */
[----:B0-----:R-:W3:Y:S01]  /*22da0*/  LDL.64 R16, [R1+0xa0] ;  /* 0x0000a00001107983 */ /* 0x001ee20000100a00 */
[C---:B--2---:R-:W-:Y:S03]  /*22db0*/  HMMA.16816.F32.BF16 R8, R20.reuse, R12, R8 ;  /* 0x0000000c1408723c */ /* 0x044fe60000041808 */
[----:B---3--:R0:W-:Y:S04]  /*22dc0*/  STL.64 [R1+0x3130], R16 ;  /* 0x0031301001007387 */ /* 0x0081e80000100a00 */
[----:B0-----:R-:W2:Y:S01]  /*22dd0*/  LDL.LU.64 R16, [R1+0x8d0] ;  /* 0x0008d00001107983 */ /* 0x001ea20000300a00 */
[----:B------:R-:W2:Y:S11]  /*22de0*/  LDL.LU.64 R18, [R1+0x8d8] ;  /* 0x0008d80001127983 */ /* 0x000eb60000300a00 */
[----:B------:R-:W-:Y:S04]  /*22df0*/  @!UPT UIADD3 URZ, URZ, URZ, URZ ;  /* 0x0000003f3f3ff290 */ /* 0x000fe8000fffe03f */
[----:B------:R-:W-:Y:S02]  /*22e00*/  STL.64 [R1+0xdb0], R8 ;  /* 0x000db00801007387 */ /* 0x000fe40000100a00 */
[----:B------:R0:W-:Y:S02]  /*22e10*/  STL.64 [R1+0xdb8], R10 ;  /* 0x000db80a01007387 */ /* 0x0001e40000100a00 */
[----:B0-----:R-:W3:Y:S01]  /*22e20*/  LDL.LU.64 R10, [R1+0x3168] ;  /* 0x00316800010a7983 */ /* 0x001ee20000300a00 */
[----:B------:R-:W4:Y:S02]  /*22e30*/  LDL.LU.64 R8, [R1+0x3160] ;  /* 0x0031600001087983 */ /* 0x000f240000300a00 */
[----:B------:R-:W-:Y:S01]  /*22e40*/  STL.64 [R1+0x3058], R12 ;  /* 0x0030580c01007387 */ /* 0x000fe20000100a00 */
[C---:B----4-:R-:W-:Y:S11]  /*22e50*/  HMMA.16816.F32.BF16 R4, R20.reuse, R8, R4 ;  /* 0x000000081404723c */ /* 0x050ff60000041804 */
[----:B------:R-:W-:Y:S11]  /*22e60*/  @!UPT UIADD3 URZ, URZ, URZ, URZ ;  /* 0x0000003f3f3ff290 */ /* 0x000ff6000fffe03f */
[----:B------:R-:W-:Y:S01]  /*22e70*/  @!UPT UIADD3 URZ, URZ, URZ, URZ ;  /* 0x0000003f3f3ff290 */ /* 0x000fe2000fffe03f */
[----:B------:R-:W-:Y:S01]  /*22e80*/  STL.64 [R1+0xda0], R4 ;  /* 0x000da00401007387 */ /* 0x000fe20000100a00 */
[----:B------:R0:W-:Y:S03]  /*22e90*/  STL.64 [R1+0xda8], R6 ;  /* 0x000da80601007387 */ /* 0x0001e60000100a00 */
[----:B0-----:R-:W4:Y:S01]  /*22ea0*/  LDL.LU.64 R6, [R1+0x3158] ;  /* 0x0031580001067983 */ /* 0x001f220000300a00 */
        /* <DEDUP_REMOVED lines=9> */
[----:B------:R-:W-:Y:S01]  /*22f40*/  IMAD.MOV.U32 R21, RZ, RZ, R25 ;  /* 0x000000ffff157224 */ /* 0x000fe200078e0019 */
[----:B------:R-:W2:Y:S01]  /*22f50*/  LDL.LU R24, [R1+0x314c] ;  /* 0x00314c0001187983 */ /* 0x000ea20000300800 */
[----:B------:R-:W2:Y:S03]  /*22f60*/  LDL.LU R25, [R1+0x3148] ;  /* 0x0031480001197983 */ /* 0x000ea60000300800 */
[----:B------:R0:W-:Y:S01]  /*22f70*/  STL.64 [R1+0x3098], R20 ;  /* 0x0030981401007387 */ /* 0x0001e20000100a00 */
[----:B------:R-:W2:Y:S02]  /*22f80*/  LDL.LU.64 R12, [R1+0x700] ;  /* 0x00070000010c7983 */ /* 0x000ea40000300a00 */
[----:B0-----:R-:W-:-:S02]  /*22f90*/  IMAD.MOV.U32 R20, RZ, RZ, R15 ;  /* 0x000000ffff147224 */ /* 0x001fc400078e000f */
[----:B------:R-:W-:Y:S02]  /*22fa0*/  IMAD.MOV.U32 R21, RZ, RZ, R14 ;  /* 0x000000ffff157224 */ /* 0x000fe400078e000e */
[----:B------:R-:W2:Y:S03]  /*22fb0*/  LDL.LU.64 R14, [R1+0x708] ;  /* 0x00070800010e7983 */ /* 0x000ea60000300a00 */
[----:B------:R0:W-:Y:S02]  /*22fc0*/  STL.64 [R1+0x30b0], R20 ;  /* 0x0030b01401007387 */ /* 0x0001e40000100a00 */
[----:B0-----:R-:W-:Y:S02]  /*22fd0*/  IMAD.MOV.U32 R20, RZ, RZ, R26 ;  /* 0x000000ffff147224 */ /* 0x001fe400078e001a */
[----:B------:R-:W-:Y:S01]  /*22fe0*/  IMAD.MOV.U32 R21, RZ, RZ, R27 ;  /* 0x000000ffff157224 */ /* 0x000fe200078e001b */
[----:B------:R-:W2:Y:S01]  /*22ff0*/  LDL.LU R26, [R1+0x3144] ;  /* 0x00314400011a7983 */ /* 0x000ea20000300800 */
[----:B------:R-:W2:Y:S03]  /*23000*/  LDL.LU R27, [R1+0x3140] ;  /* 0x00314000011b7983 */ /* 0x000ea60000300800 */
[----:B------:R4:W-:Y:S02]  /*23010*/  STL.64 [R1+0x30c8], R20 ;  /* 0x0030c81401007387 */ /* 0x0009e40000100a00 */
[----:B----4-:R-:W-:-:S02]  /*23020*/  IMAD.MOV.U32 R20, RZ, RZ, R7 ;  /* 0x000000ffff147224 */ /* 0x010fc400078e0007 */
[----:B------:R-:W-:Y:S01]  /*23030*/  IMAD.MOV.U32 R21, RZ, RZ, R0 ;  /* 0x000000ffff157224 */ /* 0x000fe200078e0000 */
[----:B------:R-:W4:Y:S01]  /*23040*/  LDL.LU R7, [R1+0x313c] ;  /* 0x00313c0001077983 */ /* 0x000f220000300800 */
[----:B------:R-:W2:Y:S03]  /*23050*/  LDL.LU R0, [R1+0x3138] ;  /* 0x0031380001007983 */ /* 0x000ea60000300800 */
[----:B------:R0:W-:Y:S04]  /*23060*/  STL.64 [R1+0x30e0], R20 ;  /* 0x0030e01401007387 */ /* 0x0001e80000100a00 */
[----:B0-----:R-:W2:Y:S04]  /*23070*/  LDL R20, [R1+0xb0] ;  /* 0x0000b00001147983 */ /* 0x001ea80000100800 */
[----:B------:R-:W2:Y:S01]  /*23080*/  LDL R21, [R1+0xb4] ;  /* 0x0000b40001157983 */ /* 0x000ea20000100800 */
[----:B------:R-:W-:Y:S02]  /*23090*/  STL.64 [R1+0x3070], R4 ;  /* 0x0030700401007387 */ /* 0x000fe40000100a00 */
[----:B---3--:R-:W-:-:S02]  /*230a0*/  IMAD.MOV.U32 R8, RZ, RZ, R11 ;  /* 0x000000ffff087224 */ /* 0x008fc400078e000b */
[----:B------:R-:W-:Y:S01]  /*230b0*/  IMAD.MOV.U32 R9, RZ, RZ, R10 ;  /* 0x000000ffff097224 */ /* 0x000fe200078e000a */
[----:B--2---:R-:W-:Y:S01]  /*230c0*/  HMMA.16816.F32.BF16 R20, R24, R20, R16 ;  /* 0x000000141814723c */ /* 0x004fe20000041810 */
[----:B------:R-:W2:Y:S11]  /*230d0*/  LDL.LU.64 R16, [R1+0x3130] ;  /* 0x0031300001107983 */ /* 0x000eb60000300a00 */
[----:B------:R-:W-:Y:S11]  /*230e0*/  @!UPT UIADD3 URZ, URZ, URZ, URZ ;  /* 0x0000003f3f3ff290 */ /* 0x000ff6000fffe03f */
[----:B------:R0:W-:Y:S01]  /*230f0*/  STL.64 [R1+0x710], R20 ;  /* 0x0007101401007387 */ /* 0x0001e20000100a00 */
[----:B------:R-:W-:Y:S02]  /*23100*/  STL.64 [R1+0x718], R22 ;  /* 0x0007181601007387 */ /* 0x000fe40000100a00 */
[----:B0-----:R-:W-:Y:S02]  /*23110*/  IMAD.MOV.U32 R20, RZ, RZ, R29 ;  /* 0x000000ffff147224 */ /* 0x001fe400078e001d */
[----:B------:R-:W-:-:S05]  /*23120*/  IMAD.MOV.U32 R21, RZ, RZ, R28 ;  /* 0x000000ffff157224 */ /* 0x000fca00078e001c */
[----:B------:R-:W-:Y:S01]  /*23130*/  STL.64 [R1+0x30f8], R20 ;  /* 0x0030f81401007387 */ /* 0x000fe20000100a00 */
[----:B------:R0:W-:Y:S02]  /*23140*/  STL.64 [R1+0x3100], R8 ;  /* 0x0031000801007387 */ /* 0x0001e40000100a00 */
[----:B0-----:R-:W-:Y:S02]  /*23150*/  IMAD.MOV.U32 R8, RZ, RZ, R3 ;  /* 0x000000ffff087224 */ /* 0x001fe400078e0003 */
[----:B------:R-:W-:-:S05]  /*23160*/  IMAD.MOV.U32 R9, RZ, RZ, R2 ;  /* 0x000000ffff097224 */ /* 0x000fca00078e0002 */
[----:B------:R2:W-:Y:S02]  /*23170*/  STL.64 [R1+0x3118], R8 ;  /* 0x0031180801007387 */ /* 0x0005e40000100a00 */
[----:B--2---:R-:W-:Y:S11]  /*23180*/  HMMA.16816.F32.BF16 R8, R24, R16, R12 ;  /* 0x000000101808723c */ /* 0x004ff6000004180c */
[----:B------:R-:W-:Y:S11]  /*23190*/  @!UPT UIADD3 URZ, URZ, URZ, URZ ;  /* 0x0000003f3f3ff290 */ /* 0x000ff6000fffe03f */
[----:B------:R-:W-:Y:S01]  /*231a0*/  @!UPT UIADD3 URZ, URZ, URZ, URZ ;  /* 0x0000003f3f3ff290 */ /* 0x000fe2000fffe03f */
[----:B------:R-:W-:Y:S01]  /*231b0*/  STL.64 [R1+0x700], R8 ;  /* 0x0007000801007387 */ /* 0x000fe20000100a00 */
[----:B------:R-:W-:Y:S02]  /*231c0*/  STL.64 [R1+0x708], R10 ;  /* 0x0007080a01007387 */ /* 0x000fe40000100a00 */
[----:B------:R-:W2:Y:S02]  /*231d0*/  LDL.LU.64 R20, [R1+0x6d0] ;  /* 0x0006d00001147983 */ /* 0x000ea40000300a00 */
[----:B------:R-:W3:Y:S02]  /*231e0*/  LDL.LU.64 R22, [R1+0x6d8] ;  /* 0x0006d80001167983 */ /* 0x000ee40000300a00 */
[----:B---3--:R-:W-:Y:S01]  /*231f0*/  STL.64 [R1+0x3110], R22 ;  /* 0x0031101601007387 */ /* 0x008fe20000100a00 */
[----:B--2---:R0:W-:Y:S03]  /*23200*/  STL.64 [R1+0x3108], R20 ;  /* 0x0031081401007387 */ /* 0x0041e60000100a00 */
        /* <DEDUP_REMOVED lines=9> */
[----:B------:R-:W2:Y:S02]  /*232a0*/  LDL.LU.64 R18, [R1+0x688] ;  /* 0x0006880001127983 */ /* 0x000ea40000300a00 */
[----:B--2---:R-:W-:Y:S01]  /*232b0*/  STL.64 [R1+0x30a8], R18 ;  /* 0x0030a81201007387 */ /* 0x004fe20000100a00 */
[----:B---3--:R0:W-:Y:S03]  /*232c0*/  STL.64 [R1+0x30a0], R16 ;  /* 0x0030a01001007387 */ /* 0x0081e60000100a00 */
[----:B0-----:R-:W2:Y:S01]  /*232d0*/  LDL.LU.64 R16, [R1+0x690] ;  /* 0x0006900001107983 */ /* 0x001ea20000300a00 */
[----:B------:R-:W3:Y:S03]  /*232e0*/  LDL.LU.64 R18, [R1+0x698] ;  /* 0x0006980001127983 */ /* 0x000ee60000300a00 */
[----:B---3--:R-:W-:Y:S01]  /*232f0*/  STL.64 [R1+0x30c0], R18 ;  /* 0x0030c01201007387 */ /* 0x008fe20000100a00 */
[----:B--2---:R0:W-:Y:S03]  /*23300*/  STL.64 [R1+0x30b8], R16 ;  /* 0x0030b81001007387 */ /* 0x0041e60000100a00 */
[----:B0-----:R-:W2:Y:S01]  /*23310*/  LDL.LU.64 R16, [R1+0x6a0] ;  /* 0x0006a00001107983 */ /* 0x001ea20000300a00 */
[----:B------:R-:W3:Y:S03]  /*23320*/  LDL.LU.64 R18, [R1+0x6a8] ;  /* 0x0006a80001127983 */ /* 0x000ee60000300a00 */
[----:B---3--:R-:W-:Y:S01]  /*23330*/  STL.64 [R1+0x30d8], R18 ;  /* 0x0030d81201007387 */ /* 0x008fe20000100a00 */
[----:B--2---:R0:W-:Y:S03]  /*23340*/  STL.64 [R1+0x30d0], R16 ;  /* 0x0030d01001007387 */ /* 0x0041e60000100a00 */
[----:B0-----:R-:W2:Y:S01]  /*23350*/  LDL.LU.64 R16, [R1+0x6b0] ;  /* 0x0006b00001107983 */ /* 0x001ea20000300a00 */
[----:B------:R-:W3:Y:S02]  /*23360*/  LDL.LU.64 R18, [R1+0x6b8] ;  /* 0x0006b80001127983 */ /* 0x000ee40000300a00 */
[----:B----4-:R-:W-:-:S02]  /*23370*/  IMAD.MOV.U32 R8, RZ, RZ, R7 ;  /* 0x000000ffff087224 */ /* 0x010fc400078e0007 */
[----:B------:R-:W-:-:S07]  /*23380*/  IMAD.MOV.U32 R9, RZ, RZ, R6 ;  /* 0x000000ffff097224 */ /* 0x000fce00078e0006 */
[C---:B------:R-:W-:Y:S01]  /*23390*/  HMMA.16816.F32.BF16 R8, R24.reuse, R8, R20 ;  /* 0x000000081808723c */ /* 0x040fe20000041814 */
        /* <DEDUP_REMOVED lines=8> */
[----:B0-----:R-:W3:Y:S01]  /*23420*/  LDL.LU.64 R4, [R1+0x670] ;  /* 0x0006700001047983 */ /* 0x001ee20000300a00 */
[----:B------:R-:W3:Y:S02]  /*23430*/  LDL.LU.64 R6, [R1+0x678] ;  /* 0x0006780001067983 */ /* 0x000ee40000300a00 */
[----:B------:R-:W4:Y:S02]  /*23440*/  LDL.LU.64 R12, [R1+0x650] ;  /* 0x00065000010c7983 */ /* 0x000f240000300a00 */
[----:B------:R-:W4:Y:S01]  /*23450*/  LDL.LU.64 R14, [R1+0x658] ;  /* 0x00065800010e7983 */ /* 0x000f220000300a00 */
[----:B------:R-:W2:Y:S01]  /*23460*/  LDL.LU.64 R22, [R1+0x3128] ;  /* 0x0031280001167983 */ /* 0x000ea20000300a00 */
[----:B------:R-:W2:Y:S02]  /*23470*/  LDL.LU.64 R20, [R1+0x3120] ;  /* 0x0031200001147983 */ /* 0x000ea40000300a00 */
[----:B------:R0:W-:Y:S02]  /*23480*/  STL.64 [R1+0x6f0], R8 ;  /* 0x0006f00801007387 */ /* 0x0001e40000100a00 */
[----:B------:R2:W-:Y:S01]  /*23490*/  STL.64 [R1+0x6f8], R10 ;  /* 0x0006f80a01007387 */ /* 0x0005e20000100a00 */
        /* <DEDUP_REMOVED lines=47> */
[----:B------:R1:W-:Y:S03]  /*23790*/  STL.64 [R1+0x688], R22 ;  /* 0x0006881601007387 */ /* 0x0003e60000100a00 */
[----:B0-----:R-:W2:Y:S01]  /*237a0*/  LDL.LU.64 R20, [R1+0x110] ;  /* 0x0001100001147983 */ /* 0x001ea20000300a00 */
[----:B-1----:R-:W2:Y:S01]  /*237b0*/  LDL.LU.64 R22, [R1+0x118] ;  /* 0x0001180001167983 */ /* 0x002ea20000300a00 */
        /* <DEDUP_REMOVED lines=10> */
[----:B------:R-:W-:Y:S01]  /*23860*/  STL.64 [R1+0x660], R16 ;  /* 0x0006601001007387 */ /* 0x000fe20000100a00 */
[----:B------:R0:W-:Y:S03]  /*23870*/  STL.64 [R1+0x668], R18 ;  /* 0x0006681201007387 */ /* 0x0001e60000100a00 */
[----:B0-----:R-:W3:Y:S01]  /*23880*/  LDL.LU.64 R18, [R1+0x3068] ;  /* 0x0030680001127983 */ /* 0x001ee20000300a00 */
[----:B------:R-:W4:Y:S02]  /*23890*/  LDL.LU.64 R16, [R1+0x3060] ;  /* 0x0030600001107983 */ /* 0x000f240000300a00 */
[C---:B----4-:R-:W-:Y:S11]  /*238a0*/  HMMA.16816.F32.BF16 R12, R24.reuse, R16, R12 ;  /* 0x00000010180c723c */ /* 0x050ff6000004180c */
[----:B------:R-:W-:Y:S11]  /*238b0*/  @!UPT UIADD3 URZ, URZ, URZ, URZ ;  /* 0x0000003f3f3ff290 */ /* 0x000ff6000fffe03f */
[----:B------:R-:W-:Y:S01]  /*238c0*/  @!UPT UIADD3 URZ, URZ, URZ, URZ ;  /* 0x0000003f3f3ff290 */ /* 0x000fe2000fffe03f */
[----:B------:R0:W-:Y:S01]  /*238d0*/  STL.64 [R1+0x650], R12 ;  /* 0x0006500c01007387 */ /* 0x0001e20000100a00 */
[----:B------:R-:W-:Y:S03]  /*238e0*/  STL.64 [R1+0x658], R14 ;  /* 0x0006580e01007387 */ /* 0x000fe60000100a00 */
[----:B0-----:R-:W4:Y:S01]  /*238f0*/  LDL.LU.64 R12, [R1+0x3058] ;  /* 0x00305800010c7983 */ /* 0x001f220000300a00 */
[----:B---3--:R-:W-:Y:S02]  /*23900*/  STL.64 [R1+0x2fe8], R18 ;  /* 0x002fe81201007387 */ /* 0x008fe40000100a00 */
[----:B------:R0:W-:Y:S02]  /*23910*/  STL.64 [R1+0x2fe0], R16 ;  /* 0x002fe01001007387 */ /* 0x0001e40000100a00 */
[----:B0-----:R-:W3:Y:S01]  /*23920*/  LDL.64 R16, [R1+0x80] ;  /* 0x0000800001107983 */ /* 0x001ee20000100a00 */
[----:B----4-:R-:W-:Y:S03]  /*23930*/  HMMA.16816.F32.BF16 R8, R24, R12, R8 ;  /* 0x0000000c1808723c */ /* 0x010fe60000041808 */
[----:B---3--:R0:W-:Y:S04]  /*23940*/  STL.64 [R1+0x3038], R16 ;  /* 0x0030381001007387 */ /* 0x0081e80000100a00 */
[----:B0-----:R-:W3:Y:S01]  /*23950*/  LDL.LU.64 R16, [R1+0x630] ;  /* 0x0006300001107983 */ /* 0x001ee20000300a00 */
[----:B------:R-:W3:Y:S11]  /*23960*/  LDL.LU.64 R18, [R1+0x638] ;  /* 0x0006380001127983 */ /* 0x000ef60000300a00 */
[----:B------:R-:W-:Y:S04]  /*23970*/  @!UPT UIADD3 URZ, URZ, URZ, URZ ;  /* 0x0000003f3f3ff290 */ /* 0x000fe8000fffe03f */
[----:B------:R0:W-:Y:S02]  /*23980*/  STL.64 [R1+0x640], R8 ;  /* 0x0006400801007387 */ /* 0x0001e40000100a00 */
[----:B------:R-:W-:Y:S01]  /*23990*/  STL.64 [R1+0x648], R10 ;  /* 0x0006480a01007387 */ /* 0x000fe20000100a00 */
[----:B0-----:R-:W3:Y:S01]  /*239a0*/  LDL.LU.64 R8, [R1+0x3050] ;  /* 0x0030500001087983 */ /* 0x001ee20000300a00 */
[----:B------:R0:W-:Y:S02]  /*239b0*/  STL [R1+0x2fd4], R12 ;  /* 0x002fd40c01007387 */ /* 0x0001e40000100800 */
[----:B------:R1:W-:Y:S02]  /*239c0*/  STL [R1+0x2fd0], R13 ;  /* 0x002fd00d01007387 */ /* 0x0003e40000100800 */
[----:B0-----:R-:W-:Y:S02]  /*239d0*/  IMAD.MOV.U32 R12, RZ, RZ, R3 ;  /* 0x000000ffff0c7224 */ /* 0x001fe400078e0003 */
[----:B-1----:R-:W-:-:S05]  /*239e0*/  IMAD.MOV.U32 R13, RZ, RZ, R2 ;  /* 0x000000ffff0d7224 */ /* 0x002fca00078e0002 */
[----:B------:R0:W-:Y:S04]  /*239f0*/  STL.64 [R1+0x3048], R12 ;  /* 0x0030480c01007387 */ /* 0x0001e80000100a00 */
[----:B0-----:R-:W4:Y:S01]  /*23a00*/  LDL.LU.64 R12, [R1+0xad0] ;  /* 0x000ad000010c7983 */ /* 0x001f220000300a00 */
[----:B------:R-:W4:Y:S01]  /*23a10*/  LDL.LU.64 R14, [R1+0xad8] ;  /* 0x000ad800010e7983 */ /* 0x000f220000300a00 */
[C---:B---3--:R-:W-:Y:S11]  /*23a20*/  HMMA.16816.F32.BF16 R16, R24.reuse, R8, R16 ;  /* 0x000000081810723c */ /* 0x048ff60000041810 */
[----:B------:R-:W-:Y:S11]  /*23a30*/  @!UPT UIADD3 URZ, URZ, URZ, URZ ;  /* 0x0000003f3f3ff290 */ /* 0x000ff6000fffe03f */
[----:B------:R-:W-:Y:S01]  /*23a40*/  @!UPT UIADD3 URZ, URZ, URZ, URZ ;  /* 0x0000003f3f3ff290 */ /* 0x000fe2000fffe03f */
[----:B------:R-:W-:Y:S01]  /*23a50*/  STL.64 [R1+0x630], R16 ;  /* 0x0006301001007387 */ /* 0x000fe20000100a00 */
[----:B------:R2:W-:Y:S02]  /*23a60*/  STL.64 [R1+0x638], R18 ;  /* 0x0006381201007387 */ /* 0x0005e40000100a00 */
[----:B--2---:R-:W-:Y:S01]  /*23a70*/  HMMA.16816.F32.BF16 R16, R24, R4, R20 ;  /* 0x000000041810723c */ /* 0x004fe20000041814 */
[----:B------:R-:W0:Y:S04]  /*23a80*/  LDSM.16.MT88.4 R24, [R0+0x8180] ;  /* 0x008180000018783b */ /* 0x000e280000004200 */
[----:B------:R1:W-:Y:S04]  /*23a90*/  STL.64 [R1+0x3040], R4 ;  /* 0x0030400401007387 */ /* 0x0003e80000100a00 */
[----:B------:R-:W4:Y:S04]  /*23aa0*/  LDSM.16.MT88.4 R20, [R0+0x8100] ;  /* 0x008100000014783b */ /* 0x000f280000004200 */
[----:B-1----:R-:W2:Y:S10]  /*23ab0*/  LDL.LU.64 R4, [R1+0xac0] ;  /* 0x000ac00001047983 */ /* 0x002eb40000300a00 */
[----:B------:R1:W-:Y:S01]  /*23ac0*/  STL.64 [R1+0x110], R16 ;  /* 0x0001101001007387 */ /* 0x0003e20000100a00 */
[----:B------:R3:W-:Y:S02]  /*23ad0*/  STL.64 [R1+0x118], R18 ;  /* 0x0001181201007387 */ /* 0x0007e40000100a00 */
[----:B------:R-:W2:Y:S01]  /*23ae0*/  LDL.LU.64 R6, [R1+0xac8] ;  /* 0x000ac80001067983 */ /* 0x000ea20000300a00 */
[----:B-1----:R-:W2:Y:S01]  /*23af0*/  LDL.LU.64 R16, [R1+0xab0] ;  /* 0x000ab00001107983 */ /* 0x002ea20000300a00 */
[----:B---3--:R-:W3:Y:S03]  /*23b00*/  LDL.LU.64 R18, [R1+0xab8] ;  /* 0x000ab80001127983 */ /* 0x008ee60000300a00 */
[----:B0-----:R-:W-:Y:S01]  /*23b10*/  STL [R1+0x2f8c], R24 ;  /* 0x002f8c1801007387 */ /* 0x001fe20000100800 */
[----:B------:R0:W-:Y:S02]  /*23b20*/  STL [R1+0x2f88], R25 ;  /* 0x002f881901007387 */ /* 0x0001e40000100800 */
[----:B------:R-:W-:Y:S02]  /*23b30*/  STL [R1+0x2f84], R26 ;  /* 0x002f841a01007387 */ /* 0x000fe40000100800 */
[----:B------:R-:W-:Y:S01]  /*23b40*/  STL [R1+0x2f80], R27 ;  /* 0x002f801b01007387 */ /* 0x000fe20000100800 */
[----:B0-----:R-:W4:Y:S02]  /*23b50*/  LDL.64 R24, [R1+0xb0] ;  /* 0x0000b00001187983 */ /* 0x001f240000100a00 */
[C---:B----4-:R-:W-:Y:S11]  /*23b60*/  HMMA.16816.F32.BF16 R12, R20.reuse, R24, R12 ;  /* 0x00000018140c723c */ /* 0x050ff6000004180c */
[----:B------:R-:W-:Y:S11]  /*23b70*/  @!UPT UIADD3 URZ, URZ, URZ, URZ ;  /* 0x0000003f3f3ff290 */ /* 0x000ff6000fffe03f */
[----:B------:R-:W-:Y:S01]  /*23b80*/  @!UPT UIADD3 URZ, URZ, URZ, URZ ;  /* 0x0000003f3f3ff290 */ /* 0x000fe2000fffe03f */
[----:B------:R0:W-:Y:S01]  /*23b90*/  STL.64 [R1+0xad0], R12 ;  /* 0x000ad00c01007387 */ /* 0x0001e20000100a00 */
[----:B------:R-:W-:Y:S03]  /*23ba0*/  STL.64 [R1+0xad8], R14 ;  /* 0x000ad80e01007387 */ /* 0x000fe60000100a00 */
[----:B0-----:R-:W2:Y:S01]  /*23bb0*/  LDL.LU.64 R12, [R1+0x3048] ;  /* 0x00304800010c7983 */ /* 0x001ea20000300a00 */
[----:B------:R-:W-:Y:S02]  /*23bc0*/  IMAD.MOV.U32 R11, RZ, RZ, R25 ;  /* 0x000000ffff0b7224 */ /* 0x000fe400078e0019 */
[----:B------:R-:W-:Y:S02]  /*23bd0*/  IMAD.MOV.U32 R28, RZ, RZ, R24 ;  /* 0x000000ffff1c7224 */ /* 0x000fe400078e0018 */
[----:B------:R-:W4:Y:S01]  /*23be0*/  LDL.LU.64 R24, [R1+0xaa0] ;  /* 0x000aa00001187983 */ /* 0x000f220000300a00 */
[----:B------:R-:W4:Y:S02]  /*23bf0*/  LDL.LU.64 R26, [R1+0xaa8] ;  /* 0x000aa800011a7983 */ /* 0x000f240000300a00 */
[----:B------:R-:W-:Y:S02]  /*23c00*/  STL [R1+0x3030], R11 ;  /* 0x0030300b01007387 */ /* 0x000fe40000100800 */
[----:B------:R0:W-:Y:S02]  /*23c10*/  STL.64 [R1+0x3028], R8 ;  /* 0x0030280801007387 */ /* 0x0001e40000100a00 */
[----:B0-----:R-:W3:Y:S01]  /*23c20*/  LDL.64 R8, [R1+0x90] ;  /* 0x0000900001087983 */ /* 0x001ee20000100a00 */
[----:B------:R-:W-:Y:S01]  /*23c30*/  STL [R1+0x2f90], R28 ;  /* 0x002f901c01007387 */ /* 0x000fe20000100800 */
[C---:B--2---:R-:W-:Y:S02]  /*23c40*/  HMMA.16816.F32.BF16 R12, R20.reuse, R12, R4 ;  /* 0x0000000c140c723c */ /* 0x044fe40000041804 */
[----:B------:R-:W2:Y:S11]  /*23c50*/  LDL.LU.64 R4, [R1+0x3040] ;  /* 0x0030400001047983 */ /* 0x000eb60000300a00 */
[----:B------:R-:W-:Y:S10]  /*23c60*/  @!UPT UIADD3 URZ, URZ, URZ, URZ ;  /* 0x0000003f3f3ff290 */ /* 0x000ff4000fffe03f */
[----:B------:R0:W-:Y:S01]  /*23c70*/  STL.64 [R1+0xac0], R12 ;  /* 0x000ac00c01007387 */ /* 0x0001e20000100a00 */
[----:B------:R-:W-:Y:S03]  /*23c80*/  STL.64 [R1+0xac8], R14 ;  /* 0x000ac80e01007387 */ /* 0x000fe60000100a00 */
[----:B0-----:R-:W2:Y:S01]  /*23c90*/  LDL.64 R12, [R1+0x50] ;  /* 0x00005000010c7983 */ /* 0x001ea20000100a00 */
[C---:B---3--:R-:W-:Y:S03]  /*23ca0*/  HMMA.16816.F32.BF16 R16, R20.reuse, R8, R16 ;  /* 0x000000081410723c */ /* 0x048fe60000041810 */
[----:B--2---:R0:W-:Y:S04]  /*23cb0*/  STL.64 [R1+0x3020], R12 ;  /* 0x0030200c01007387 */ /* 0x0041e80000100a00 */
[----:B0-----:R-:W2:Y:S11]  /*23cc0*/  LDL.64 R12, [R1+0x60] ;  /* 0x00006000010c7983 */ /* 0x001eb60000100a00 */
[----:B------:R-:W-:Y:S05]  /*23cd0*/  @!UPT UIADD3 URZ, URZ, URZ, URZ ;  /* 0x0000003f3f3ff290 */ /* 0x000fea000fffe03f */
[----:B------:R0:W-:Y:S02]  /*23ce0*/  STL.64 [R1+0xab0], R16 ;  /* 0x000ab01001007387 */ /* 0x0001e40000100a00 */
[----:B------:R-:W-:Y:S01]  /*23cf0*/  STL.64 [R1+0xab8], R18 ;  /* 0x000ab81201007387 */ /* 0x000fe20000100a00 */
[----:B0-----:R-:W4:Y:S01]  /*23d00*/  LDL.LU.64 R16, [R1+0x3038] ;  /* 0x0030380001107983 */ /* 0x001f220000300a00 */
[----:B------:R-:W-:Y:S02]  /*23d10*/  IMAD.MOV.U32 R0, RZ, RZ, R9 ;  /* 0x000000ffff007224 */ /* 0x000fe400078e0009 */
[----:B------:R-:W-:Y:S02]  /*23d20*/  IMAD.MOV.U32 R2, RZ, RZ, R8 ;  /* 0x000000ffff027224 */ /* 0x000fe400078e0008 */
[----:B------:R-:W3:Y:S01]  /*23d30*/  LDL.LU.64 R8, [R1+0xa90] ;  /* 0x000a900001087983 */ /* 0x000ee20000300a00 */
[----:B------:R-:W3:Y:S02]  /*23d40*/  LDL.LU.64 R10, [R1+0xa98] ;  /* 0x000a9800010a7983 */ /* 0x000ee40000300a00 */
[----:B------:R-:W-:Y:S02]  /*23d50*/  STL [R1+0x2fcc], R0 ;  /* 0x002fcc0001007387 */ /* 0x000fe40000100800 */
[----:B------:R-:W-:Y:S01]  /*23d60*/  STL [R1+0x2fc8], R2 ;  /* 0x002fc80201007387 */ /* 0x000fe20000100800 */
[----:B----4-:R-:W-:Y:S01]  /*23d70*/  HMMA.16816.F32.BF16 R24, R20, R16, R24 ;  /* 0x000000101418723c */ /* 0x010fe20000041818 */
[----:B------:R-:W-:-:S02]  /*23d80*/  IMAD.MOV.U32 R6, RZ, RZ, R16 ;  /* 0x000000ffff067224 */ /* 0x000fc400078e0010 */
[----:B------:R-:W-:Y:S11]  /*23d90*/  IMAD.MOV.U32 R3, RZ, RZ, R17 ;  /* 0x000000ffff037224 */ /* 0x000ff600078e0011 */
[----:B------:R-:W-:Y:S09]  /*23da0*/  @!UPT UIADD3 URZ, URZ, URZ, URZ ;  /* 0x0000003f3f3ff290 */ /* 0x000ff2000fffe03f */
[----:B------:R0:W-:Y:S01]  /*23db0*/  STL.64 [R1+0xaa0], R24 ;  /* 0x000aa01801007387 */ /* 0x0001e20000100a00 */
[----:B------:R1:W-:Y:S03]  /*23dc0*/  STL.64 [R1+0xaa8], R26 ;  /* 0x000aa81a01007387 */ /* 0x0003e60000100a00 */
[----:B0-----:R-:W2:Y:S01]  /*23dd0*/  LDL.LU.64 R24, [R1+0xa80] ;  /* 0x000a800001187983 */ /* 0x001ea20000300a00 */
[----:B-1----:R-:W2:Y:S02]  /*23de0*/  LDL.LU.64 R26, [R1+0xa88] ;  /* 0x000a8800011a7983 */ /* 0x002ea40000300a00 */
[----:B------:R-:W4:Y:S02]  /*23df0*/  LDL.64 R16, [R1+0x10] ;  /* 0x0000100001107983 */ /* 0x000f240000100a00 */
[----:B----4-:R0:W-:Y:S04]  /*23e00*/  STL.64 [R1+0x2ff8], R16 ;  /* 0x002ff81001007387 */ /* 0x0101e80000100a00 */
[----:B0-----:R-:W4:Y:S04]  /*23e10*/  LDL.64 R16, [R1+0x20] ;  /* 0x0000200001107983 */ /* 0x001f280000100a00 */
[----:B----4-:R0:W-:Y:S04]  /*23e20*/  STL.64 [R1+0x3010], R16 ;  /* 0x0030101001007387 */ /* 0x0101e80000100a00 */
[----:B0-----:R-:W4:Y:S04]  /*23e30*/  LDL.64 R16, [R1+0x30] ;  /* 0x0000300001107983 */ /* 0x001f280000100a00 */
[----:B----4-:R0:W-:Y:S04]  /*23e40*/  STL.64 [R1+0x3018], R16 ;  /* 0x0030181001007387 */ /* 0x0101e80000100a00 */
[----:B0-----:R-:W3:Y:S01]  /*23e50*/  LDL.64 R16, [R1+0x70] ;  /* 0x0000700001107983 */ /* 0x001ee20000100a00 */
[----:B------:R-:W-:Y:S01]  /*23e60*/  STL [R1+0x2fd8], R3 ;  /* 0x002fd80301007387 */ /* 0x000fe20000100800 */
[C---:B---3--:R-:W-:Y:S11]  /*23e70*/  HMMA.16816.F32.BF16 R8, R20.reuse, R16, R8 ;  /* 0x000000101408723c */ /* 0x048ff60000041808 */
[----:B------:R-:W-:Y:S11]  /*23e80*/  @!UPT UIADD3 URZ, URZ, URZ, URZ ;  /* 0x0000003f3f3ff290 */ /* 0x000ff6000fffe03f */
[----:B------:R-:W-:Y:S01]  /*23e90*/  @!UPT UIADD3 URZ, URZ, URZ, URZ ;  /* 0x0000003f3f3ff290 */ /* 0x000fe2000fffe03f */
[----:B------:R-:W-:Y:S01]  /*23ea0*/  STL.64 [R1+0xa90], R8 ;  /* 0x000a900801007387 */ /* 0x000fe20000100a00 */
[----:B------:R0:W-:Y:S03]  /*23eb0*/  STL.64 [R1+0xa98], R10 ;  /* 0x000a980a01007387 */ /* 0x0001e60000100a00 */
[----:B0-----:R-:W3:Y:S01]  /*23ec0*/  LDL.LU R11, [R1+0x3030] ;  /* 0x00303000010b7983 */ /* 0x001ee20000300800 */
[----:B------:R-:W4:Y:S02]  /*23ed0*/  LDL.LU.64 R8, [R1+0x3028] ;  /* 0x0030280001087983 */ /* 0x000f240000300a00 */
[----:B------:R-:W-:Y:S02]  /*23ee0*/  IMAD.MOV.U32 R10, RZ, RZ, R16 ;  /* 0x000000ffff0a7224 */ /* 0x000fe400078e0010 */
[----:B------:R-:W-:Y:S02]  /*23ef0*/  IMAD.MOV.U32 R7, RZ, RZ, R17 ;  /* 0x000000ffff077224 */ /* 0x000fe400078e0011 */
[----:B------:R-:W4:Y:S01]  /*23f00*/  LDL.LU.64 R16, [R1+0xa60] ;  /* 0x000a600001107983 */ /* 0x000f220000300a00 */
[----:B------:R-:W4:Y:S01]  /*23f10*/  LDL.LU.64 R18, [R1+0xa68] ;  /* 0x000a680001127983 */ /* 0x000f220000300a00 */
[----:B--2---:R-:W-:Y:S02]  /*23f20*/  HMMA.16816.F32.BF16 R24, R20, R12, R24 ;  /* 0x0000000c1418723c */ /* 0x004fe40000041818 */
[----:B---3--:R-:W-:Y:S01]  /*23f30*/  STL.64 [R1+0x2fc0], R10 ;  /* 0x002fc00a01007387 */ /* 0x008fe20000100a00 */
[----:B----4-:R0:W-:Y:S03]  /*23f40*/  STL.64 [R1+0x2fb8], R8 ;  /* 0x002fb80801007387 */ /* 0x0101e60000100a00 */
[----:B0-----:R-:W2:Y:S01]  /*23f50*/  LDL.64 R8, [R1] ;  /* 0x0000000001087983 */ /* 0x001ea20000100a00 */
[----:B------:R-:W-:-:S03]  /*23f60*/  IMAD.MOV.U32 R29, RZ, RZ, R13 ;  /* 0x000000ffff1d7224 */ /* 0x000fc600078e000d */
[----:B--2---:R0:W-:Y:S04]  /*23f70*/  STL.64 [R1+0x2ff0], R8 ;  /* 0x002ff00801007387 */ /* 0x0041e80000100a00 */
[----:B0-----:R-:W2:Y:S01]  /*23f80*/  LDL.LU.64 R8, [R1+0xa70] ;  /* 0x000a700001087983 */ /* 0x001ea20000300a00 */
[----:B------:R-:W2:Y:S02]  /*23f90*/  LDL.LU.64 R10, [R1+0xa78] ;  /* 0x000a7800010a7983 */ /* 0x000ea40000300a00 */
[----:B------:R-:W-:Y:S02]  /*23fa0*/  STL.64 [R1+0x2fb0], R6 ;  /* 0x002fb00601007387 */ /* 0x000fe40000100a00 */
[----:B------:R0:W-:Y:S02]  /*23fb0*/  STL.64 [R1+0x2fa8], R4 ;  /* 0x002fa80401007387 */ /* 0x0001e40000100a00 */
[----:B0-----:R-:W3:Y:S02]  /*23fc0*/  LDL.64 R4, [R1+0x40] ;  /* 0x0000400001047983 */ /* 0x001ee40000100a00 */
[----:B------:R-:W-:Y:S02]  /*23fd0*/  STL.64 [R1+0xa80], R24 ;  /* 0x000a801801007387 */ /* 0x000fe40000100a00 */
[----:B------:R0:W-:Y:S02]  /*23fe0*/  STL.64 [R1+0xa88], R26 ;  /* 0x000a881a01007387 */ /* 0x0001e40000100a00 */
[----:B0-----:R-:W-:-:S02]  /*23ff0*/  IMAD.MOV.U32 R27, RZ, RZ, R12 ;  /* 0x000000ffff1b7224 */ /* 0x001fc400078e000c */
[----:B------:R-:W2:Y:S01]  /*24000*/  LDL.LU.64 R12, [R1+0x3020] ;  /* 0x00302000010c7983 */ /* 0x000ea20000300a00 */
[----:B------:R-:W-:Y:S01]  /*24010*/  STL [R1+0x2fdc], R29 ;  /* 0x002fdc1d01007387 */ /* 0x000fe20000100800 */
[C---:B--2---:R-:W-:Y:S01]  /*24020*/  HMMA.16816.F32.BF16 R8, R20.reuse, R12, R8 ;  /* 0x0000000c1408723c */ /* 0x044fe20000041808 */
[----:B------:R-:W-:Y:S02]  /*24030*/  IMAD.MOV.U32 R25, RZ, RZ, R12 ;  /* 0x000000ffff197224 */ /* 0x000fe400078e000c */
[----:B------:R-:W-:Y:S11]  /*24040*/  IMAD.MOV.U32 R26, RZ, RZ, R13 ;  /* 0x000000ffff1a7224 */ /* 0x000ff600078e000d */
[----:B------:R-:W-:Y:S09]  /*24050*/  @!UPT UIADD3 URZ, URZ, URZ, URZ ;  /* 0x0000003f3f3ff290 */ /* 0x000ff2000fffe03f */
[----:B------:R0:W-:Y:S01]  /*24060*/  STL.64 [R1+0xa70], R8 ;  /* 0x000a700801007387 */ /* 0x0001e20000100a00 */
[----:B------:R1:W-:Y:S02]  /*24070*/  STL.64 [R1+0xa78], R10 ;  /* 0x000a780a01007387 */ /* 0x0003e40000100a00 */
[----:B------:R-:W2:Y:S02]  /*24080*/  LDL.LU.64 R12, [R1+0xa50] ;  /* 0x000a5000010c7983 */ /* 0x000ea40000300a00 */
[----:B------:R-:W2:Y:S01]  /*24090*/  LDL.LU.64 R14, [R1+0xa58] ;  /* 0x000a5800010e7983 */ /* 0x000ea20000300a00 */
[----:B0-----:R-:W4:Y:S01]  /*240a0*/  LDL.LU.64 R8, [R1+0xa30] ;  /* 0x000a300001087983 */ /* 0x001f220000300a00 */
[----:B-1----:R-:W2:Y:S01]  /*240b0*/  LDL.LU.64 R10, [R1+0xa38] ;  /* 0x000a3800010a7983 */ /* 0x002ea20000300a00 */
[C---:B---3--:R-:W-:Y:S02]  /*240c0*/  HMMA.16816.F32.BF16 R16, R20.reuse, R4, R16 ;  /* 0x000000041410723c */ /* 0x048fe40000041810 */
[----:B--2---:R-:W-:Y:S01]  /*240d0*/  STL.64 [R1+0x3008], R10 ;  /* 0x0030080a01007387 */ /* 0x004fe20000100a00 */
[----:B----4-:R0:W-:Y:S03]  /*240e0*/  STL.64 [R1+0x3000], R8 ;  /* 0x0030000801007387 */ /* 0x0101e60000100a00 */
[----:B0-----:R-:W2:Y:S01]  /*240f0*/  LDL.LU.64 R8, [R1+0xa40] ;  /* 0x000a400001087983 */ /* 0x001ea20000300a00 */
[----:B------:R-:W2:Y:S11]  /*24100*/  LDL.LU.64 R10, [R1+0xa48] ;  /* 0x000a4800010a7983 */ /* 0x000eb60000300a00 */
[----:B------:R-:W-:Y:S05]  /*24110*/  @!UPT UIADD3 URZ, URZ, URZ, URZ ;  /* 0x0000003f3f3ff290 */ /* 0x000fea000fffe03f */
[----:B------:R0:W-:Y:S02]  /*24120*/  STL.64 [R1+0xa60], R16 ;  /* 0x000a601001007387 */ /* 0x0001e40000100a00 */
[----:B------:R-:W-:Y:S01]  /*24130*/  STL.64 [R1+0xa68], R18 ;  /* 0x000a681201007387 */ /* 0x000fe20000100a00 */
[----:B0-----:R-:W3:Y:S01]  /*24140*/  LDL.LU.64 R16, [R1+0x3018] ;  /* 0x0030180001107983 */ /* 0x001ee20000300a00 */
[----:B------:R-:W-:Y:S02]  /*24150*/  IMAD.MOV.U32 R24, RZ, RZ, R5 ;  /* 0x000000ffff187224 */ /* 0x000fe400078e0005 */
[----:B------:R-:W-:Y:S02]  /*24160*/  IMAD.MOV.U32 R28, RZ, RZ, R4 ;  /* 0x000000ffff1c7224 */ /* 0x000fe400078e0004 */
[----:B------:R-:W4:Y:S01]  /*24170*/  LDL.LU.64 R4, [R1+0xa10] ;  /* 0x000a100001047983 */ /* 0x000f220000300a00 */
[----:B------:R-:W4:Y:S02]  /*24180*/  LDL.LU.64 R6, [R1+0xa18] ;  /* 0x000a180001067983 */ /* 0x000f240000300a00 */
[----:B------:R-:W-:Y:S02]  /*24190*/  STL.64 [R1+0x2fa0], R26 ;  /* 0x002fa01a01007387 */ /* 0x000fe40000100a00 */
[----:B------:R0:W-:Y:S02]  /*241a0*/  STL.64 [R1+0x2f98], R24 ;  /* 0x002f981801007387 */ /* 0x0001e40000100a00 */
[----:B0-----:R-:W2:Y:S01]  /*241b0*/  LDL.LU.64 R24, [R1+0xa20] ;  /* 0x000a200001187983 */ /* 0x001ea20000300a00 */
[----:B------:R-:W2:Y:S01]  /*241c0*/  LDL.LU.64 R26, [R1+0xa28] ;  /* 0x000a2800011a7983 */ /* 0x000ea20000300a00 */
[C---:B---3--:R-:W-:Y:S11]  /*241d0*/  HMMA.16816.F32.BF16 R12, R20.reuse, R16, R12 ;  /* 0x00000010140c723c */ /* 0x048ff6000004180c */
[----:B------:R-:W-:Y:S11]  /*241e0*/  @!UPT UIADD3 URZ, URZ, URZ, URZ ;  /* 0x0000003f3f3ff290 */ /* 0x000ff6000fffe03f */
[----:B------:R-:W-:Y:S01]  /*241f0*/  @!UPT UIADD3 URZ, URZ, URZ, URZ ;  /* 0x0000003f3f3ff290 */ /* 0x000fe2000fffe03f */
[----:B------:R-:W-:Y:S01]  /*24200*/  STL.64 [R1+0xa50], R12 ;  /* 0x000a500c01007387 */ /* 0x000fe20000100a00 */
[----:B------:R0:W-:Y:S02]  /*24210*/  STL.64 [R1+0xa58], R14 ;  /* 0x000a580e01007387 */ /* 0x0001e40000100a00 */
[----:B0-----:R-:W-:Y:S02]  /*24220*/  IMAD.MOV.U32 R15, RZ, RZ, R16 ;  /* 0x000000ffff0f7224 */ /* 0x001fe400078e0010 */
[----:B------:R-:W-:Y:S02]  /*24230*/  IMAD.MOV.U32 R14, RZ, RZ, R17 ;  /* 0x000000ffff0e7224 */ /* 0x000fe400078e0011 */
[----:B------:R-:W2:Y:S02]  /*24240*/  LDL.LU.64 R16, [R1+0x3010] ;  /* 0x0030100001107983 */ /* 0x000ea40000300a00 */
[----:B--2---:R-:W-:Y:S01]  /*24250*/  HMMA.16816.F32.BF16 R8, R20, R16, R8 ;  /* 0x000000101408723c */ /* 0x004fe20000041808 */
[----:B------:R-:W-:-:S02]  /*24260*/  IMAD.MOV.U32 R0, RZ, RZ, R16 ;  /* 0x000000ffff007224 */ /* 0x000fc400078e0010 */
[----:B------:R-:W-:Y:S11]  /*24270*/  IMAD.MOV.U32 R2, RZ, RZ, R17 ;  /* 0x000000ffff027224 */ /* 0x000ff600078e0011 */
[----:B------:R-:W-:Y:S09]  /*24280*/  @!UPT UIADD3 URZ, URZ, URZ, URZ ;  /* 0x0000003f3f3ff290 */ /* 0x000ff2000fffe03f */
[----:B------:R-:W-:Y:S01]  /*24290*/  STL.64 [R1+0xa40], R8 ;  /* 0x000a400801007387 */ /* 0x000fe20000100a00 */
[----:B------:R0:W-:Y:S03]  /*242a0*/  STL.64 [R1+0xa48], R10 ;  /* 0x000a480a01007387 */ /* 0x0001e60000100a00 */
[----:B0-----:R-:W2:Y:S01]  /*242b0*/  LDL.LU.64 R10, [R1+0x3008] ;  /* 0x00300800010a7983 */ /* 0x001ea20000300a00 */
[----:B------:R-:W2:Y:S02]  /*242c0*/  LDL.LU.64 R8, [R1+0x3000] ;  /* 0x0030000001087983 */ /* 0x000ea40000300a00 */
[----:B------:R-:W2:Y:S02]  /*242d0*/  LDL.LU.64 R16, [R1+0x2ff8] ;  /* 0x002ff80001107983 */ /* 0x000ea40000300a00 */
[----:B--2---:R-:W-:Y:S01]  /*242e0*/  HMMA.16816.F32.BF16 R8, R20, R16, R8 ;  /* 0x000000101408723c */ /* 0x004fe20000041808 */
[----:B------:R-:W-:-:S02]  /*242f0*/  IMAD.MOV.U32 R12, RZ, RZ, R16 ;  /* 0x000000ffff0c7224 */ /* 0x000fc400078e0010 */
[----:B------:R-:W-:Y:S11]  /*24300*/  IMAD.MOV.U32 R13, RZ, RZ, R17 ;  /* 0x000000ffff0d7224 */ /* 0x000ff600078e0011 */
[----:B------:R-:W-:Y:S09]  /*24310*/  @!UPT UIADD3 URZ, URZ, URZ, URZ ;  /* 0x0000003f3f3ff290 */ /* 0x000ff2000fffe03f */
[----:B------:R0:W-:Y:S01]  /*24320*/  STL.64 [R1+0xa30], R8 ;  /* 0x000a300801007387 */ /* 0x0001e20000100a00 */
[----:B------:R1:W-:Y:S03]  /*24330*/  STL.64 [R1+0xa38], R10 ;  /* 0x000a380a01007387 */ /* 0x0003e60000100a00 */
[----:B0-----:R-:W2:Y:S01]  /*24340*/  LDL.LU.64 R8, [R1+0x2ff0] ;  /* 0x002ff00001087983 */ /* 0x001ea20000300a00 */
[----:B------:R-:W3:Y:S02]  /*24350*/  LDL.LU.64 R18, [R1+0x2fe8] ;  /* 0x002fe80001127983 */ /* 0x000ee40000300a00 */
[----:B------:R-:W4:Y:S01]  /*24360*/  LDL.LU.64 R16, [R1+0x2fe0] ;  /* 0x002fe00001107983 */ /* 0x000f220000300a00 */
[C---:B--2---:R-:W-:Y:S08]  /*24370*/  HMMA.16816.F32.BF16 R24, R20.reuse, R8, R24 ;  /* 0x000000081418723c */ /* 0x044ff00000041818 */
[----:B----4-:R-:W-:Y:S01]  /*24380*/  HMMA.16816.F32.BF16 R4, R20, R16, R4 ;  /* 0x000000101404723c */ /* 0x010fe20000041804 */
[----:B------:R-:W-:-:S02]  /*24390*/  IMAD.MOV.U32 R29, RZ, RZ, R8 ;  /* 0x000000ffff1d7224 */ /* 0x000fc400078e0008 */
[----:B------:R-:W-:Y:S11]  /*243a0*/  IMAD.MOV.U32 R3, RZ, RZ, R9 ;  /* 0x000000ffff037224 */ /* 0x000ff600078e0009 */
[----:B------:R-:W-:Y:S01]  /*243b0*/  @!UPT UIADD3 URZ, URZ, URZ, URZ ;  /* 0x0000003f3f3ff290 */ /* 0x000fe2000fffe03f */
[----:B------:R-:W-:Y:S01]  /*243c0*/  STL.64 [R1+0xa20], R24 ;  /* 0x000a201801007387 */ /* 0x000fe20000100a00 */
[----:B------:R-:W-:Y:S02]  /*243d0*/  STL.64 [R1+0xa28], R26 ;  /* 0x000a281a01007387 */ /* 0x000fe40000100a00 */
[----:B------:R-:W2:Y:S02]  /*243e0*/  LDL.LU.64 R8, [R1+0xa00] ;  /* 0x000a000001087983 */ /* 0x000ea40000300a00 */
[----:B-1----:R-:W2:Y:S03]  /*243f0*/  LDL.LU.64 R10, [R1+0xa08] ;  /* 0x000a0800010a7983 */ /* 0x002ea60000300a00 */
[----:B------:R0:W-:Y:S01]  /*24400*/  STL.64 [R1+0xa10], R4 ;  /* 0x000a100401007387 */ /* 0x0001e20000100a00 */
[----:B------:R1:W-:Y:S03]  /*24410*/  STL.64 [R1+0xa18], R6 ;  /* 0x000a180601007387 */ /* 0x0003e60000100a00 */
[----:B0-----:R-:W4:Y:S01]  /*24420*/  LDL.LU.64 R4, [R1+0x9f0] ;  /* 0x0009f00001047983 */ /* 0x001f220000300a00 */
[----:B-1----:R-:W4:Y:S02]  /*24430*/  LDL.LU.64 R6, [R1+0x9f8] ;  /* 0x0009f80001067983 */ /* 0x002f240000300a00 */
[----:B------:R-:W2:Y:S02]  /*24440*/  LDL.LU.64 R24, [R1+0x510] ;  /* 0x0005100001187983 */ /* 0x000ea40000300a00 */
[----:B------:R-:W2:Y:S01]  /*24450*/  LDL.LU.64 R26, [R1+0x518] ;  /* 0x00051800011a7983 */ /* 0x000ea20000300a00 */
[----:B---3--:R-:W-:Y:S01]  /*24460*/  STL.64 [R1+0x2eb8], R18 ;  /* 0x002eb81201007387 */ /* 0x008fe20000100a00 */
[----:B------:R0:W-:Y:S02]  /*24470*/  STL.64 [R1+0x2eb0], R16 ;  /* 0x002eb01001007387 */ /* 0x0001e40000100a00 */
[----:B0-----:R-:W-:-:S02]  /*24480*/  IMAD.MOV.U32 R16, RZ, RZ, R29 ;  /* 0x000000ffff107224 */ /* 0x001fc400078e001d */
[----:B------:R-:W-:Y:S01]  /*24490*/  IMAD.MOV.U32 R17, RZ, RZ, R3 ;  /* 0x000000ffff117224 */ /* 0x000fe200078e0003 */
[----:B------:R-:W3:Y:S01]  /*244a0*/  LDL.LU R29, [R1+0x2fdc] ;  /* 0x002fdc00011d7983 */ /* 0x000ee20000300800 */
[----:B------:R-:W2:Y:S03]  /*244b0*/  LDL.LU R3, [R1+0x2fd8] ;  /* 0x002fd80001037983 */ /* 0x000ea60000300800 */
[----:B------:R0:W-:Y:S02]  /*244c0*/  STL.64 [R1+0x2ec8], R16 ;  /* 0x002ec81001007387 */ /* 0x0001e40000100a00 */
[----:B0-----:R-:W-:Y:S02]  /*244d0*/  IMAD.MOV.U32 R16, RZ, RZ, R12 ;  /* 0x000000ffff107224 */ /* 0x001fe400078e000c */
[----:B------:R-:W-:Y:S01]  /*244e0*/  IMAD.MOV.U32 R17, RZ, RZ, R13 ;  /* 0x000000ffff117224 */ /* 0x000fe200078e000d */
[----:B------:R-:W2:Y:S01]  /*244f0*/  LDL.LU R12, [R1+0x2fd4] ;  /* 0x002fd400010c7983 */ /* 0x000ea20000300800 */
[----:B------:R-:W2:Y:S03]  /*24500*/  LDL.LU R13, [R1+0x2fd0] ;  /* 0x002fd000010d7983 */ /* 0x000ea60000300800 */
[----:B------:R0:W-:Y:S02]  /*24510*/  STL.64 [R1+0x2ee0], R16 ;  /* 0x002ee01001007387 */ /* 0x0001e40000100a00 */
[----:B0-----:R-:W-:-:S02]  /*24520*/  IMAD.MOV.U32 R16, RZ, RZ, R0 ;  /* 0x000000ffff107224 */ /* 0x001fc400078e0000 */
[----:B------:R-:W-:Y:S01]  /*24530*/  IMAD.MOV.U32 R17, RZ, RZ, R2 ;  /* 0x000000ffff117224 */ /* 0x000fe200078e0002 */
[----:B------:R-:W3:Y:S01]  /*24540*/  LDL.LU R0, [R1+0x2fcc] ;  /* 0x002fcc0001007983 */ /* 0x000ee20000300800 */
[----:B------:R-:W3:Y:S03]  /*24550*/  LDL.LU R2, [R1+0x2fc8] ;  /* 0x002fc80001027983 */ /* 0x000ee60000300800 */
[----:B------:R0:W-:Y:S04]  /*24560*/  STL.64 [R1+0x2ef8], R16 ;  /* 0x002ef81001007387 */ /* 0x0001e80000100a00 */
[----:B0-----:R-:W3:Y:S04]  /*24570*/  LDL R16, [R1+0xa0] ;  /* 0x0000a00001107983 */ /* 0x001ee80000100800 */
[----:B------:R-:W3:Y:S01]  /*24580*/  LDL R17, [R1+0xa4] ;  /* 0x0000a40001117983 */ /* 0x000ee20000100800 */
[C---:B--2---:R-:W-:Y:S11]  /*24590*/  HMMA.16816.F32.BF16 R8, R20.reuse, R12, R8 ;  /* 0x0000000c1408723c */ /* 0x044ff60000041808 */
[----:B------:R-:W-:Y:S11]  /*245a0*/  @!UPT UIADD3 URZ, URZ, URZ, URZ ;  /* 0x0000003f3f3ff290 */ /* 0x000ff6000fffe03f */
[----:B------:R-:W-:Y:S01]  /*245b0*/  @!UPT UIADD3 URZ, URZ, URZ, URZ ;  /* 0x0000003f3f3ff290 */ /* 0x000fe2000fffe03f */
[----:B------:R-:W-:Y:S01]  /*245c0*/  STL.64 [R1+0xa00], R8 ;  /* 0x000a000801007387 */ /* 0x000fe20000100a00 */
[----:B------:R0:W-:Y:S03]  /*245d0*/  STL.64 [R1+0xa08], R10 ;  /* 0x000a080a01007387 */ /* 0x0001e60000100a00 */
[----:B0-----:R-:W2:Y:S01]  /*245e0*/  LDL.LU.64 R10, [R1+0x2fc0] ;  /* 0x002fc000010a7983 */ /* 0x001ea20000300a00 */
        /* <DEDUP_REMOVED lines=9> */
[----:B------:R0:W-:Y:S01]  /*24680*/  STL.64 [R1+0x2ea0], R8 ;  /* 0x002ea00801007387 */ /* 0x0001e20000100a00 */
[----:B--2---:R-:W-:Y:S01]  /*24690*/  HMMA.16816.F32.BF16 R20, R20, R4, R24 ;  /* 0x000000041414723c */ /* 0x004fe20000041818 */
[----:B------:R-:W2:Y:S01]  /*246a0*/  LDL.LU.64 R26, [R1+0x2fa0] ;  /* 0x002fa000011a7983 */ /* 0x000ea20000300a00 */
[----:B------:R-:W2:Y:S02]  /*246b0*/  LDL.LU.64 R24, [R1+0x2f98] ;  /* 0x002f980001187983 */ /* 0x000ea40000300a00 */
[----:B0-----:R-:W-:Y:S11]  /*246c0*/  IMAD.MOV.U32 R8, RZ, RZ, R10 ;  /* 0x000000ffff087224 */ /* 0x001ff600078e000a */
[----:B------:R-:W-:Y:S08]  /*246d0*/  @!UPT UIADD3 URZ, URZ, URZ, URZ ;  /* 0x0000003f3f3ff290 */ /* 0x000ff0000fffe03f */
[----:B------:R0:W-:Y:S01]  /*246e0*/  STL.64 [R1+0x510], R20 ;  /* 0x0005101401007387 */ /* 0x0001e20000100a00 */
[----:B------:R-:W-:Y:S02]  /*246f0*/  STL.64 [R1+0x518], R22 ;  /* 0x0005181601007387 */ /* 0x000fe40000100a00 */
[----:B------:R-:W3:Y:S02]  /*24700*/  LDL.LU.64 R12, [R1+0x300] ;  /* 0x00030000010c7983 */ /* 0x000ee40000300a00 */
[----:B0-----:R-:W-:Y:S02]  /*24710*/  IMAD.MOV.U32 R20, RZ, RZ, R15 ;  /* 0x000000ffff147224 */ /* 0x001fe400078e000f */
[----:B------:R-:W-:Y:S02]  /*24720*/  IMAD.MOV.U32 R21, RZ, RZ, R14 ;  /* 0x000000ffff157224 */ /* 0x000fe400078e000e */
[----:B------:R-:W3:Y:S03]  /*24730*/  LDL.LU.64 R14, [R1+0x308] ;  /* 0x00030800010e7983 */ /* 0x000ee60000300a00 */
[----:B------:R0:W-:Y:S02]  /*24740*/  STL.64 [R1+0x2f00], R20 ;  /* 0x002f001401007387 */ /* 0x0001e40000100a00 */
[----:B0-----:R-:W-:-:S02]  /*24750*/  IMAD.MOV.U32 R20, RZ, RZ, R28 ;  /* 0x000000ffff147224 */ /* 0x001fc400078e001c */
[----:B------:R-:W3:Y:S01]  /*24760*/  LDL.LU R28, [R1+0x2f90] ;  /* 0x002f9000011c7983 */ /* 0x000ee20000300800 */
[----:B----4-:R-:W-:Y:S02]  /*24770*/  IMAD.MOV.U32 R9, RZ, RZ, R7 ;  /* 0x000000ffff097224 */ /* 0x010fe400078e0007 */
[----:B--2---:R-:W-:Y:S02]  /*24780*/  IMAD.MOV.U32 R21, RZ, RZ, R24 ;  /* 0x000000ffff157224 */ /* 0x004fe400078e0018 */
[----:B------:R-:W2:Y:S03]  /*24790*/  LDL.LU R24, [R1+0x2f8c] ;  /* 0x002f8c0001187983 */ /* 0x000ea60000300800 */
[----:B------:R0:W-:Y:S02]  /*247a0*/  STL.64 [R1+0x2f18], R20 ;  /* 0x002f181401007387 */ /* 0x0001e40000100a00 */
[----:B0-----:R-:W-:-:S02]  /*247b0*/  IMAD.MOV.U32 R20, RZ, RZ, R25 ;  /* 0x000000ffff147224 */ /* 0x001fc400078e0019 */
[----:B------:R-:W-:Y:S01]  /*247c0*/  IMAD.MOV.U32 R21, RZ, RZ, R26 ;  /* 0x000000ffff157224 */ /* 0x000fe200078e001a */
[----:B------:R-:W2:Y:S01]  /*247d0*/  LDL.LU R25, [R1+0x2f88] ;  /* 0x002f880001197983 */ /* 0x000ea20000300800 */
[----:B------:R-:W2:Y:S03]  /*247e0*/  LDL.LU R26, [R1+0x2f84] ;  /* 0x002f8400011a7983 */ /* 0x000ea60000300800 */
[----:B------:R0:W-:Y:S02]  /*247f0*/  STL.64 [R1+0x2f30], R20 ;  /* 0x002f301401007387 */ /* 0x0001e40000100a00 */
[----:B0-----:R-:W-:Y:S02]  /*24800*/  IMAD.MOV.U32 R20, RZ, RZ, R27 ;  /* 0x000000ffff147224 */ /* 0x001fe400078e001b */
[----:B---3--:R-:W-:Y:S01]  /*24810*/  IMAD.MOV.U32 R21, RZ, RZ, R29 ;  /* 0x000000ffff157224 */ /* 0x008fe200078e001d */
[----:B------:R-:W2:Y:S04]  /*24820*/  LDL.LU R27, [R1+0x2f80] ;  /* 0x002f8000011b7983 */ /* 0x000ea80000300800 */
[----:B------:R0:W-:Y:S01]  /*24830*/  STL.64 [R1+0x2f48], R20 ;  /* 0x002f481401007387 */ /* 0x0001e20000100a00 */
[----:B------:R1:W-:Y:S02]  /*24840*/  STL.64 [R1+0x2f50], R8 ;  /* 0x002f500801007387 */ /* 0x0003e40000100a00 */
[----:B0-----:R-:W-:Y:S01]  /*24850*/  IMAD.MOV.U32 R21, RZ, RZ, R11 ;  /* 0x000000ffff157224 */ /* 0x001fe200078e000b */
[----:B-1----:R-:W2:Y:S01]  /*24860*/  LDL.LU.64 R8, [R1+0x310] ;  /* 0x0003100001087983 */ /* 0x002ea20000300a00 */
[----:B------:R-:W2:Y:S02]  /*24870*/  LDL.LU.64 R10, [R1+0x318] ;  /* 0x00031800010a7983 */ /* 0x000ea40000300a00 */
[----:B------:R-:W-:-:S02]  /*24880*/  IMAD.MOV.U32 R20, RZ, RZ, R28 ;  /* 0x000000ffff147224 */ /* 0x000fc400078e001c */
[----:B------:R0:W-:Y:S05]  /*24890*/  STL.64 [R1+0x2ea8], R4 ;  /* 0x002ea80401007387 */ /* 0x0001ea0000100a00 */
[----:B--2---:R-:W-:Y:S07]  /*248a0*/  HMMA.16816.F32.BF16 R20, R24, R20, R8 ;  /* 0x000000141814723c */ /* 0x004fee0000041808 */
[----:B------:R-:W-:-:S02]  /*248b0*/  IMAD.MOV.U32 R8, RZ, RZ, R6 ;  /* 0x000000ffff087224 */ /* 0x000fc400078e0006 */
[----:B0-----:R-:W-:Y:S01]  /*248c0*/  HMMA.16816.F32.BF16 R4, R24, R16, R12 ;  /* 0x000000101804723c */ /* 0x001fe2000004180c */
[----:B------:R-:W-:Y:S11]  /*248d0*/  IMAD.MOV.U32 R9, RZ, RZ, R3 ;  /* 0x000000ffff097224 */ /* 0x000ff600078e0003 */
[----:B------:R-:W-:Y:S02]  /*248e0*/  @!UPT UIADD3 URZ, URZ, URZ, URZ ;  /* 0x0000003f3f3ff290 */ /* 0x000fe4000fffe03f */
[----:B------:R0:W-:Y:S01]  /*248f0*/  STL.64 [R1+0x310], R20 ;  /* 0x0003101401007387 */ /* 0x0001e20000100a00 */
[----:B------:R1:W-:Y:S02]  /*24900*/  STL.64 [R1+0x318], R22 ;  /* 0x0003181601007387 */ /* 0x0003e40000100a00 */
[----:B------:R-:W-:Y:S06]  /*24910*/  STL.64 [R1+0x2f68], R8 ;  /* 0x002f680801007387 */ /* 0x000fec0000100a00 */
[----:B------:R-:W-:Y:S01]  /*24920*/  STL.64 [R1+0x300], R4 ;  /* 0x0003000401007387 */ /* 0x000fe20000100a00 */
[----:B------:R-:W-:Y:S02]  /*24930*/  STL.64 [R1+0x308], R6 ;  /* 0x0003080601007387 */ /* 0x000fe40000100a00 */
[----:B0-----:R-:W2:Y:S01]  /*24940*/  LDL.LU.64 R20, [R1+0x2d0] ;  /* 0x0002d00001147983 */ /* 0x001ea20000300a00 */
[----:B-1----:R-:W3:Y:S04]  /*24950*/  LDL.LU.64 R22, [R1+0x2d8] ;  /* 0x0002d80001167983 */ /* 0x002ee80000300a00 */
[----:B---3--:R-:W-:Y:S01]  /*24960*/  STL.64 [R1+0x2f60], R22 ;  /* 0x002f601601007387 */ /* 0x008fe20000100a00 */
[----:B--2---:R0:W-:Y:S03]  /*24970*/  STL.64 [R1+0x2f58], R20 ;  /* 0x002f581401007387 */ /* 0x0041e60000100a00 */
[----:B0-----:R-:W2:Y:S01]  /*24980*/  LDL.LU.64 R20, [R1+0x2e0] ;  /* 0x0002e00001147983 */ /* 0x001ea20000300a00 */
[----:B------:R-:W3:Y:S03]  /*24990*/  LDL.LU.64 R22, [R1+0x2e8] ;  /* 0x0002e80001167983 */ /* 0x000ee60000300a00 */
        /* <DEDUP_REMOVED lines=19> */
[----:B------:R-:W3:Y:S02]  /*24ad0*/  LDL.LU.64 R14, [R1+0x268] ;  /* 0x00026800010e7983 */ /* 0x000ee40000300a00 */
[----:B------:R-:W-:-:S02]  /*24ae0*/  IMAD.MOV.U32 R8, RZ, RZ, R2 ;  /* 0x000000ffff087224 */ /* 0x000fc400078e0002 */
[----:B------:R-:W-:-:S07]  /*24af0*/  IMAD.MOV.U32 R9, RZ, RZ, R0 ;  /* 0x000000ffff097224 */ /* 0x000fce00078e0000 */
[C---:B--2---:R-:W-:Y:S01]  /*24b00*/  HMMA.16816.F32.BF16 R8, R24.reuse, R8, R20 ;  /* 0x000000081808723c */ /* 0x044fe20000041814 */
[----:B---3--:R-:W-:Y:S01]  /*24b10*/  STL.64 [R1+0x2ed8], R14 ;  /* 0x002ed80e01007387 */ /* 0x008fe20000100a00 */
[----:B----4-:R0:W-:Y:S03]  /*24b20*/  STL.64 [R1+0x2ed0], R12 ;  /* 0x002ed00c01007387 */ /* 0x0101e60000100a00 */
[----:B0-----:R-:W2:Y:S01]  /*24b30*/  LDL.LU.64 R12, [R1+0x270] ;  /* 0x00027000010c7983 */ /* 0x001ea20000300a00 */
[----:B------:R-:W3:Y:S03]  /*24b40*/  LDL.LU.64 R14, [R1+0x278] ;  /* 0x00027800010e7983 */ /* 0x000ee60000300a00 */
[----:B---3--:R-:W-:Y:S01]  /*24b50*/  STL.64 [R1+0x2ef0], R14 ;  /* 0x002ef00e01007387 */ /* 0x008fe20000100a00 */
[----:B--2---:R0:W-:Y:S03]  /*24b60*/  STL.64 [R1+0x2ee8], R12 ;  /* 0x002ee80c01007387 */ /* 0x0041e60000100a00 */
[----:B0-----:R-:W2:Y:S01]  /*24b70*/  LDL.LU.64 R12, [R1+0x280] ;  /* 0x00028000010c7983 */ /* 0x001ea20000300a00 */
[----:B------:R-:W2:Y:S02]  /*24b80*/  LDL.LU.64 R14, [R1+0x288] ;  /* 0x00028800010e7983 */ /* 0x000ea40000300a00 */
[----:B------:R-:W3:Y:S02]  /*24b90*/  LDL.LU.64 R4, [R1+0x250] ;  /* 0x0002500001047983 */ /* 0x000ee40000300a00 */
[----:B------:R-:W3:Y:S01]  /*24ba0*/  LDL.LU.64 R6, [R1+0x258] ;  /* 0x0002580001067983 */ /* 0x000ee20000300a00 */
        /* <DEDUP_REMOVED lines=13> */
[----:B------:R-:W4:Y:S11]  /*24c80*/  LDL.LU.64 R20, [R1+0x2f48] ;  /* 0x002f480001147983 */ /* 0x000f360000300a00 */
[----:B------:R-:W-:Y:S10]  /*24c90*/  @!UPT UIADD3 URZ, URZ, URZ, URZ ;  /* 0x0000003f3f3ff290 */ /* 0x000ff4000fffe03f */
[----:B------:R0:W-:Y:S01]  /*24ca0*/  STL.64 [R1+0x2d0], R8 ;  /* 0x0002d00801007387 */ /* 0x0001e20000100a00 */
[----:B------:R1:W-:Y:S03]  /*24cb0*/  STL.64 [R1+0x2d8], R10 ;  /* 0x0002d80a01007387 */ /* 0x0003e60000100a00 */
[----:B0-----:R-:W2:Y:S01]  /*24cc0*/  LDL.LU.64 R8, [R1+0x240] ;  /* 0x0002400001087983 */ /* 0x001ea20000300a00 */
[----:B-1----:R-:W2:Y:S01]  /*24cd0*/  LDL.LU.64 R10, [R1+0x248] ;  /* 0x00024800010a7983 */ /* 0x002ea20000300a00 */
        /* <DEDUP_REMOVED lines=43> */
[----:B------:R-:W2:Y:S11]  /*24f90*/  LDL.LU.64 R12, [R1+0x2ec0] ;  /* 0x002ec000010c7983 */ /* 0x000eb60000300a00 */
[----:B------:R-:W-:Y:S10]  /*24fa0*/  @!UPT UIADD3 URZ, URZ, URZ, URZ ;  /* 0x0000003f3f3ff290 */ /* 0x000ff4000fffe03f */
[----:B------:R-:W-:Y:S01]  /*24fb0*/  STL.64 [R1+0x260], R16 ;  /* 0x0002601001007387 */ /* 0x000fe20000100a00 */
[----:B------:R0:W-:Y:S03]  /*24fc0*/  STL.64 [R1+0x268], R18 ;  /* 0x0002681201007387 */ /* 0x0001e60000100a00 */
[----:B0-----:R-:W3:Y:S01]  /*24fd0*/  LDL.LU.64 R18, [R1+0x2eb8] ;  /* 0x002eb80001127983 */ /* 0x001ee20000300a00 */
[----:B------:R-:W3:Y:S03]  /*24fe0*/  LDL.LU.64 R16, [R1+0x2eb0] ;  /* 0x002eb00001107983 */ /* 0x000ee60000300a00 */
[----:B------:R-:W0:Y:S02]  /*24ff0*/  S2R R2, SR_TID.X ;  /* 0x0000000000027919 */ /* 0x000e240000002100 */
[C---:B0-----:R-:W-:Y:S01]  /*25000*/  LOP3.LUT R14, R2.reuse, 0x7, RZ, 0xc0, !PT ;  /* 0x00000007020e7812 */ /* 0x041fe200078ec0ff */
[----:B------:R-:W-:-:S04]  /*25010*/  IMAD.SHL.U32 R0, R2, 0x2, RZ ;  /* 0x0000000202007824 */ /* 0x000fc800078e00ff */
[----:B------:R-:W-:-:S05]  /*25020*/  IMAD R14, R14, 0x210, RZ ;  /* 0x000002100e0e7824 */ /* 0x000fca00078e02ff */
[----:B------:R-:W-:Y:S01]  /*25030*/  LOP3.LUT R0, R14, 0x10, R0, 0x78, !PT ;  /* 0x000000100e007812 */ /* 0x000fe200078e7800 */
[C---:B--2---:R-:W-:Y:S08]  /*25040*/  HMMA.16816.F32.BF16 R8, R24.reuse, R12, R8 ;  /* 0x0000000c1808723c */ /* 0x044ff00000041808 */
[C---:B---3--:R-:W-:Y:S11]  /*25050*/  HMMA.16816.F32.BF16 R4, R24.reuse, R16, R4 ;  /* 0x000000101804723c */ /* 0x048ff60000041804 */
[----:B------:R-:W-:Y:S11]  /*25060*/  @!UPT UIADD3 URZ, URZ, URZ, URZ ;  /* 0x0000003f3f3ff290 */ /* 0x000ff6000fffe03f */
[----:B------:R-:W-:Y:S01]  /*25070*/  @!UPT UIADD3 URZ, URZ, URZ, URZ ;  /* 0x0000003f3f3ff290 */ /* 0x000fe2000fffe03f */
[----:B------:R0:W-:Y:S01]  /*25080*/  STL.64 [R1+0x250], R4 ;  /* 0x0002500401007387 */ /* 0x0001e20000100a00 */
[----:B------:R-:W-:Y:S03]  /*25090*/  STL.64 [R1+0x258], R6 ;  /* 0x0002580601007387 */ /* 0x000fe60000100a00 */
[----:B0-----:R-:W4:Y:S01]  /*250a0*/  LDL.LU.64 R4, [R1+0x2ea8] ;  /* 0x002ea80001047983 */ /* 0x001f220000300a00 */
[----:B------:R-:W-:Y:S02]  /*250b0*/  STL.64 [R1+0x2e18], R18 ;  /* 0x002e181201007387 */ /* 0x000fe40000100a00 */
[----:B------:R0:W-:Y:S02]  /*250c0*/  STL.64 [R1+0x2e10], R16 ;  /* 0x002e101001007387 */ /* 0x0001e40000100a00 */
[----:B0-----:R-:W2:Y:S01]  /*250d0*/  LDL.64 R16, [R1+0xa0] ;  /* 0x0000a00001107983 */ /* 0x001ea20000100a00 */
[----:B------:R0:W-:Y:S02]  /*250e0*/  STL.64 [R1+0x240], R8 ;  /* 0x0002400801007387 */ /* 0x0001e40000100a00 */
[----:B------:R-:W-:Y:S01]  /*250f0*/  STL.64 [R1+0x248], R10 ;  /* 0x0002480a01007387 */ /* 0x000fe20000100a00 */
[----:B0-----:R-:W3:Y:S01]  /*25100*/  LDL.LU.64 R8, [R1+0x2ea0] ;  /* 0x002ea00001087983 */ /* 0x001ee20000300a00 */
[----:B------:R-:W-:Y:S02]  /*25110*/  STL [R1+0x2e08], R12 ;  /* 0x002e080c01007387 */ /* 0x000fe40000100800 */
[----:B------:R0:W-:Y:S02]  /*25120*/  STL [R1+0x2e04], R13 ;  /* 0x002e040d01007387 */ /* 0x0001e40000100800 */
[----:B0-----:R-:W2:Y:S01]  /*25130*/  LDL.LU.64 R12, [R1+0x230] ;  /* 0x00023000010c7983 */ /* 0x001ea20000300a00 */
[----:B------:R-:W2:Y:S03]  /*25140*/  LDL.LU.64 R14, [R1+0x238] ;  /* 0x00023800010e7983 */ /* 0x000ea60000300a00 */
[----:B---3--:R-:W-:Y:S01]  /*25150*/  STL [R1+0x2e00], R8 ;  /* 0x002e000801007387 */ /* 0x008fe20000100800 */
[----:B------:R4:W-:Y:S01]  /*25160*/  STL [R1+0x2dfc], R9 ;  /* 0x002dfc0901007387 */ /* 0x0009e20000100800 */
[C---:B--2---:R-:W-:Y:S08]  /*25170*/  HMMA.16816.F32.BF16 R12, R24.reuse, R8, R12 ;  /* 0x00000008180c723c */ /* 0x044ff0000004180c */
[----:B----4-:R-:W-:Y:S11]  /*25180*/  HMMA.16816.F32.BF16 R8, R24, R4, R20 ;  /* 0x000000041808723c */ /* 0x010ff60000041814 */
[----:B------:R-:W-:Y:S04]  /*25190*/  @!UPT UIADD3 URZ, URZ, URZ, URZ ;  /* 0x0000003f3f3ff290 */ /* 0x000fe8000fffe03f */
[----:B------:R0:W-:Y:S01]  /*251a0*/  STL.64 [R1+0x230], R12 ;  /* 0x0002300c01007387 */ /* 0x0001e20000100a00 */
[----:B------:R1:W-:Y:S03]  /*251b0*/  STL.64 [R1+0x238], R14 ;  /* 0x0002380e01007387 */ /* 0x0003e60000100a00 */
[----:B0-----:R-:W2:Y:S01]  /*251c0*/  LDL.LU.64 R12, [R1+0xfe0] ;  /* 0x000fe000010c7983 */ /* 0x001ea20000300a00 */
[----:B-1----:R-:W2:Y:S03]  /*251d0*/  LDL.LU.64 R14, [R1+0xfe8] ;  /* 0x000fe800010e7983 */ /* 0x002ea60000300a00 */
[----:B------:R0:W-:Y:S02]  /*251e0*/  STL.64 [R1+0xd0], R8 ;  /* 0x0000d00801007387 */ /* 0x0001e40000100a00 */
[----:B------:R-:W-:Y:S01]  /*251f0*/  STL.64 [R1+0xd8], R10 ;  /* 0x0000d80a01007387 */ /* 0x000fe20000100a00 */
[----:B0-----:R-:W3:Y:S01]  /*25200*/  LDL.64 R8, [R1+0x50] ;  /* 0x0000500001087983 */ /* 0x001ee20000100a00 */
[----:B------:R-:W-:-:S05]  /*25210*/  IMAD.SHL.U32 R2, R2, 0x100, RZ ;  /* 0x0000010002027824 */ /* 0x000fca00078e00ff */
[----:B------:R-:W-:-:S04]  /*25220*/  LOP3.LUT R0, R0, 0x1000, R2, 0xf8, !PT ;  /* 0x0000100000007812 */ /* 0x000fc800078ef802 */
[----:B------:R-:W-:-:S05]  /*25230*/  LOP3.LUT R0, R0, 0x60, RZ, 0x3c, !PT ;  /* 0x0000006000007812 */ /* 0x000fca00078e3cff */
[----:B------:R-:W0:Y:S04]  /*25240*/  LDSM.16.MT88.4 R24, [R0+0x8080] ;  /* 0x008080000018783b */ /* 0x000e280000004200 */
[----:B------:R-:W1:Y:S04]  /*25250*/  LDSM.16.MT88.4 R20, [R0+0x8000] ;  /* 0x008000000014783b */ /* 0x000e680000004200 */
[----:B---3--:R3:W-:Y:S04]  /*25260*/  STL.64 [R1+0x2e78], R8 ;  /* 0x002e780801007387 */ /* 0x0087e80000100a00 */
[----:B---3--:R-:W1:Y:S01]  /*25270*/  LDL.64 R8, [R1+0xb0] ;  /* 0x0000b00001087983 */ /* 0x008e620000100a00 */
[----:B------:R-:W-:Y:S02]  /*25280*/  STL [R1+0x2e0c], R4 ;  /* 0x002e0c0401007387 */ /* 0x000fe40000100800 */
[----:B------:R3:W-:Y:S02]  /*25290*/  STL [R1+0x2df0], R5 ;  /* 0x002df00501007387 */ /* 0x0007e40000100800 */
[----:B---3--:R-:W1:Y:S01]  /*252a0*/  LDL.LU.64 R4, [R1+0xff0] ;  /* 0x000ff00001047983 */ /* 0x008e620000300a00 */
[----:B------:R-:W1:Y:S02]  /*252b0*/  LDL.LU.64 R6, [R1+0xff8] ;  /* 0x000ff80001067983 */ /* 0x000e640000300a00 */
[----:B0-----:R-:W-:Y:S02]  /*252c0*/  STL [R1+0x2dd0], R24 ;  /* 0x002dd01801007387 */ /* 0x001fe40000100800 */
[----:B------:R-:W-:Y:S01]  /*252d0*/  STL [R1+0x2dcc], R25 ;  /* 0x002dcc1901007387 */ /* 0x000fe20000100800 */
[----:B------:R-:W-:Y:S01]  /*252e0*/  STL [R1+0x2dc8], R26 ;  /* 0x002dc81a01007387 */ /* 0x000fe20000100800 */
[----:B------:R1:W-:Y:S02]  /*252f0*/  STL [R1+0x2dc4], R27 ;  /* 0x002dc41b01007387 */ /* 0x0003e40000100800 */
[----:B------:R-:W-:Y:S01]  /*25300*/  STL [R1+0x2dc0], R0 ;  /* 0x002dc00001007387 */ /* 0x000fe20000100800 */
[----:B-1----:R-:W-:Y:S07]  /*25310*/  HMMA.16816.F32.BF16 R24, R20, R8, R4 ;  /* 0x000000081418723c */ /* 0x002fee0000041804 */
[----:B------:R-:W-:-:S02]  /*25320*/  IMAD.MOV.U32 R7, RZ, RZ, R8 ;  /* 0x000000ffff077224 */ /* 0x000fc400078e0008 */
[----:B------:R-:W-:Y:S02]  /*25330*/  IMAD.MOV.U32 R6, RZ, RZ, R9 ;  /* 0x000000ffff067224 */ /* 0x000fe400078e0009 */
[----:B--2---:R-:W-:Y:S11]  /*25340*/  HMMA.16816.F32.BF16 R8, R20, R16, R12 ;  /* 0x000000101408723c */ /* 0x004ff6000004180c */
[----:B------:R-:W-:Y:S01]  /*25350*/  @!UPT UIADD3 URZ, URZ, URZ, URZ ;  /* 0x0000003f3f3ff290 */ /* 0x000fe2000fffe03f */
[----:B------:R0:W-:Y:S01]  /*25360*/  STL.64 [R1+0xff0], R24 ;  /* 0x000ff01801007387 */ /* 0x0001e20000100a00 */
[----:B------:R1:W-:Y:S02]  /*25370*/  STL.64 [R1+0xff8], R26 ;  /* 0x000ff81a01007387 */ /* 0x0003e40000100a00 */
[----:B------:R-:W-:Y:S02]  /*25380*/  STL [R1+0x2dd8], R6 ;  /* 0x002dd80601007387 */ /* 0x000fe40000100800 */
[----:B------:R-:W-:Y:S01]  /*25390*/  STL [R1+0x2dd4], R7 ;  /* 0x002dd40701007387 */ /* 0x000fe20000100800 */
[----:B------:R-:W2:Y:S05]  /*253a0*/  LDL.64 R4, [R1+0x90] ;  /* 0x0000900001047983 */ /* 0x000eaa0000100a00 */
[----:B------:R3:W-:Y:S01]  /*253b0*/  STL.64 [R1+0xfe0], R8 ;  /* 0x000fe00801007387 */ /* 0x0007e20000100a00 */
[----:B------:R4:W-:Y:S02]  /*253c0*/  STL.64 [R1+0xfe8], R10 ;  /* 0x000fe80a01007387 */ /* 0x0009e40000100a00 */
[----:B0-----:R-:W2:Y:S02]  /*253d0*/  LDL.LU.64 R24, [R1+0xfc0] ;  /* 0x000fc00001187983 */ /* 0x001ea40000300a00 */
[----:B-1----:R-:W2:Y:S01]  /*253e0*/  LDL.LU.64 R26, [R1+0xfc8] ;  /* 0x000fc800011a7983 */ /* 0x002ea20000300a00 */
[----:B---3--:R-:W3:Y:S01]  /*253f0*/  LDL.LU.64 R8, [R1+0xd80] ;  /* 0x000d800001087983 */ /* 0x008ee20000300a00 */
[----:B----4-:R-:W4:Y:S03]  /*25400*/  LDL.LU.64 R10, [R1+0xd88] ;  /* 0x000d8800010a7983 */ /* 0x010f260000300a00 */
[----:B----4-:R-:W-:Y:S01]  /*25410*/  STL.64 [R1+0x2e88], R10 ;  /* 0x002e880a01007387 */ /* 0x010fe20000100a00 */
[----:B---3--:R0:W-:Y:S03]  /*25420*/  STL.64 [R1+0x2e80], R8 ;  /* 0x002e800801007387 */ /* 0x0081e60000100a00 */
[----:B0-----:R-:W3:Y:S01]  /*25430*/  LDL.64 R8, [R1+0x70] ;  /* 0x0000700001087983 */ /* 0x001ee20000100a00 */
[----:B------:R-:W-:-:S02]  /*25440*/  IMAD.MOV.U32 R15, RZ, RZ, R16 ;  /* 0x000000ffff0f7224 */ /* 0x000fc400078e0010 */
[----:B------:R-:W-:Y:S01]  /*25450*/  IMAD.MOV.U32 R14, RZ, RZ, R17 ;  /* 0x000000ffff0e7224 */ /* 0x000fe200078e0011 */
[----:B---3--:R0:W-:Y:S01]  /*25460*/  STL.64 [R1+0x2e98], R8 ;  /* 0x002e980801007387 */ /* 0x0081e20000100a00 */
[----:B------:R-:W3:Y:S03]  /*25470*/  LDL.64 R16, [R1] ;  /* 0x0000000001107983 */ /* 0x000ee60000100a00 */
[----:B0-----:R-:W4:Y:S04]  /*25480*/  LDL.64 R8, [R1+0x80] ;  /* 0x0000800001087983 */ /* 0x001f280000100a00 */
[----:B---3--:R0:W-:Y:S04]  /*25490*/  STL.64 [R1+0x2e30], R16 ;  /* 0x002e301001007387 */ /* 0x0081e80000100a00 */
[----:B0-----:R-:W3:Y:S04]  /*254a0*/  LDL.64 R16, [R1+0x10] ;  /* 0x0000100001107983 */ /* 0x001ee80000100a00 */
[----:B---3--:R0:W-:Y:S04]  /*254b0*/  STL.64 [R1+0x2e48], R16 ;  /* 0x002e481001007387 */ /* 0x0081e80000100a00 */
[----:B0-----:R-:W3:Y:S01]  /*254c0*/  LDL.LU.64 R16, [R1+0xfd0] ;  /* 0x000fd00001107983 */ /* 0x001ee20000300a00 */
[----:B------:R-:W3:Y:S02]  /*254d0*/  LDL.LU.64 R18, [R1+0xfd8] ;  /* 0x000fd80001127983 */ /* 0x000ee40000300a00 */
[----:B------:R-:W-:Y:S02]  /*254e0*/  STL [R1+0x2ddc], R15 ;  /* 0x002ddc0f01007387 */ /* 0x000fe40000100800 */
[----:B------:R-:W-:Y:S01]  /*254f0*/  STL [R1+0x2e70], R14 ;  /* 0x002e700e01007387 */ /* 0x000fe20000100800 */
[----:B------:R-:W4:Y:S01]  /*25500*/  LDL.64 R12, [R1+0x60] ;  /* 0x00006000010c7983 */ /* 0x000f220000100a00 */
[----:B--2---:R-:W-:-:S02]  /*25510*/  IMAD.MOV.U32 R29, RZ, RZ, R4 ;  /* 0x000000ffff1d7224 */ /* 0x004fc400078e0004 */
[----:B------:R-:W-:Y:S01]  /*25520*/  IMAD.MOV.U32 R28, RZ, RZ, R5 ;  /* 0x000000ffff1c7224 */ /* 0x000fe200078e0005 */
[C---:B---3--:R-:W-:Y:S01]  /*25530*/  HMMA.16816.F32.BF16 R16, R20.reuse, R4, R16 ;  /* 0x000000041410723c */ /* 0x048fe20000041810 */
[----:B----4-:R0:W-:Y:S04]  /*25540*/  STL.64 [R1+0x2e90], R12 ;  /* 0x002e900c01007387 */ /* 0x0101e80000100a00 */
[----:B0-----:R-:W2:Y:S01]  /*25550*/  LDL.LU.64 R12, [R1+0xd90] ;  /* 0x000d9000010c7983 */ /* 0x001ea20000300a00 */
[----:B------:R-:W2:Y:S11]  /*25560*/  LDL.LU.64 R14, [R1+0xd98] ;  /* 0x000d9800010e7983 */ /* 0x000eb60000300a00 */
[----:B------:R-:W-:Y:S06]  /*25570*/  @!UPT UIADD3 URZ, URZ, URZ, URZ ;  /* 0x0000003f3f3ff290 */ /* 0x000fec000fffe03f */
[----:B------:R0:W-:Y:S01]  /*25580*/  STL.64 [R1+0xfd0], R16 ;  /* 0x000fd01001007387 */ /* 0x0001e20000100a00 */
[----:B------:R-:W-:Y:S02]  /*25590*/  STL.64 [R1+0xfd8], R18 ;  /* 0x000fd81201007387 */ /* 0x000fe40000100a00 */
[----:B------:R-:W3:Y:S02]  /*255a0*/  LDL.LU.64 R4, [R1+0xd70] ;  /* 0x000d700001047983 */ /* 0x000ee40000300a00 */
[----:B------:R-:W3:Y:S01]  /*255b0*/  LDL.LU.64 R6, [R1+0xd78] ;  /* 0x000d780001067983 */ /* 0x000ee20000300a00 */
[----:B0-----:R-:W4:Y:S01]  /*255c0*/  LDL.64 R16, [R1+0x20] ;  /* 0x0000200001107983 */ /* 0x001f220000100a00 */
[----:B------:R-:W-:Y:S03]  /*255d0*/  HMMA.16816.F32.BF16 R24, R20, R8, R24 ;  /* 0x000000081418723c */ /* 0x000fe60000041818 */
[----:B----4-:R0:W-:Y:S04]  /*255e0*/  STL.64 [R1+0x2e60], R16 ;  /* 0x002e601001007387 */ /* 0x0101e80000100a00 */
[----:B0-----:R-:W4:Y:S01]  /*255f0*/  LDL.64 R16, [R1+0x30] ;  /* 0x0000300001107983 */ /* 0x001f220000100a00 */
[----:B------:R-:W-:-:S03]  /*25600*/  IMAD.MOV.U32 R0, RZ, RZ, R9 ;  /* 0x000000ffff007224 */ /* 0x000fc600078e0009 */
[----:B----4-:R0:W-:Y:S04]  /*25610*/  STL.64 [R1+0x2e68], R16 ;  /* 0x002e681001007387 */ /* 0x0101e80000100a00 */
[----:B0-----:R-:W4:Y:S08]  /*25620*/  LDL.64 R16, [R1+0x40] ;  /* 0x0000400001107983 */ /* 0x001f300000100a00 */
[----:B------:R-:W-:Y:S02]  /*25630*/  STL.64 [R1+0xfc0], R24 ;  /* 0x000fc01801007387 */ /* 0x000fe40000100a00 */
[----:B------:R0:W-:Y:S02]  /*25640*/  STL.64 [R1+0xfc8], R26 ;  /* 0x000fc81a01007387 */ /* 0x0001e40000100a00 */
[----:B0-----:R-:W-:-:S02]  /*25650*/  IMAD.MOV.U32 R27, RZ, RZ, R8 ;  /* 0x000000ffff1b7224 */ /* 0x001fc400078e0008 */
[----:B------:R-:W2:Y:S02]  /*25660*/  LDL.LU.64 R8, [R1+0x2e98] ;  /* 0x002e980001087983 */ /* 0x000ea40000300a00 */
[C---:B--2---:R-:W-:Y:S01]  /*25670*/  HMMA.16816.F32.BF16 R12, R20.reuse, R8, R12 ;  /* 0x00000008140c723c */ /* 0x044fe2000004180c */
[----:B------:R-:W-:Y:S02]  /*25680*/  IMAD.MOV.U32 R25, RZ, RZ, R8 ;  /* 0x000000ffff197224 */ /* 0x000fe400078e0008 */
[----:B------:R-:W-:Y:S11]  /*25690*/  IMAD.MOV.U32 R26, RZ, RZ, R9 ;  /* 0x000000ffff1a7224 */ /* 0x000ff600078e0009 */
[----:B------:R-:W-:Y:S09]  /*256a0*/  @!UPT UIADD3 URZ, URZ, URZ, URZ ;  /* 0x0000003f3f3ff290 */ /* 0x000ff2000fffe03f */
[----:B------:R0:W-:Y:S01]  /*256b0*/  STL.64 [R1+0xd90], R12 ;  /* 0x000d900c01007387 */ /* 0x0001e20000100a00 */
[----:B------:R-:W-:Y:S03]  /*256c0*/  STL.64 [R1+0xd98], R14 ;  /* 0x000d980e01007387 */ /* 0x000fe60000100a00 */
[----:B0-----:R-:W2:Y:S01]  /*256d0*/  LDL.LU.64 R12, [R1+0x2e90] ;  /* 0x002e9000010c7983 */ /* 0x001ea20000300a00 */
[----:B------:R-:W2:Y:S02]  /*256e0*/  LDL.LU.64 R10, [R1+0x2e88] ;  /* 0x002e8800010a7983 */ /* 0x000ea40000300a00 */
[----:B------:R-:W2:Y:S02]  /*256f0*/  LDL.LU.64 R8, [R1+0x2e80] ;  /* 0x002e800001087983 */ /* 0x000ea40000300a00 */
[C---:B--2---:R-:W-:Y:S11]  /*25700*/  HMMA.16816.F32.BF16 R8, R20.reuse, R12, R8 ;  /* 0x0000000c1408723c */ /* 0x044ff60000041808 */
[----:B------:R-:W-:Y:S11]  /*25710*/  @!UPT UIADD3 URZ, URZ, URZ, URZ ;  /* 0x0000003f3f3ff290 */ /* 0x000ff6000fffe03f */
[----:B------:R-:W-:Y:S01]  /*25720*/  @!UPT UIADD3 URZ, URZ, URZ, URZ ;  /* 0x0000003f3f3ff290 */ /* 0x000fe2000fffe03f */
[----:B------:R0:W-:Y:S01]  /*25730*/  STL.64 [R1+0xd80], R8 ;  /* 0x000d800801007387 */ /* 0x0001e20000100a00 */
[----:B------:R-:W-:Y:S03]  /*25740*/  STL.64 [R1+0xd88], R10 ;  /* 0x000d880a01007387 */ /* 0x000fe60000100a00 */
[----:B0-----:R-:W3:Y:S01]  /*25750*/  LDL.LU.64 R8, [R1+0x2e78] ;  /* 0x002e780001087983 */ /* 0x001ee20000300a00 */
[----:B------:R-:W-:Y:S02]  /*25760*/  IMAD.MOV.U32 R3, RZ, RZ, R12 ;  /* 0x000000ffff037224 */ /* 0x000fe400078e000c */
[----:B------:R-:W-:Y:S02]  /*25770*/  IMAD.MOV.U32 R2, RZ, RZ, R13 ;  /* 0x000000ffff027224 */ /* 0x000fe400078e000d */
[----:B---3--:R-:W-:Y:S01]  /*25780*/  HMMA.16816.F32.BF16 R12, R20, R8, R4 ;  /* 0x00000008140c723c */ /* 0x008fe20000041804 */
[----:B------:R-:W-:-:S06]  /*25790*/  IMAD.MOV.U32 R24, RZ, RZ, R9 ;  /* 0x000000ffff187224 */ /* 0x000fcc00078e0009 */
[----:B------:R-:W-:Y:S11]  /*257a0*/  IMAD.MOV.U32 R7, RZ, RZ, R8 ;  /* 0x000000ffff077224 */ /* 0x000ff600078e0008 */
[----:B------:R-:W-:Y:S05]  /*257b0*/  @!UPT UIADD3 URZ, URZ, URZ, URZ ;  /* 0x0000003f3f3ff290 */ /* 0x000fea000fffe03f */
[----:B------:R0:W-:Y:S01]  /*257c0*/  STL.64 [R1+0xd70], R12 ;  /* 0x000d700c01007387 */ /* 0x0001e20000100a00 */
[----:B------:R1:W-:Y:S03]  /*257d0*/  STL.64 [R1+0xd78], R14 ;  /* 0x000d780e01007387 */ /* 0x0003e60000100a00 */
[----:B0-----:R-:W4:Y:S01]  /*257e0*/  LDL.LU.64 R12, [R1+0xd60] ;  /* 0x000d6000010c7983 */ /* 0x001f220000300a00 */
[----:B-1----:R-:W4:Y:S02]  /*257f0*/  LDL.LU.64 R14, [R1+0xd68] ;  /* 0x000d6800010e7983 */ /* 0x002f240000300a00 */
[----:B------:R-:W2:Y:S02]  /*25800*/  LDL.LU.64 R8, [R1+0xd50] ;  /* 0x000d500001087983 */ /* 0x000ea40000300a00 */
[----:B------:R-:W2:Y:S01]  /*25810*/  LDL.LU.64 R10, [R1+0xd58] ;  /* 0x000d5800010a7983 */ /* 0x000ea20000300a00 */
[----:B------:R-:W-:Y:S01]  /*25820*/  STL.64 [R1+0x2de8], R26 ;  /* 0x002de81a01007387 */ /* 0x000fe20000100a00 */
[----:B------:R0:W-:Y:S03]  /*25830*/  STL.64 [R1+0x2de0], R24 ;  /* 0x002de01801007387 */ /* 0x0001e60000100a00 */
[----:B0-----:R-:W3:Y:S01]  /*25840*/  LDL.LU.64 R24, [R1+0xd10] ;  /* 0x000d100001187983 */ /* 0x001ee20000300a00 */
[----:B------:R-:W2:Y:S03]  /*25850*/  LDL.LU.64 R26, [R1+0xd18] ;  /* 0x000d1800011a7983 */ /* 0x000ea60000300a00 */
[----:B--2---:R-:W-:Y:S01]  /*25860*/  STL.64 [R1+0x2e28], R26 ;  /* 0x002e281a01007387 */ /* 0x004fe20000100a00 */
[----:B---3--:R0:W-:Y:S03]  /*25870*/  STL.64 [R1+0x2e20], R24 ;  /* 0x002e201801007387 */ /* 0x0081e60000100a00 */
[----:B0-----:R-:W2:Y:S01]  /*25880*/  LDL.LU.64 R24, [R1+0xd20] ;  /* 0x000d200001187983 */ /* 0x001ea20000300a00 */
[----:B------:R-:W3:Y:S01]  /*25890*/  LDL.LU.64 R26, [R1+0xd28] ;  /* 0x000d2800011a7983 */ /* 0x000ee20000300a00 */
[----:B----4-:R-:W-:Y:S02]  /*258a0*/  HMMA.16816.F32.BF16 R12, R20, R16, R12 ;  /* 0x00000010140c723c */ /* 0x010fe4000004180c */
[----:B---3--:R-:W-:Y:S01]  /*258b0*/  STL.64 [R1+0x2e40], R26 ;  /* 0x002e401a01007387 */ /* 0x008fe20000100a00 */
[----:B--2---:R0:W-:Y:S03]  /*258c0*/  STL.64 [R1+0x2e38], R24 ;  /* 0x002e381801007387 */ /* 0x0041e60000100a00 */
[----:B0-----:R-:W2:Y:S01]  /*258d0*/  LDL.LU.64 R24, [R1+0xd30] ;  /* 0x000d300001187983 */ /* 0x001ea20000300a00 */
[----:B------:R-:W3:Y:S02]  /*258e0*/  LDL.LU.64 R26, [R1+0xd38] ;  /* 0x000d3800011a7983 */ /* 0x000ee40000300a00 */
[----:B------:R-:W-:Y:S01]  /*258f0*/  IMAD.MOV.U32 R6, RZ, RZ, R17 ;  /* 0x000000ffff067224 */ /* 0x000fe200078e0011 */
[----:B---3--:R-:W-:Y:S01]  /*25900*/  STL.64 [R1+0x2e58], R26 ;  /* 0x002e581a01007387 */ /* 0x008fe20000100a00 */
[----:B--2---:R0:W-:Y:S03]  /*25910*/  STL.64 [R1+0x2e50], R24 ;  /* 0x002e501801007387 */ /* 0x0041e60000100a00 */
[----:B0-----:R-:W2:Y:S01]  /*25920*/  LDL.LU.64 R24, [R1+0xd40] ;  /* 0x000d400001187983 */ /* 0x001ea20000300a00 */
[----:B------:R-:W2:Y:S08]  /*25930*/  LDL.LU.64 R26, [R1+0xd48] ;  /* 0x000d4800011a7983 */ /* 0x000eb00000300a00 */
[----:B------:R-:W-:Y:S02]  /*25940*/  STL.64 [R1+0xd60], R12 ;  /* 0x000d600c01007387 */ /* 0x000fe40000100a00 */
[----:B------:R0:W-:Y:S02]  /*25950*/  STL.64 [R1+0xd68], R14 ;  /* 0x000d680e01007387 */ /* 0x0001e40000100a00 */
[----:B0-----:R-:W3:Y:S01]  /*25960*/  LDL.LU R14, [R1+0x2e70] ;  /* 0x002e7000010e7983 */ /* 0x001ee20000300800 */
[----:B------:R-:W-:-:S02]  /*25970*/  IMAD.MOV.U32 R15, RZ, RZ, R16 ;  /* 0x000000ffff0f7224 */ /* 0x000fc400078e0010 */
[----:B------:R-:W4:Y:S02]  /*25980*/  LDL.LU.64 R16, [R1+0x2e68] ;  /* 0x002e680001107983 */ /* 0x000f240000300a00 */
[C---:B----4-:R-:W-:Y:S01]  /*25990*/  HMMA.16816.F32.BF16 R8, R20.reuse, R16, R8 ;  /* 0x000000101408723c */ /* 0x050fe20000041808 */
[----:B------:R-:W-:Y:S11]  /*259a0*/  IMAD.MOV.U32 R5, RZ, RZ, R17 ;  /* 0x000000ffff057224 */ /* 0x000ff600078e0011 */
[----:B------:R-:W-:Y:S11]  /*259b0*/  @!UPT UIADD3 URZ, URZ, URZ, URZ ;  /* 0x0000003f3f3ff290 */ /* 0x000ff6000fffe03f */
[----:B------:R-:W-:Y:S01]  /*259c0*/  STL.64 [R1+0xd50], R8 ;  /* 0x000d500801007387 */ /* 0x000fe20000100a00 */
[----:B------:R0:W-:Y:S02]  /*259d0*/  STL.64 [R1+0xd58], R10 ;  /* 0x000d580a01007387 */ /* 0x0001e40000100a00 */
[----:B0-----:R-:W-:Y:S02]  /*259e0*/  IMAD.MOV.U32 R11, RZ, RZ, R16 ;  /* 0x000000ffff0b7224 */ /* 0x001fe400078e0010 */
        /* <DEDUP_REMOVED lines=27> */
[----:B------:R-:W4:Y:S02]  /*25ba0*/  LDL.LU.64 R18, [R1+0x2e18] ;  /* 0x002e180001127983 */ /* 0x000f240000300a00 */
[----:B------:R-:W2:Y:S02]  /*25bb0*/  LDL.LU.64 R16, [R1+0x2e10] ;  /* 0x002e100001107983 */ /* 0x000ea40000300a00 */
[----:B--2---:R-:W-:Y:S11]  /*25bc0*/  HMMA.16816.F32.BF16 R24, R20, R16, R24 ;  /* 0x000000101418723c */ /* 0x004ff60000041818 */
[----:B------:R-:W-:Y:S11]  /*25bd0*/  @!UPT UIADD3 URZ, URZ, URZ, URZ ;  /* 0x0000003f3f3ff290 */ /* 0x000ff6000fffe03f */
[----:B------:R-:W-:Y:S01]  /*25be0*/  @!UPT UIADD3 URZ, URZ, URZ, URZ ;  /* 0x0000003f3f3ff290 */ /* 0x000fe2000fffe03f */
[----:B------:R0:W-:Y:S01]  /*25bf0*/  STL.64 [R1+0xd10], R24 ;  /* 0x000d101801007387 */ /* 0x0001e20000100a00 */
[----:B------:R1:W-:Y:S03]  /*25c00*/  STL.64 [R1+0xd18], R26 ;  /* 0x000d181a01007387 */ /* 0x0003e60000100a00 */
[----:B0-----:R-:W2:Y:S01]  /*25c10*/  LDL.LU.64 R24, [R1+0xcf0] ;  /* 0x000cf00001187983 */ /* 0x001ea20000300a00 */
[----:B-1----:R-:W2:Y:S02]  /*25c20*/  LDL.LU.64 R26, [R1+0xcf8] ;  /* 0x000cf800011a7983 */ /* 0x002ea40000300a00 */
[----:B----4-:R-:W-:Y:S02]  /*25c30*/  STL.64 [R1+0x2cb8], R18 ;  /* 0x002cb81201007387 */ /* 0x010fe40000100a00 */
        /* <DEDUP_REMOVED lines=18> */
[C---:B--2---:R-:W-:Y:S08]  /*25d60*/  HMMA.16816.F32.BF16 R16, R20.reuse, R12, R16 ;  /* 0x0000000c1410723c */ /* 0x044ff00000041810 */
[C---:B------:R-:W-:Y:S11]  /*25d70*/  HMMA.16816.F32.BF16 R24, R20.reuse, R8, R24 ;  /* 0x000000081418723c */ /* 0x040ff60000041818 */
[----:B------:R-:W-:Y:S04]  /*25d80*/  @!UPT UIADD3 URZ, URZ, URZ, URZ ;  /* 0x0000003f3f3ff290 */ /* 0x000fe8000fffe03f */
[----:B------:R0:W-:Y:S01]  /*25d90*/  STL.64 [R1+0xd00], R16 ;  /* 0x000d001001007387 */ /* 0x0001e20000100a00 */
[----:B------:R-:W-:Y:S02]  /*25da0*/  STL.64 [R1+0xd08], R18 ;  /* 0x000d081201007387 */ /* 0x000fe40000100a00 */
[----:B0-----:R-:W-:Y:S02]  /*25db0*/  IMAD.MOV.U32 R16, RZ, RZ, R11 ;  /* 0x000000ffff107224 */ /* 0x001fe400078e000b */
[----:B------:R-:W-:Y:S01]  /*25dc0*/  IMAD.MOV.U32 R17, RZ, RZ, R5 ;  /* 0x000000ffff117224 */ /* 0x000fe200078e0005 */
[----:B------:R-:W2:Y:S01]  /*25dd0*/  LDL.LU R11, [R1+0x2df4] ;  /* 0x002df400010b7983 */ /* 0x000ea20000300800 */
[----:B------:R-:W4:Y:S03]  /*25de0*/  LDL.LU R5, [R1+0x2df0] ;  /* 0x002df00001057983 */ /* 0x000f260000300800 */
[----:B------:R0:W-:Y:S04]  /*25df0*/  STL.64 [R1+0x2d18], R16 ;  /* 0x002d181001007387 */ /* 0x0001e80000100a00 */
[----:B0-----:R-:W4:Y:S01]  /*25e00*/  LDL.LU.64 R16, [R1+0x8c0] ;  /* 0x0008c00001107983 */ /* 0x001f220000300a00 */
[----:B------:R-:W4:Y:S02]  /*25e10*/  LDL.LU.64 R18, [R1+0x8c8] ;  /* 0x0008c80001127983 */ /* 0x000f240000300a00 */
[----:B------:R-:W-:Y:S02]  /*25e20*/  STL.64 [R1+0x2ca8], R12 ;  /* 0x002ca80c01007387 */ /* 0x000fe40000100a00 */
[----:B------:R-:W-:Y:S01]  /*25e30*/  STL.64 [R1+0xcf0], R24 ;  /* 0x000cf01801007387 */ /* 0x000fe20000100a00 */
[----:B------:R0:W-:Y:S04]  /*25e40*/  STL.64 [R1+0xcf8], R26 ;  /* 0x000cf81a01007387 */ /* 0x0001e80000100a00 */
[----:B0-----:R-:W3:Y:S01]  /*25e50*/  LDL.LU.64 R26, [R1+0x2de8] ;  /* 0x002de800011a7983 */ /* 0x001ee20000300a00 */
[----:B------:R-:W3:Y:S03]  /*25e60*/  LDL.LU.64 R24, [R1+0x2de0] ;  /* 0x002de00001187983 */ /* 0x000ee60000300a00 */
[----:B--2---:R-:W-:Y:S01]  /*25e70*/  STL.64 [R1+0x2cc8], R10 ;  /* 0x002cc80a01007387 */ /* 0x004fe20000100a00 */
[----:B------:R4:W-:Y:S02]  /*25e80*/  STL.64 [R1+0x2cc0], R8 ;  /* 0x002cc00801007387 */ /* 0x0009e40000100a00 */
[----:B----4-:R-:W-:Y:S07]  /*25e90*/  HMMA.16816.F32.BF16 R8, R20, R4, R16 ;  /* 0x000000041408723c */ /* 0x010fee0000041810 */
[----:B------:R-:W-:-:S02]  /*25ea0*/  IMAD.MOV.U32 R20, RZ, RZ, R15 ;  /* 0x000000ffff147224 */ /* 0x000fc400078e000f */
[----:B------:R-:W-:Y:S01]  /*25eb0*/  IMAD.MOV.U32 R21, RZ, RZ, R6 ;  /* 0x000000ffff157224 */ /* 0x000fe200078e0006 */
[----:B------:R-:W2:Y:S11]  /*25ec0*/  LDL.LU R15, [R1+0x2ddc] ;  /* 0x002ddc00010f7983 */ /* 0x000eb60000300800 */
[----:B------:R-:W-:Y:S02]  /*25ed0*/  @!UPT UIADD3 URZ, URZ, URZ, URZ ;  /* 0x0000003f3f3ff290 */ /* 0x000fe4000fffe03f */
[----:B------:R-:W-:Y:S01]  /*25ee0*/  STL.64 [R1+0x8c0], R8 ;  /* 0x0008c00801007387 */ /* 0x000fe20000100a00 */
[----:B------:R-:W-:Y:S02]  /*25ef0*/  STL.64 [R1+0x8c8], R10 ;  /* 0x0008c80a01007387 */ /* 0x000fe40000100a00 */
[----:B------:R-:W4:Y:S02]  /*25f00*/  LDL.LU R6, [R1+0x2dd8] ;  /* 0x002dd80001067983 */ /* 0x000f240000300800 */
[----:B------:R0:W-:Y:S02]  /*25f10*/  STL.64 [R1+0x2d20], R20 ;  /* 0x002d201401007387 */ /* 0x0001e40000100a00 */
[----:B0-----:R-:W-:Y:S02]  /*25f20*/  IMAD.MOV.U32 R20, RZ, RZ, R7 ;  /* 0x000000ffff147224 */ /* 0x001fe400078e0007 */
[----:B---3--:R-:W-:Y:S01]  /*25f30*/  IMAD.MOV.U32 R21, RZ, RZ, R24 ;  /* 0x000000ffff157224 */ /* 0x008fe200078e0018 */
[----:B------:R-:W3:Y:S01]  /*25f40*/  LDL.LU R7, [R1+0x2dd4] ;  /* 0x002dd40001077983 */ /* 0x000ee20000300800 */
[----:B------:R-:W2:Y:S03]  /*25f50*/  LDL.LU R24, [R1+0x2dd0] ;  /* 0x002dd00001187983 */ /* 0x000ea60000300800 */
[----:B------:R0:W-:Y:S04]  /*25f60*/  STL.64 [R1+0x2d38], R20 ;  /* 0x002d381401007387 */ /* 0x0001e80000100a00 */
[----:B0-----:R-:W2:Y:S01]  /*25f70*/  LDL.LU.64 R20, [R1+0x5d0] ;  /* 0x0005d00001147983 */ /* 0x001ea20000300a00 */
[----:B------:R-:W2:Y:S03]  /*25f80*/  LDL.LU.64 R22, [R1+0x5d8] ;  /* 0x0005d80001167983 */ /* 0x000ea60000300a00 */
[----:B--2---:R-:W-:Y:S01]  /*25f90*/  STL.64 [R1+0x2d48], R22 ;  /* 0x002d481601007387 */ /* 0x004fe20000100a00 */
        /* <DEDUP_REMOVED lines=12> */
[----:B------:R-:W-:-:S05]  /*26060*/  IMAD.MOV.U32 R21, RZ, RZ, R28 ;  /* 0x000000ffff157224 */ /* 0x000fca00078e001c */
[----:B------:R0:W-:Y:S02]  /*26070*/  STL.64 [R1+0x2d90], R20 ;  /* 0x002d901401007387 */ /* 0x0001e40000100a00 */
[----:B0-----:R-:W-:Y:S02]  /*26080*/  IMAD.MOV.U32 R20, RZ, RZ, R15 ;  /* 0x000000ffff147224 */ /* 0x001fe400078e000f */
[----:B------:R-:W-:-:S05]  /*26090*/  IMAD.MOV.U32 R21, RZ, RZ, R14 ;  /* 0x000000ffff157224 */ /* 0x000fca00078e000e */
[----:B------:R-:W-:Y:S01]  /*260a0*/  STL.64 [R1+0x2da8], R20 ;  /* 0x002da81401007387 */ /* 0x000fe20000100a00 */
[----:B------:R-:W2:Y:S02]  /*260b0*/  LDL.LU.64 R16, [R1+0x5b0] ;  /* 0x0005b00001107983 */ /* 0x000ea40000300a00 */
[----:B------:R-:W2:Y:S02]  /*260c0*/  LDL.LU.64 R18, [R1+0x5b8] ;  /* 0x0005b80001127983 */ /* 0x000ea40000300a00 */
[----:B--2---:R-:W-:Y:S01]  /*260d0*/  STL.64 [R1+0x2d30], R18 ;  /* 0x002d301201007387 */ /* 0x004fe20000100a00 */
[----:B------:R0:W-:Y:S03]  /*260e0*/  STL.64 [R1+0x2d28], R16 ;  /* 0x002d281001007387 */ /* 0x0001e60000100a00 */
[----:B0-----:R-:W2:Y:S01]  /*260f0*/  LDL.LU.64 R16, [R1+0x5c0] ;  /* 0x0005c00001107983 */ /* 0x001ea20000300a00 */
[----:B------:R-:W2:Y:S03]  /*26100*/  LDL.LU.64 R18, [R1+0x5c8] ;  /* 0x0005c80001127983 */ /* 0x000ea60000300a00 */
        /* <DEDUP_REMOVED lines=19> */
[----:B------:R-:W2:Y:S02]  /*26240*/  LDL.LU.64 R18, [R1+0x628] ;  /* 0x0006280001127983 */ /* 0x000ea40000300a00 */
[----:B------:R-:W2:Y:S02]  /*26250*/  LDL.LU.64 R8, [R1+0x570] ;  /* 0x0005700001087983 */ /* 0x000ea40000300a00 */
[----:B------:R-:W2:Y:S02]  /*26260*/  LDL.LU.64 R10, [R1+0x578] ;  /* 0x00057800010a7983 */ /* 0x000ea40000300a00 */
[----:B--2---:R-:W-:Y:S01]  /*26270*/  STL.64 [R1+0x2ce0], R10 ;  /* 0x002ce00a01007387 */ /* 0x004fe20000100a00 */
[----:B------:R0:W-:Y:S03]  /*26280*/  STL.64 [R1+0x2cd8], R8 ;  /* 0x002cd80801007387 */ /* 0x0001e60000100a00 */
[----:B0-----:R-:W2:Y:S01]  /*26290*/  LDL.LU.64 R8, [R1+0x580] ;  /* 0x0005800001087983 */ /* 0x001ea20000300a00 */
[----:B------:R-:W2:Y:S02]  /*262a0*/  LDL.LU.64 R10, [R1+0x588] ;  /* 0x00058800010a7983 */ /* 0x000ea40000300a00 */
[----:B---3--:R-:W-:-:S02]  /*262b0*/  IMAD.MOV.U32 R20, RZ, RZ, R7 ;  /* 0x000000ffff147224 */ /* 0x008fc400078e0007 */
[----:B----4-:R-:W-:-:S07]  /*262c0*/  IMAD.MOV.U32 R21, RZ, RZ, R6 ;  /* 0x000000ffff157224 */ /* 0x010fce00078e0006 */
[C---:B------:R-:W-:Y:S01]  /*262d0*/  HMMA.16816.F32.BF16 R20, R24.reuse, R20, R16 ;  /* 0x000000141814723c */ /* 0x040fe20000041810 */
[----:B--2---:R-:W-:Y:S01]  /*262e0*/  STL.64 [R1+0x2cf8], R10 ;  /* 0x002cf80a01007387 */ /* 0x004fe20000100a00 */
[----:B------:R0:W-:Y:S03]  /*262f0*/  STL.64 [R1+0x2cf0], R8 ;  /* 0x002cf00801007387 */ /* 0x0001e60000100a00 */
        /* <DEDUP_REMOVED lines=8> */
[----:B------:R-:W-:Y:S01]  /*26380*/  STL.64 [R1+0x2ca0], R4 ;  /* 0x002ca00401007387 */ /* 0x000fe20000100a00 */
[----:B------:R-:W4:Y:S02]  /*26390*/  LDL.LU.64 R18, [R1+0x2db8] ;  /* 0x002db80001127983 */ /* 0x000f240000300a00 */
[----:B------:R-:W4:Y:S02]  /*263a0*/  LDL.LU.64 R16, [R1+0x2db0] ;  /* 0x002db00001107983 */ /* 0x000f240000300a00 */
[----:B------:R0:W-:Y:S01]  /*263b0*/  STL.64 [R1+0x620], R20 ;  /* 0x0006201401007387 */ /* 0x0001e20000100a00 */
[----:B------:R4:W-:Y:S04]  /*263c0*/  STL.64 [R1+0x628], R22 ;  /* 0x0006281601007387 */ /* 0x0009e80000100a00 */
        /* <DEDUP_REMOVED lines=22> */
[----:B----4-:R-:W-:Y:S02]  /*26530*/  HMMA.16816.F32.BF16 R20, R24, R20, R16 ;  /* 0x000000141814723c */ /* 0x010fe40000041810 */
[----:B------:R-:W4:Y:S01]  /*26540*/  LDL.LU.64 R18, [R1+0x2d58] ;  /* 0x002d580001127983 */ /* 0x000f220000300a00 */
[----:B------:R-:W4:Y:S11]  /*26550*/  LDL.LU.64 R16, [R1+0x2d50] ;  /* 0x002d500001107983 */ /* 0x000f360000300a00 */
[----:B------:R-:W-:Y:S09]  /*26560*/  @!UPT UIADD3 URZ, URZ, URZ, URZ ;  /* 0x0000003f3f3ff290 */ /* 0x000ff2000fffe03f */
[----:B------:R-:W-:Y:S01]  /*26570*/  STL.64 [R1+0x5e0], R20 ;  /* 0x0005e01401007387 */ /* 0x000fe20000100a00 */
[----:B------:R0:W-:Y:S03]  /*26580*/  STL.64 [R1+0x5e8], R22 ;  /* 0x0005e81601007387 */ /* 0x0001e60000100a00 */
[----:B0-----:R-:W2:Y:S01]  /*26590*/  LDL.LU.64 R22, [R1+0x2d48] ;  /* 0x002d480001167983 */ /* 0x001ea20000300a00 */
[----:B------:R-:W2:Y:S02]  /*265a0*/  LDL.LU.64 R20, [R1+0x2d40] ;  /* 0x002d400001147983 */ /* 0x000ea40000300a00 */
[----:B------:R-:W-:Y:S02]  /*265b0*/  IMAD.MOV.U32 R4, RZ, RZ, R3 ;  /* 0x000000ffff047224 */ /* 0x000fe400078e0003 */
[----:B------:R-:W-:-:S07]  /*265c0*/  IMAD.MOV.U32 R5, RZ, RZ, R2 ;  /* 0x000000ffff057224 */ /* 0x000fce00078e0002 */
[C---:B--2---:R-:W-:Y:S01]  /*265d0*/  HMMA.16816.F32.BF16 R4, R24.reuse, R4, R20 ;  /* 0x000000041804723c */ /* 0x044fe20000041814 */
[----:B------:R-:W4:Y:S11]  /*265e0*/  LDL.LU.64 R20, [R1+0x2d38] ;  /* 0x002d380001147983 */ /* 0x000f360000300a00 */
[----:B------:R-:W-:Y:S11]  /*265f0*/  @!UPT UIADD3 URZ, URZ, URZ, URZ ;  /* 0x0000003f3f3ff290 */ /* 0x000ff6000fffe03f */
        /* <DEDUP_REMOVED lines=41> */
[----:B------:R-:W2:Y:S11]  /*26890*/  LDL.LU.64 R8, [R1+0x2cc0] ;  /* 0x002cc00001087983 */ /* 0x000eb60000300a00 */
[----:B------:R-:W-:Y:S09]  /*268a0*/  @!UPT UIADD3 URZ, URZ, URZ, URZ ;  /* 0x0000003f3f3ff290 */ /* 0x000ff2000fffe03f */
[----:B------:R-:W-:Y:S01]  /*268b0*/  STL.64 [R1+0x570], R16 ;  /* 0x0005701001007387 */ /* 0x000fe20000100a00 */
[----:B------:R0:W-:Y:S03]  /*268c0*/  STL.64 [R1+0x578], R18 ;  /* 0x0005781201007387 */ /* 0x0001e60000100a00 */
[----:B0-----:R-:W2:Y:S01]  /*268d0*/  LDL.LU.64 R18, [R1+0x2cb8] ;  /* 0x002cb80001127983 */ /* 0x001ea20000300a00 */
[----:B------:R-:W3:Y:S02]  /*268e0*/  LDL.LU.64 R16, [R1+0x2cb0] ;  /* 0x002cb00001107983 */ /* 0x000ee40000300a00 */
[C---:B---3--:R-:W-:Y:S11]  /*268f0*/  HMMA.16816.F32.BF16 R12, R24.reuse, R16, R12 ;  /* 0x00000010180c723c */ /* 0x048ff6000004180c */
[----:B------:R-:W-:Y:S11]  /*26900*/  @!UPT UIADD3 URZ, URZ, URZ, URZ ;  /* 0x0000003f3f3ff290 */ /* 0x000ff6000fffe03f */
[----:B------:R-:W-:Y:S01]  /*26910*/  @!UPT UIADD3 URZ, URZ, URZ, URZ ;  /* 0x0000003f3f3ff290 */ /* 0x000fe2000fffe03f */
[----:B------:R0:W-:Y:S01]  /*26920*/  STL.64 [R1+0x560], R12 ;  /* 0x0005600c01007387 */ /* 0x0001e20000100a00 */
[----:B------:R-:W-:Y:S03]  /*26930*/  STL.64 [R1+0x568], R14 ;  /* 0x0005680e01007387 */ /* 0x000fe60000100a00 */
[----:B0-----:R-:W3:Y:S01]  /*26940*/  LDL.LU.64 R12, [R1+0x2ca8] ;  /* 0x002ca800010c7983 */ /* 0x001ee20000300a00 */
[----:B--2---:R-:W-:Y:S02]  /*26950*/  STL.64 [R1+0x2c20], R18 ;  /* 0x002c201201007387 */ /* 0x004fe40000100a00 */
[----:B------:R0:W-:Y:S02]  /*26960*/  STL.64 [R1+0x2c18], R16 ;  /* 0x002c181001007387 */ /* 0x0001e40000100a00 */
[----:B0-----:R-:W3:Y:S01]  /*26970*/  LDL.LU.64 R16, [R1+0x550] ;  /* 0x0005500001107983 */ /* 0x001ee20000300a00 */
[----:B------:R-:W3:Y:S01]  /*26980*/  LDL.LU.64 R18, [R1+0x558] ;  /* 0x0005580001127983 */ /* 0x000ee20000300a00 */
[C---:B------:R-:W-:Y:S08]  /*26990*/  HMMA.16816.F32.BF16 R4, R24.reuse, R8, R4 ;  /* 0x000000081804723c */ /* 0x040ff00000041804 */
[C---:B---3--:R-:W-:Y:S11]  /*269a0*/  HMMA.16816.F32.BF16 R16, R24.reuse, R12, R16 ;  /* 0x0000000c1810723c */ /* 0x048ff60000041810 */
[----:B------:R-:W-:Y:S11]  /*269b0*/  @!UPT UIADD3 URZ, URZ, URZ, URZ ;  /* 0x0000003f3f3ff290 */ /* 0x000ff6000fffe03f */
[----:B------:R-:W-:Y:S01]  /*269c0*/  @!UPT UIADD3 URZ, URZ, URZ, URZ ;  /* 0x0000003f3f3ff290 */ /* 0x000fe2000fffe03f */
[----:B------:R0:W-:Y:S01]  /*269d0*/  STL.64 [R1+0x550], R16 ;  /* 0x0005501001007387 */ /* 0x0001e20000100a00 */
[----:B------:R-:W-:Y:S03]  /*269e0*/  STL.64 [R1+0x558], R18 ;  /* 0x0005581201007387 */ /* 0x000fe60000100a00 */
[----:B0-----:R-:W2:Y:S01]  /*269f0*/  LDL.LU.64 R16, [R1+0x90] ;  /* 0x0000900001107983 */ /* 0x001ea20000300a00 */
[----:B------:R-:W-:Y:S02]  /*26a00*/  STL [R1+0x2c00], R12 ;  /* 0x002c000c01007387 */ /* 0x000fe40000100800 */
[----:B------:R0:W-:Y:S02]  /*26a10*/  STL [R1+0x2bfc], R13 ;  /* 0x002bfc0d01007387 */ /* 0x0001e40000100800 */
[----:B0-----:R-:W3:Y:S01]  /*26a20*/  LDL.LU.64 R12, [R1+0xb0] ;  /* 0x0000b000010c7983 */ /* 0x001ee20000300a00 */
[----:B------:R0:W-:Y:S02]  /*26a30*/  STL.64 [R1+0x540], R4 ;  /* 0x0005400401007387 */ /* 0x0001e40000100a00 */
[----:B------:R-:W-:Y:S01]  /*26a40*/  STL.64 [R1+0x548], R6 ;  /* 0x0005480601007387 */ /* 0x000fe20000100a00 */
[----:B0-----:R-:W2:Y:S01]  /*26a50*/  LDL.LU.64 R4, [R1+0x2ca0] ;  /* 0x002ca00001047983 */ /* 0x001ea20000300a00 */
[----:B----4-:R-:W-:Y:S02]  /*26a60*/  STL.64 [R1+0x2be8], R10 ;  /* 0x002be80a01007387 */ /* 0x010fe40000100a00 */
[----:B------:R0:W-:Y:S02]  /*26a70*/  STL.64 [R1+0x2be0], R8 ;  /* 0x002be00801007387 */ /* 0x0001e40000100a00 */
[----:B0-----:R-:W4:Y:S01]  /*26a80*/  LDL.LU.64 R8, [R1+0xa0] ;  /* 0x0000a00001087983 */ /* 0x001f220000300a00 */
[----:B--2---:R-:W-:Y:S03]  /*26a90*/  HMMA.16816.F32.BF16 R20, R24, R4, R20 ;  /* 0x000000041814723c */ /* 0x004fe60000041814 */
[----:B------:R-:W-:Y:S01]  /*26aa0*/  STL [R1+0x2c04], R4 ;  /* 0x002c040401007387 */ /* 0x000fe20000100800 */
[----:B------:R0:W-:Y:S03]  /*26ab0*/  STL [R1+0x2bf0], R5 ;  /* 0x002bf00501007387 */ /* 0x0001e60000100800 */
[----:B------:R-:W1:Y:S11]  /*26ac0*/  LDSM.16.MT88.4 R24, [R0+0x8180] ;  /* 0x008180000018783b */ /* 0x000e760000004200 */
[----:B------:R-:W-:Y:S05]  /*26ad0*/  @!UPT UIADD3 URZ, URZ, URZ, URZ ;  /* 0x0000003f3f3ff290 */ /* 0x000fea000fffe03f */
[----:B------:R-:W-:Y:S01]  /*26ae0*/  STL.64 [R1+0x100], R20 ;  /* 0x0001001401007387 */ /* 0x000fe20000100a00 */
[----:B------:R-:W-:Y:S02]  /*26af0*/  STL.64 [R1+0x108], R22 ;  /* 0x0001081601007387 */ /* 0x000fe40000100a00 */
[----:B0-----:R-:W2:Y:S02]  /*26b00*/  LDL.LU.64 R4, [R1+0x9e0] ;  /* 0x0009e00001047983 */ /* 0x001ea40000300a00 */
[----:B------:R-:W2:Y:S01]  /*26b10*/  LDL.LU.64 R6, [R1+0x9e8] ;  /* 0x0009e80001067983 */ /* 0x000ea20000300a00 */
[----:B------:R-:W2:Y:S01]  /*26b20*/  LDSM.16.MT88.4 R20, [R0+0x8100] ;  /* 0x008100000014783b */ /* 0x000ea20000004200 */
[----:B---3--:R-:W-:Y:S02]  /*26b30*/  IMAD.MOV.U32 R29, RZ, RZ, R12 ;  /* 0x000000ffff1d7224 */ /* 0x008fe400078e000c */
[----:B------:R-:W-:Y:S01]  /*26b40*/  IMAD.MOV.U32 R2, RZ, RZ, R13 ;  /* 0x000000ffff027224 */ /* 0x000fe200078e000d */
[----:B-1----:R-:W-:Y:S01]  /*26b50*/  STL [R1+0x2bbc], R24 ;  /* 0x002bbc1801007387 */ /* 0x002fe20000100800 */
[----:B------:R0:W-:Y:S02]  /*26b60*/  STL [R1+0x2bb8], R25 ;  /* 0x002bb81901007387 */ /* 0x0001e40000100800 */
[----:B------:R-:W-:Y:S02]  /*26b70*/  STL [R1+0x2bb4], R26 ;  /* 0x002bb41a01007387 */ /* 0x000fe40000100800 */
[----:B------:R1:W-:Y:S01]  /*26b80*/  STL [R1+0x2bb0], R27 ;  /* 0x002bb01b01007387 */ /* 0x0003e20000100800 */
[----:B0-----:R-:W4:Y:S01]  /*26b90*/  LDL.LU.64 R24, [R1+0x9d0] ;  /* 0x0009d00001187983 */ /* 0x001f220000300a00 */
[----:B-1----:R-:W4:Y:S01]  /*26ba0*/  LDL.LU.64 R26, [R1+0x9d8] ;  /* 0x0009d800011a7983 */ /* 0x002f220000300a00 */
[C---:B--2---:R-:W-:Y:S11]  /*26bb0*/  HMMA.16816.F32.BF16 R4, R20.reuse, R12, R4 ;  /* 0x0000000c1404723c */ /* 0x044ff60000041804 */
[----:B------:R-:W-:Y:S11]  /*26bc0*/  @!UPT UIADD3 URZ, URZ, URZ, URZ ;  /* 0x0000003f3f3ff290 */ /* 0x000ff6000fffe03f */
[----:B------:R-:W-:Y:S01]  /*26bd0*/  @!UPT UIADD3 URZ, URZ, URZ, URZ ;  /* 0x0000003f3f3ff290 */ /* 0x000fe2000fffe03f */
[----:B------:R0:W-:Y:S01]  /*26be0*/  STL.64 [R1+0x9e0], R4 ;  /* 0x0009e00401007387 */ /* 0x0001e20000100a00 */
[----:B------:R1:W-:Y:S03]  /*26bf0*/  STL.64 [R1+0x9e8], R6 ;  /* 0x0009e80601007387 */ /* 0x0003e60000100a00 */
[----:B0-----:R-:W2:Y:S01]  /*26c00*/  LDL.LU.64 R4, [R1+0x9c0] ;  /* 0x0009c00001047983 */ /* 0x001ea20000300a00 */
[----:B-1----:R-:W2:Y:S02]  /*26c10*/  LDL.LU.64 R6, [R1+0x9c8] ;  /* 0x0009c80001067983 */ /* 0x002ea40000300a00 */
[----:B------:R-:W3:Y:S02]  /*26c20*/  LDL.LU.64 R12, [R1+0x40] ;  /* 0x00004000010c7983 */ /* 0x000ee40000300a00 */
[----:B---3--:R0:W-:Y:S04]  /*26c30*/  STL.64 [R1+0x2c68], R12 ;  /* 0x002c680c01007387 */ /* 0x0081e80000100a00 */
[----:B0-----:R-:W3:Y:S04]  /*26c40*/  LDL.LU.64 R12, [R1+0x50] ;  /* 0x00005000010c7983 */ /* 0x001ee80000300a00 */
[----:B---3--:R4:W-:Y:S02]  /*26c50*/  STL.64 [R1+0x2c80], R12 ;  /* 0x002c800c01007387 */ /* 0x0089e40000100a00 */
[C---:B----4-:R-:W-:Y:S02]  /*26c60*/  HMMA.16816.F32.BF16 R12, R20.reuse, R8, R24 ;  /* 0x00000008140c723c */ /* 0x050fe40000041818 */
[----:B------:R-:W-:Y:S01]  /*26c70*/  STL [R1+0x2bc4], R2 ;  /* 0x002bc40201007387 */ /* 0x000fe20000100800 */
[----:B------:R-:W-:Y:S11]  /*26c80*/  STL [R1+0x2bc0], R29 ;  /* 0x002bc01d01007387 */ /* 0x000ff60000100800 */
[----:B------:R-:W-:Y:S09]  /*26c90*/  @!UPT UIADD3 URZ, URZ, URZ, URZ ;  /* 0x0000003f3f3ff290 */ /* 0x000ff2000fffe03f */
[----:B------:R0:W-:Y:S01]  /*26ca0*/  STL.64 [R1+0x9d0], R12 ;  /* 0x0009d00c01007387 */ /* 0x0001e20000100a00 */
[----:B------:R-:W-:Y:S03]  /*26cb0*/  STL.64 [R1+0x9d8], R14 ;  /* 0x0009d80e01007387 */ /* 0x000fe60000100a00 */
[----:B0-----:R-:W3:Y:S01]  /*26cc0*/  LDL.LU.64 R12, [R1+0x60] ;  /* 0x00006000010c7983 */ /* 0x001ee20000300a00 */
[----:B------:R-:W-:Y:S02]  /*26cd0*/  IMAD.MOV.U32 R3, RZ, RZ, R8 ;  /* 0x000000ffff037224 */ /* 0x000fe400078e0008 */
[----:B------:R-:W-:Y:S02]  /*26ce0*/  IMAD.MOV.U32 R28, RZ, RZ, R9 ;  /* 0x000000ffff1c7224 */ /* 0x000fe400078e0009 */
[----:B--2---:R-:W-:Y:S01]  /*26cf0*/  HMMA.16816.F32.BF16 R8, R20, R16, R4 ;  /* 0x000000101408723c */ /* 0x004fe20000041804 */
[----:B---3--:R0:W-:Y:S04]  /*26d00*/  STL.64 [R1+0x2c98], R12 ;  /* 0x002c980c01007387 */ /* 0x0081e80000100a00 */
[----:B0-----:R-:W2:Y:S01]  /*26d10*/  LDL.LU.64 R12, [R1+0x70] ;  /* 0x00007000010c7983 */ /* 0x001ea20000300a00 */
[----:B------:R-:W-:Y:S02]  /*26d20*/  STL [R1+0x2bcc], R28 ;  /* 0x002bcc1c01007387 */ /* 0x000fe40000100800 */
[----:B------:R-:W-:Y:S11]  /*26d30*/  STL [R1+0x2bc8], R3 ;  /* 0x002bc80301007387 */ /* 0x000ff60000100800 */
[----:B------:R-:W-:Y:S04]  /*26d40*/  @!UPT UIADD3 URZ, URZ, URZ, URZ ;  /* 0x0000003f3f3ff290 */ /* 0x000fe8000fffe03f */
[----:B------:R0:W-:Y:S01]  /*26d50*/  STL.64 [R1+0x9c0], R8 ;  /* 0x0009c00801007387 */ /* 0x0001e20000100a00 */
[----:B------:R-:W-:Y:S01]  /*26d60*/  STL.64 [R1+0x9c8], R10 ;  /* 0x0009c80a01007387 */ /* 0x000fe20000100a00 */
[----:B------:R-:W3:Y:S02]  /*26d70*/  LDL.LU.64 R24, [R1+0x9b0] ;  /* 0x0009b00001187983 */ /* 0x000ee40000300a00 */
[----:B------:R-:W3:Y:S01]  /*26d80*/  LDL.LU.64 R26, [R1+0x9b8] ;  /* 0x0009b800011a7983 */ /* 0x000ee20000300a00 */
[----:B0-----:R-:W4:Y:S04]  /*26d90*/  LDL.LU.64 R8, [R1+0x20] ;  /* 0x0000200001087983 */ /* 0x001f280000300a00 */
[----:B----4-:R0:W-:Y:S04]  /*26da0*/  STL.64 [R1+0x2c50], R8 ;  /* 0x002c500801007387 */ /* 0x0101e80000100a00 */
[----:B0-----:R-:W4:Y:S04]  /*26db0*/  LDL.LU.64 R8, [R1+0x30] ;  /* 0x0000300001087983 */ /* 0x001f280000300a00 */
[----:B----4-:R0:W-:Y:S04]  /*26dc0*/  STL.64 [R1+0x2c60], R8 ;  /* 0x002c600801007387 */ /* 0x0101e80000100a00 */
[----:B0-----:R-:W4:Y:S01]  /*26dd0*/  LDL.LU.64 R8, [R1+0x970] ;  /* 0x0009700001087983 */ /* 0x001f220000300a00 */
[----:B------:R-:W2:Y:S03]  /*26de0*/  LDL.LU.64 R10, [R1+0x978] ;  /* 0x00097800010a7983 */ /* 0x000ea60000300a00 */
[----:B--2---:R-:W-:Y:S01]  /*26df0*/  STL.64 [R1+0x2c78], R10 ;  /* 0x002c780a01007387 */ /* 0x004fe20000100a00 */
[----:B----4-:R0:W-:Y:S03]  /*26e00*/  STL.64 [R1+0x2c70], R8 ;  /* 0x002c700801007387 */ /* 0x0101e60000100a00 */
        /* <DEDUP_REMOVED lines=8> */
[----:B------:R-:W4:Y:S02]  /*26e90*/  LDL.LU.64 R16, [R1] ;  /* 0x0000000001107983 */ /* 0x000f240000300a00 */
[----:B----4-:R0:W-:Y:S04]  /*26ea0*/  STL.64 [R1+0x2c38], R16 ;  /* 0x002c381001007387 */ /* 0x0101e80000100a00 */
[----:B0-----:R-:W4:Y:S04]  /*26eb0*/  LDL.LU.64 R16, [R1+0x10] ;  /* 0x0000100001107983 */ /* 0x001f280000300a00 */
[----:B----4-:R0:W-:Y:S04]  /*26ec0*/  STL.64 [R1+0x2c58], R16 ;  /* 0x002c581001007387 */ /* 0x0101e80000100a00 */
[----:B0-----:R-:W3:Y:S01]  /*26ed0*/  LDL.LU.64 R16, [R1+0x80] ;  /* 0x0000800001107983 */ /* 0x001ee20000300a00 */
[----:B------:R-:W-:Y:S02]  /*26ee0*/  STL [R1+0x2bd4], R0 ;  /* 0x002bd40001007387 */ /* 0x000fe40000100800 */
[----:B------:R3:W-:Y:S02]  /*26ef0*/  STL [R1+0x2bd0], R7 ;  /* 0x002bd00701007387 */ /* 0x0007e40000100800 */
[C---:B---3--:R-:W-:Y:S07]  /*26f00*/  HMMA.16816.F32.BF16 R4, R20.reuse, R16, R24 ;  /* 0x000000101404723c */ /* 0x048fee0000041818 */
[----:B------:R-:W-:Y:S11]  /*26f10*/  IMAD.MOV.U32 R27, RZ, RZ, R16 ;  /* 0x000000ffff1b7224 */ /* 0x000ff600078e0010 */
[----:B------:R-:W-:Y:S05]  /*26f20*/  @!UPT UIADD3 URZ, URZ, URZ, URZ ;  /* 0x0000003f3f3ff290 */ /* 0x000fea000fffe03f */
[----:B------:R-:W-:Y:S01]  /*26f30*/  STL.64 [R1+0x9b0], R4 ;  /* 0x0009b00401007387 */ /* 0x000fe20000100a00 */
[----:B------:R0:W-:Y:S02]  /*26f40*/  STL.64 [R1+0x9b8], R6 ;  /* 0x0009b80601007387 */ /* 0x0001e40000100a00 */
[----:B0-----:R-:W-:Y:S02]  /*26f50*/  IMAD.MOV.U32 R6, RZ, RZ, R17 ;  /* 0x000000ffff067224 */ /* 0x001fe400078e0011 */
[----:B------:R-:W3:Y:S01]  /*26f60*/  LDL.LU.64 R16, [R1+0x960] ;  /* 0x0009600001107983 */ /* 0x000ee20000300a00 */
[----:B------:R-:W3:Y:S02]  /*26f70*/  LDL.LU.64 R18, [R1+0x968] ;  /* 0x0009680001127983 */ /* 0x000ee40000300a00 */
[----:B------:R0:W-:Y:S02]  /*26f80*/  STL [R1+0x2bd8], R27 ;  /* 0x002bd81b01007387 */ /* 0x0001e40000100800 */
[----:B------:R-:W4:Y:S01]  /*26f90*/  LDL.LU.64 R24, [R1+0x9a0] ;  /* 0x0009a00001187983 */ /* 0x000f220000300a00 */
[----:B0-----:R-:W4:Y:S02]  /*26fa0*/  LDL.LU.64 R26, [R1+0x9a8] ;  /* 0x0009a800011a7983 */ /* 0x001f240000300a00 */
[C---:B----4-:R-:W-:Y:S11]  /*26fb0*/  HMMA.16816.F32.BF16 R24, R20.reuse, R12, R24 ;  /* 0x0000000c1418723c */ /* 0x050ff60000041818 */
[----:B------:R-:W-:Y:S11]  /*26fc0*/  @!UPT UIADD3 URZ, URZ, URZ, URZ ;  /* 0x0000003f3f3ff290 */ /* 0x000ff6000fffe03f */
[----:B------:R-:W-:Y:S01]  /*26fd0*/  @!UPT UIADD3 URZ, URZ, URZ, URZ ;  /* 0x0000003f3f3ff290 */ /* 0x000fe2000fffe03f */
[----:B------:R0:W-:Y:S01]  /*26fe0*/  STL.64 [R1+0x9a0], R24 ;  /* 0x0009a01801007387 */ /* 0x0001e20000100a00 */
[----:B------:R1:W-:Y:S02]  /*26ff0*/  STL.64 [R1+0x9a8], R26 ;  /* 0x0009a81a01007387 */ /* 0x0003e40000100a00 */
[----:B0-----:R-:W-:Y:S02]  /*27000*/  IMAD.MOV.U32 R25, RZ, RZ, R12 ;  /* 0x000000ffff197224 */ /* 0x001fe400078e000c */
[----:B-1----:R-:W-:Y:S02]  /*27010*/  IMAD.MOV.U32 R26, RZ, RZ, R13 ;  /* 0x000000ffff1a7224 */ /* 0x002fe400078e000d */
        /* <DEDUP_REMOVED lines=27> */
[----:B------:R-:W2:Y:S01]  /*271d0*/  LDL.LU.64 R12, [R1+0x950] ;  /* 0x00095000010c7983 */ /* 0x000ea20000300a00 */
[----:B------:R-:W2:Y:S01]  /*271e0*/  LDL.LU.64 R14, [R1+0x958] ;  /* 0x00095800010e7983 */ /* 0x000ea20000300a00 */
[----:B---3--:R-:W-:Y:S01]  /*271f0*/  HMMA.16816.F32.BF16 R16, R20, R8, R16 ;  /* 0x000000081410723c */ /* 0x008fe20000041810 */
[----:B------:R-:W-:-:S02]  /*27200*/  IMAD.MOV.U32 R27, RZ, RZ, R8 ;  /* 0x000000ffff1b7224 */ /* 0x000fc400078e0008 */
[----:B------:R-:W-:Y:S11]  /*27210*/  IMAD.MOV.U32 R0, RZ, RZ, R9 ;  /* 0x000000ffff007224 */ /* 0x000ff600078e0009 */
[----:B------:R-:W-:Y:S09]  /*27220*/  @!UPT UIADD3 URZ, URZ, URZ, URZ ;  /* 0x0000003f3f3ff290 */ /* 0x000ff2000fffe03f */
[----:B------:R0:W-:Y:S01]  /*27230*/  STL.64 [R1+0x960], R16 ;  /* 0x0009601001007387 */ /* 0x0001e20000100a00 */
[----:B------:R-:W-:Y:S03]  /*27240*/  STL.64 [R1+0x968], R18 ;  /* 0x0009681201007387 */ /* 0x000fe60000100a00 */
[----:B0-----:R-:W3:Y:S01]  /*27250*/  LDL.LU.64 R16, [R1+0x2c58] ;  /* 0x002c580001107983 */ /* 0x001ee20000300a00 */
[----:B------:R-:W2:Y:S02]  /*27260*/  LDL.LU.64 R8, [R1+0x2c50] ;  /* 0x002c500001087983 */ /* 0x000ea40000300a00 */
[----:B------:R-:W-:Y:S02]  /*27270*/  STL.64 [R1+0x2c10], R26 ;  /* 0x002c101a01007387 */ /* 0x000fe40000100a00 */
[----:B------:R0:W-:Y:S02]  /*27280*/  STL.64 [R1+0x2c08], R24 ;  /* 0x002c081801007387 */ /* 0x0001e40000100a00 */
[----:B0-----:R-:W4:Y:S01]  /*27290*/  LDL.LU.64 R24, [R1+0x920] ;  /* 0x0009200001187983 */ /* 0x001f220000300a00 */
[----:B------:R-:W2:Y:S03]  /*272a0*/  LDL.LU.64 R26, [R1+0x928] ;  /* 0x00092800011a7983 */ /* 0x000ea60000300a00 */
[----:B--2---:R-:W-:Y:S01]  /*272b0*/  STL.64 [R1+0x2c30], R26 ;  /* 0x002c301a01007387 */ /* 0x004fe20000100a00 */
[----:B----4-:R0:W-:Y:S03]  /*272c0*/  STL.64 [R1+0x2c28], R24 ;  /* 0x002c281801007387 */ /* 0x0101e60000100a00 */
[----:B0-----:R-:W2:Y:S01]  /*272d0*/  LDL.LU.64 R24, [R1+0x930] ;  /* 0x0009300001187983 */ /* 0x001ea20000300a00 */
[----:B------:R-:W4:Y:S01]  /*272e0*/  LDL.LU.64 R26, [R1+0x938] ;  /* 0x00093800011a7983 */ /* 0x000f220000300a00 */
[----:B------:R-:W-:Y:S02]  /*272f0*/  HMMA.16816.F32.BF16 R12, R20, R8, R12 ;  /* 0x00000008140c723c */ /* 0x000fe4000004180c */
[----:B----4-:R-:W-:Y:S01]  /*27300*/  STL.64 [R1+0x2c48], R26 ;  /* 0x002c481a01007387 */ /* 0x010fe20000100a00 */
[----:B--2---:R0:W-:Y:S03]  /*27310*/  STL.64 [R1+0x2c40], R24 ;  /* 0x002c401801007387 */ /* 0x0041e60000100a00 */
[----:B0-----:R-:W2:Y:S01]  /*27320*/  LDL.LU.64 R24, [R1+0x940] ;  /* 0x0009400001187983 */ /* 0x001ea20000300a00 */
[----:B------:R-:W2:Y:S11]  /*27330*/  LDL.LU.64 R26, [R1+0x948] ;  /* 0x00094800011a7983 */ /* 0x000eb60000300a00 */
[----:B------:R-:W-:Y:S05]  /*27340*/  @!UPT UIADD3 URZ, URZ, URZ, URZ ;  /* 0x0000003f3f3ff290 */ /* 0x000fea000fffe03f */
[----:B------:R-:W-:Y:S02]  /*27350*/  STL.64 [R1+0x950], R12 ;  /* 0x0009500c01007387 */ /* 0x000fe40000100a00 */
[----:B------:R0:W-:Y:S02]  /*27360*/  STL.64 [R1+0x958], R14 ;  /* 0x0009580e01007387 */ /* 0x0001e40000100a00 */
[----:B------:R-:W-:Y:S02]  /*27370*/  IMAD.MOV.U32 R5, RZ, RZ, R9 ;  /* 0x000000ffff057224 */ /* 0x000fe400078e0009 */
[----:B0-----:R-:W-:Y:S02]  /*27380*/  IMAD.MOV.U32 R14, RZ, RZ, R8 ;  /* 0x000000ffff0e7224 */ /* 0x001fe400078e0008 */
[----:B------:R-:W4:Y:S01]  /*27390*/  LDL.LU.64 R8, [R1+0x910] ;  /* 0x0009100001087983 */ /* 0x000f220000300a00 */
[----:B------:R-:W4:Y:S02]  /*273a0*/  LDL.LU.64 R10, [R1+0x918] ;  /* 0x00091800010a7983 */ /* 0x000f240000300a00 */
[----:B---3--:R-:W-:-:S02]  /*273b0*/  IMAD.MOV.U32 R13, RZ, RZ, R16 ;  /* 0x000000ffff0d7224 */ /* 0x008fc400078e0010 */
[----:B------:R-:W-:Y:S01]  /*273c0*/  IMAD.MOV.U32 R15, RZ, RZ, R17 ;  /* 0x000000ffff0f7224 */ /* 0x000fe200078e0011 */
[C---:B--2---:R-:W-:Y:S11]  /*273d0*/  HMMA.16816.F32.BF16 R24, R20.reuse, R16, R24 ;  /* 0x000000101418723c */ /* 0x044ff60000041818 */
[----:B------:R-:W-:Y:S11]  /*273e0*/  @!UPT UIADD3 URZ, URZ, URZ, URZ ;  /* 0x0000003f3f3ff290 */ /* 0x000ff6000fffe03f */
[----:B------:R-:W-:Y:S01]  /*273f0*/  @!UPT UIADD3 URZ, URZ, URZ, URZ ;  /* 0x0000003f3f3ff290 */ /* 0x000fe2000fffe03f */
        /* <DEDUP_REMOVED lines=13> */
[----:B------:R-:W3:Y:S02]  /*274d0*/  LDL.LU.64 R18, [R1+0x2c20] ;  /* 0x002c200001127983 */ /* 0x000ee40000300a00 */
        /* <DEDUP_REMOVED lines=8> */
[----:B---3--:R-:W-:Y:S02]  /*27560*/  STL.64 [R1+0x2a98], R18 ;  /* 0x002a981201007387 */ /* 0x008fe40000100a00 */
[----:B------:R0:W-:Y:S02]  /*27570*/  STL.64 [R1+0x2a90], R16 ;  /* 0x002a901001007387 */ /* 0x0001e40000100a00 */
[----:B0-----:R-:W-:-:S02]  /*27580*/  IMAD.MOV.U32 R16, RZ, RZ, R4 ;  /* 0x000000ffff107224 */ /* 0x001fc400078e0004 */
[----:B------:R-:W-:Y:S01]  /*27590*/  IMAD.MOV.U32 R17, RZ, RZ, R12 ;  /* 0x000000ffff117224 */ /* 0x000fe200078e000c */
[----:B------:R-:W3:Y:S01]  /*275a0*/  LDL.LU R4, [R1+0x2c04] ;  /* 0x002c040001047983 */ /* 0x000ee20000300800 */
[----:B------:R-:W4:Y:S03]  /*275b0*/  LDL.LU R12, [R1+0x2c00] ;  /* 0x002c0000010c7983 */ /* 0x000f260000300800 */
[----:B------:R0:W-:Y:S02]  /*275c0*/  STL.64 [R1+0x2ab0], R16 ;  /* 0x002ab01001007387 */ /* 0x0001e40000100a00 */
[----:B0-----:R-:W-:Y:S02]  /*275d0*/  IMAD.MOV.U32 R16, RZ, RZ, R13 ;  /* 0x000000ffff107224 */ /* 0x001fe400078e000d */
[----:B------:R-:W4:Y:S01]  /*275e0*/  LDL.LU R13, [R1+0x2bfc] ;  /* 0x002bfc00010d7983 */ /* 0x000f220000300800 */
[----:B------:R-:W-:-:S02]  /*275f0*/  IMAD.MOV.U32 R17, RZ, RZ, R15 ;  /* 0x000000ffff117224 */ /* 0x000fc400078e000f */
[----:B------:R-:W2:Y:S03]  /*27600*/  LDL.LU R15, [R1+0x2bf8] ;  /* 0x002bf800010f7983 */ /* 0x000ea60000300800 */
[----:B------:R0:W-:Y:S02]  /*27610*/  STL.64 [R1+0x2ac8], R16 ;  /* 0x002ac81001007387 */ /* 0x0001e40000100a00 */
[----:B0-----:R-:W-:Y:S02]  /*27620*/  IMAD.MOV.U32 R16, RZ, RZ, R14 ;  /* 0x000000ffff107224 */ /* 0x001fe400078e000e */
[----:B------:R-:W2:Y:S01]  /*27630*/  LDL.LU R14, [R1+0x2bf4] ;  /* 0x002bf400010e7983 */ /* 0x000ea20000300800 */
[----:B------:R-:W-:Y:S02]  /*27640*/  IMAD.MOV.U32 R17, RZ, RZ, R5 ;  /* 0x000000ffff117224 */ /* 0x000fe400078e0005 */
[----:B------:R-:W3:Y:S03]  /*27650*/  LDL.LU R5, [R1+0x2bf0] ;  /* 0x002bf00001057983 */ /* 0x000ee60000300800 */
[----:B------:R0:W-:Y:S04]  /*27660*/  STL.64 [R1+0x2ae0], R16 ;  /* 0x002ae01001007387 */ /* 0x0001e80000100a00 */
[----:B0-----:R-:W3:Y:S01]  /*27670*/  LDL.LU.64 R16, [R1+0x500] ;  /* 0x0005000001107983 */ /* 0x001ee20000300a00 */
[----:B------:R-:W3:Y:S01]  /*27680*/  LDL.LU.64 R18, [R1+0x508] ;  /* 0x0005080001127983 */ /* 0x000ee20000300a00 */
        /* <DEDUP_REMOVED lines=9> */
[----:B0-----:R-:W2:Y:S01]  /*27720*/  LDL.LU.64 R12, [R1+0x900] ;  /* 0x00090000010c7983 */ /* 0x001ea20000300a00 */
[----:B------:R-:W2:Y:S03]  /*27730*/  LDL.LU.64 R14, [R1+0x908] ;  /* 0x00090800010e7983 */ /* 0x000ea60000300a00 */
[----:B----4-:R-:W-:Y:S01]  /*27740*/  STL.64 [R1+0x2a78], R10 ;  /* 0x002a780a01007387 */ /* 0x010fe20000100a00 */
[----:B---3--:R0:W-:Y:S01]  /*27750*/  STL.64 [R1+0x2a70], R8 ;  /* 0x002a700801007387 */ /* 0x0081e20000100a00 */
[C---:B--2---:R-:W-:Y:S08]  /*27760*/  HMMA.16816.F32.BF16 R12, R20.reuse, R8, R12 ;  /* 0x00000008140c723c */ /* 0x044ff0000004180c */
[----:B0-----:R-:W-:Y:S07]  /*27770*/  HMMA.16816.F32.BF16 R8, R20, R4, R16 ;  /* 0x000000041408723c */ /* 0x001fee0000041810 */
[----:B------:R-:W-:-:S02]  /*27780*/  IMAD.MOV.U32 R20, RZ, RZ, R27 ;  /* 0x000000ffff147224 */ /* 0x000fc400078e001b */
[----:B------:R-:W-:-:S06]  /*27790*/  IMAD.MOV.U32 R21, RZ, RZ, R0 ;  /* 0x000000ffff157224 */ /* 0x000fcc00078e0000 */
[----:B------:R-:W-:Y:S01]  /*277a0*/  STL.64 [R1+0x900], R12 ;  /* 0x0009000c01007387 */ /* 0x000fe20000100a00 */
[----:B------:R-:W-:Y:S02]  /*277b0*/  STL.64 [R1+0x908], R14 ;  /* 0x0009080e01007387 */ /* 0x000fe40000100a00 */
[----:B------:R-:W2:Y:S05]  /*277c0*/  LDL.LU R27, [R1+0x2bd8] ;  /* 0x002bd800011b7983 */ /* 0x000eaa0000300800 */
[----:B------:R-:W-:Y:S01]  /*277d0*/  STL.64 [R1+0x500], R8 ;  /* 0x0005000801007387 */ /* 0x000fe20000100a00 */
[----:B------:R-:W-:Y:S01]  /*277e0*/  STL.64 [R1+0x508], R10 ;  /* 0x0005080a01007387 */ /* 0x000fe20000100a00 */
[----:B------:R-:W3:Y:S02]  /*277f0*/  LDL.LU R0, [R1+0x2bd4] ;  /* 0x002bd40001007983 */ /* 0x000ee40000300800 */
[----:B------:R0:W-:Y:S02]  /*27800*/  STL.64 [R1+0x2ae8], R20 ;  /* 0x002ae81401007387 */ /* 0x0001e40000100a00 */
[----:B0-----:R-:W-:-:S02]  /*27810*/  IMAD.MOV.U32 R20, RZ, RZ, R7 ;  /* 0x000000ffff147224 */ /* 0x001fc400078e0007 */
[----:B------:R-:W-:Y:S01]  /*27820*/  IMAD.MOV.U32 R21, RZ, RZ, R28 ;  /* 0x000000ffff157224 */ /* 0x000fe200078e001c */
[----:B------:R-:W4:Y:S01]  /*27830*/  LDL.LU R7, [R1+0x2bd0] ;  /* 0x002bd00001077983 */ /* 0x000f220000300800 */
[----:B------:R-:W4:Y:S03]  /*27840*/  LDL.LU R28, [R1+0x2bcc] ;  /* 0x002bcc00011c7983 */ /* 0x000f260000300800 */
[----:B------:R0:W-:Y:S02]  /*27850*/  STL.64 [R1+0x2b00], R20 ;  /* 0x002b001401007387 */ /* 0x0001e40000100a00 */
[----:B0-----:R-:W-:Y:S02]  /*27860*/  IMAD.MOV.U32 R20, RZ, RZ, R3 ;  /* 0x000000ffff147224 */ /* 0x001fe400078e0003 */
[----:B------:R-:W-:Y:S01]  /*27870*/  IMAD.MOV.U32 R21, RZ, RZ, R2 ;  /* 0x000000ffff157224 */ /* 0x000fe200078e0002 */
[----:B------:R-:W4:Y:S01]  /*27880*/  LDL.LU R3, [R1+0x2bc8] ;  /* 0x002bc80001037983 */ /* 0x000f220000300800 */
[----:B------:R-:W4:Y:S03]  /*27890*/  LDL.LU R2, [R1+0x2bc4] ;  /* 0x002bc40001027983 */ /* 0x000f260000300800 */
[----:B------:R0:W-:Y:S02]  /*278a0*/  STL.64 [R1+0x2b18], R20 ;  /* 0x002b181401007387 */ /* 0x0001e40000100a00 */
[----:B0-----:R-:W-:-:S02]  /*278b0*/  IMAD.MOV.U32 R20, RZ, RZ, R29 ;  /* 0x000000ffff147224 */ /* 0x001fc400078e001d */
[----:B------:R-:W4:Y:S01]  /*278c0*/  LDL.LU R29, [R1+0x2bc0] ;  /* 0x002bc000011d7983 */ /* 0x000f220000300800 */
[----:B------:R-:W-:Y:S02]  /*278d0*/  IMAD.MOV.U32 R21, RZ, RZ, R24 ;  /* 0x000000ffff157224 */ /* 0x000fe400078e0018 */
        /* <DEDUP_REMOVED lines=8> */
[----:B--2---:R-:W-:Y:S02]  /*27960*/  IMAD.MOV.U32 R20, RZ, RZ, R27 ;  /* 0x000000ffff147224 */ /* 0x004fe400078e001b */
[----:B------:R-:W2:Y:S01]  /*27970*/  LDL.LU R27, [R1+0x2bb0] ;  /* 0x002bb000011b7983 */ /* 0x000ea20000300800 */
[----:B------:R-:W2:Y:S02]  /*27980*/  LDL.LU R6, [R1+0x2bac] ;  /* 0x002bac0001067983 */ /* 0x000ea40000300800 */
[----:B------:R3:W-:Y:S02]  /*27990*/  STL.64 [R1+0x2b60], R20 ;  /* 0x002b601401007387 */ /* 0x0007e40000100a00 */
[----:B---3--:R-:W-:Y:S02]  /*279a0*/  IMAD.MOV.U32 R21, RZ, RZ, R0 ;  /* 0x000000ffff157224 */ /* 0x008fe400078e0000 */
[----:B----4-:R-:W-:Y:S02]  /*279b0*/  IMAD.MOV.U32 R20, RZ, RZ, R7 ;  /* 0x000000ffff147224 */ /* 0x010fe400078e0007 */
[----:B------:R-:W-:Y:S01]  /*279c0*/  IMAD.MOV.U32 R9, RZ, RZ, R28 ;  /* 0x000000ffff097224 */ /* 0x000fe200078e001c */
[----:B------:R-:W2:Y:S01]  /*279d0*/  LDL.LU R7, [R1+0x2ba8] ;  /* 0x002ba80001077983 */ /* 0x000ea20000300800 */
[----:B------:R-:W3:Y:S02]  /*279e0*/  LDL.LU R0, [R1+0x2ba4] ;  /* 0x002ba40001007983 */ /* 0x000ee40000300800 */
[----:B------:R-:W-:Y:S02]  /*279f0*/  STL.64 [R1+0x2b78], R20 ;  /* 0x002b781401007387 */ /* 0x000fe40000100a00 */
[----:B------:R-:W-:-:S02]  /*27a00*/  IMAD.MOV.U32 R8, RZ, RZ, R3 ;  /* 0x000000ffff087224 */ /* 0x000fc400078e0003 */
[----:B------:R-:W4:Y:S01]  /*27a10*/  LDL.LU R3, [R1+0x2ba0] ;  /* 0x002ba00001037983 */ /* 0x000f220000300800 */
[----:B------:R-:W2:Y:S02]  /*27a20*/  LDL.LU R28, [R1+0x2b9c] ;  /* 0x002b9c00011c7983 */ /* 0x000ea40000300800 */
[----:B------:R0:W-:Y:S02]  /*27a30*/  STL.64 [R1+0x2b80], R8 ;  /* 0x002b800801007387 */ /* 0x0001e40000100a00 */
[----:B0-----:R-:W-:Y:S02]  /*27a40*/  IMAD.MOV.U32 R8, RZ, RZ, R29 ;  /* 0x000000ffff087224 */ /* 0x001fe400078e001d */
[----:B------:R-:W2:Y:S01]  /*27a50*/  LDL.LU R29, [R1+0x2b98] ;  /* 0x002b9800011d7983 */ /* 0x000ea20000300800 */
[----:B------:R-:W2:Y:S02]  /*27a60*/  LDL.LU.64 R20, [R1+0x210] ;  /* 0x0002100001147983 */ /* 0x000ea40000300a00 */
[----:B------:R-:W2:Y:S02]  /*27a70*/  LDL.LU.64 R22, [R1+0x218] ;  /* 0x0002180001167983 */ /* 0x000ea40000300a00 */
        /* <DEDUP_REMOVED lines=30> */
[----:B------:R-:W-:Y:S02]  /*27c60*/  STL.64 [R1+0x2aa8], R6 ;  /* 0x002aa80601007387 */ /* 0x000fe40000100a00 */
[----:B------:R0:W-:Y:S02]  /*27c70*/  STL.64 [R1+0x2aa0], R4 ;  /* 0x002aa00401007387 */ /* 0x0001e40000100a00 */
[----:B0-----:R-:W2:Y:S01]  /*27c80*/  LDL.LU.64 R4, [R1+0x170] ;  /* 0x0001700001047983 */ /* 0x001ea20000300a00 */
[----:B------:R-:W2:Y:S02]  /*27c90*/  LDL.LU.64 R6, [R1+0x178] ;  /* 0x0001780001067983 */ /* 0x000ea40000300a00 */
[----:B------:R-:W-:-:S07]  /*27ca0*/  IMAD.MOV.U32 R9, RZ, RZ, R2 ;  /* 0x000000ffff097224 */ /* 0x000fce00078e0002 */
[C---:B------:R-:W-:Y:S01]  /*27cb0*/  HMMA.16816.F32.BF16 R8, R24.reuse, R8, R20 ;  /* 0x000000081808723c */ /* 0x040fe20000041814 */
        /* <DEDUP_REMOVED lines=9> */
[----:B------:R-:W2:Y:S01]  /*27d50*/  LDL.LU.64 R14, [R1+0x168] ;  /* 0x00016800010e7983 */ /* 0x000ea20000300a00 */
[----:B------:R-:W2:Y:S01]  /*27d60*/  LDL.LU.64 R22, [R1+0x2b90] ;  /* 0x002b900001167983 */ /* 0x000ea20000300a00 */
[----:B------:R-:W2:Y:S03]  /*27d70*/  LDL.LU.64 R20, [R1+0x2b88] ;  /* 0x002b880001147983 */ /* 0x000ea60000300a00 */
[----:B------:R0:W-:Y:S02]  /*27d80*/  STL.64 [R1+0x220], R8 ;  /* 0x0002200801007387 */ /* 0x0001e40000100a00 */
[----:B------:R2:W-:Y:S01]  /*27d90*/  STL.64 [R1+0x228], R10 ;  /* 0x0002280a01007387 */ /* 0x0005e20000100a00 */
        /* <DEDUP_REMOVED lines=78> */
[----:B------:R-:W2:Y:S02]  /*28280*/  LDL.LU.64 R16, [R1+0x2a90] ;  /* 0x002a900001107983 */ /* 0x000ea40000300a00 */
[C---:B--2---:R-:W-:Y:S11]  /*28290*/  HMMA.16816.F32.BF16 R12, R24.reuse, R16, R12 ;  /* 0x00000010180c723c */ /* 0x044ff6000004180c */
[----:B------:R-:W-:Y:S11]  /*282a0*/  @!UPT UIADD3 URZ, URZ, URZ, URZ ;  /* 0x0000003f3f3ff290 */ /* 0x000ff6000fffe03f */
[----:B------:R-:W-:Y:S01]  /*282b0*/  @!UPT UIADD3 URZ, URZ, URZ, URZ ;  /* 0x0000003f3f3ff290 */ /* 0x000fe2000fffe03f */
[----:B------:R-:W-:Y:S01]  /*282c0*/  STL.64 [R1+0x160], R12 ;  /* 0x0001600c01007387 */ /* 0x000fe20000100a00 */
[----:B------:R0:W-:Y:S03]  /*282d0*/  STL.64 [R1+0x168], R14 ;  /* 0x0001680e01007387 */ /* 0x0001e60000100a00 */
[----:B0-----:R-:W2:Y:S01]  /*282e0*/  LDL.LU.64 R14, [R1+0x2a88] ;  /* 0x002a8800010e7983 */ /* 0x001ea20000300a00 */
[----:B------:R-:W3:Y:S02]  /*282f0*/  LDL.LU.64 R12, [R1+0x2a80] ;  /* 0x002a8000010c7983 */ /* 0x000ee40000300a00 */
[----:B------:R0:W-:Y:S02]  /*28300*/  STL.64 [R1+0x2a58], R18 ;  /* 0x002a581201007387 */ /* 0x0001e40000100a00 */
[----:B------:R-:W2:Y:S01]  /*28310*/  LDL.LU.64 R16, [R1+0xc0] ;  /* 0x0000c00001107983 */ /* 0x000ea20000300a00 */
[----:B0-----:R-:W2:Y:S01]  /*28320*/  LDL.LU.64 R18, [R1+0xc8] ;  /* 0x0000c80001127983 */ /* 0x001ea20000300a00 */
[----:B---3--:R-:W-:Y:S11]  /*28330*/  HMMA.16816.F32.BF16 R8, R24, R12, R8 ;  /* 0x0000000c1808723c */ /* 0x008ff60000041808 */
[----:B------:R-:W-:Y:S11]  /*28340*/  @!UPT UIADD3 URZ, URZ, URZ, URZ ;  /* 0x0000003f3f3ff290 */ /* 0x000ff6000fffe03f */
[----:B------:R-:W-:Y:S01]  /*28350*/  @!UPT UIADD3 URZ, URZ, URZ, URZ ;  /* 0x0000003f3f3ff290 */ /* 0x000fe2000fffe03f */
[----:B------:R-:W-:Y:S01]  /*28360*/  STL.64 [R1+0x150], R8 ;  /* 0x0001500801007387 */ /* 0x000fe20000100a00 */
[----:B------:R0:W-:Y:S02]  /*28370*/  STL [R1+0x158], R10 ;  /* 0x0001580a01007387 */ /* 0x0001e40000100800 */
[----:B------:R-:W-:Y:S02]  /*28380*/  IMAD.MOV.U32 R2, RZ, RZ, R11 ;  /* 0x000000ffff027224 */ /* 0x000fe400078e000b */
[----:B0-----:R-:W3:Y:S01]  /*28390*/  LDL.LU.64 R10, [R1+0x2a78] ;  /* 0x002a7800010a7983 */ /* 0x001ee20000300a00 */
[----:B------:R-:W3:Y:S02]  /*283a0*/  LDL.LU.64 R8, [R1+0x2a70] ;  /* 0x002a700001087983 */ /* 0x000ee40000300a00 */
[----:B--2---:R4:W-:Y:S02]  /*283b0*/  STL.64 [R1+0x2a68], R14 ;  /* 0x002a680e01007387 */ /* 0x0049e40000100a00 */
[----:B------:R-:W-:Y:S02]  /*283c0*/  STL [R1+0x192c], R2 ;  /* 0x00192c0201007387 */ /* 0x000fe40000100800 */
[----:B----4-:R-:W-:-:S02]  /*283d0*/  IMAD.MOV.U32 R14, RZ, RZ, R3 ;  /* 0x000000ffff0e7224 */ /* 0x010fc400078e0003 */
[----:B------:R-:W0:Y:S01]  /*283e0*/  S2R R3, SR_TID.X ;  /* 0x0000000000037919 */ /* 0x000e220000002100 */
[----:B---3--:R-:W-:Y:S03]  /*283f0*/  HMMA.16816.F32.BF16 R20, R24, R8, R20 ;  /* 0x000000081814723c */ /* 0x008fe60000041814 */
[----:B------:R-:W-:Y:S11]  /*28400*/  STL.64 [R1+0x2a60], R10 ;  /* 0x002a600a01007387 */ /* 0x000ff60000100a00 */
[----:B------:R-:W-:Y:S09]  /*28410*/  @!UPT UIADD3 URZ, URZ, URZ, URZ ;  /* 0x0000003f3f3ff290 */ /* 0x000ff2000fffe03f */
[----:B------:R-:W-:Y:S01]  /*28420*/  STL.64 [R1+0x140], R20 ;  /* 0x0001401401007387 */ /* 0x000fe20000100a00 */
[----:B------:R-:W-:Y:S02]  /*28430*/  STL.64 [R1+0x148], R22 ;  /* 0x0001481601007387 */ /* 0x000fe40000100a00 */
[----:B------:R1:W-:Y:S02]  /*28440*/  STL.64 [R1+0x2a38], R6 ;  /* 0x002a380601007387 */ /* 0x0003e40000100a00 */
[----:B-1----:R-:W2:Y:S04]  /*28450*/  LDL.64 R6, [R1+0xb8] ;  /* 0x0000b80001067983 */ /* 0x002ea80000100a00 */
[----:B------:R-:W1:Y:S01]  /*28460*/  S2R R23, SR_TID.X ;  /* 0x0000000000177919 */ /* 0x000e620000002100 */
[----:B0-----:R-:W-:-:S05]  /*28470*/  LOP3.LUT R22, R3, 0x7, RZ, 0xc0, !PT ;  /* 0x0000000703167812 */ /* 0x001fca00078ec0ff */
[----:B------:R-:W-:Y:S02]  /*28480*/  IMAD R22, R22, 0x210, RZ ;  /* 0x0000021016167824 */ /* 0x000fe400078e02ff */
[C---:B-1----:R-:W-:Y:S02]  /*28490*/  IMAD.SHL.U32 R21, R23.reuse, 0x2, RZ ;  /* 0x0000000217157824 */ /* 0x042fe400078e00ff */
[----:B------:R-:W-:-:S03]  /*284a0*/  IMAD.SHL.U32 R23, R23, 0x100, RZ ;  /* 0x0000010017177824 */ /* 0x000fc600078e00ff */
[----:B------:R-:W-:-:S04]  /*284b0*/  LOP3.LUT R2, R22, 0x10, R21, 0x78, !PT ;  /* 0x0000001016027812 */ /* 0x000fc800078e7815 */
[----:B------:R-:W-:-:S05]  /*284c0*/  LOP3.LUT R2, R2, 0x1000, R23, 0xf8, !PT ;  /* 0x0000100002027812 */ /* 0x000fca00078ef817 */
[----:B------:R-:W-:Y:S01]  /*284d0*/  LDSM.16.MT88.4 R20, [R2+0xa000] ;  /* 0x00a000000214783b */ /* 0x000fe20000004200 */
[----:B------:R-:W-:Y:S01]  /*284e0*/  HMMA.16816.F32.BF16 R8, R24, R4, R16 ;  /* 0x000000041808723c */ /* 0x000fe20000041810 */
[----:B------:R-:W0:Y:S04]  /*284f0*/  LDSM.16.MT88.4 R24, [R2+0xa080] ;  /* 0x00a080000218783b */ /* 0x000e280000004200 */
[----:B------:R-:W-:Y:S02]  /*28500*/  IMAD.MOV.U32 R12, RZ, RZ, R29 ;  /* 0x000000ffff0c7224 */ /* 0x000fe400078e001d */
[----:B------:R-:W-:Y:S02]  /*28510*/  IMAD.MOV.U32 R13, RZ, RZ, R28 ;  /* 0x000000ffff0d7224 */ /* 0x000fe400078e001c */
[----:B------:R-:W-:Y:S11]  /*28520*/  IMAD.MOV.U32 R15, RZ, RZ, R0 ;  /* 0x000000ffff0f7224 */ /* 0x000ff600078e0000 */
[----:B------:R-:W-:Y:S04]  /*28530*/  @!UPT UIADD3 URZ, URZ, URZ, URZ ;  /* 0x0000003f3f3ff290 */ /* 0x000fe8000fffe03f */
[----:B------:R-:W-:Y:S02]  /*28540*/  IMAD.MOV.U32 R0, RZ, RZ, R11 ;  /* 0x000000ffff007224 */ /* 0x000fe400078e000b */
[----:B------:R-:W-:Y:S02]  /*28550*/  IMAD.MOV.U32 R29, RZ, RZ, R8 ;  /* 0x000000ffff1d7224 */ /* 0x000fe400078e0008 */
[----:B------:R-:W-:Y:S02]  /*28560*/  IMAD.MOV.U32 R28, RZ, RZ, R9 ;  /* 0x000000ffff1c7224 */ /* 0x000fe400078e0009 */
[----:B------:R-:W-:Y:S01]  /*28570*/  IMAD.MOV.U32 R3, RZ, RZ, R10 ;  /* 0x000000ffff037224 */ /* 0x000fe200078e000a */
[----:B------:R-:W-:Y:S01]  /*28580*/  STL [R1+0x193c], R0 ;  /* 0x00193c0001007387 */ /* 0x000fe20000100800 */
[----:B------:R-:W3:Y:S02]  /*28590*/  LDL.LU R8, [R1+0x10a0] ;  /* 0x0010a00001087983 */ /* 0x000ee40000300800 */
[----:B------:R-:W3:Y:S02]  /*285a0*/  LDL.LU R9, [R1+0x10a4] ;  /* 0x0010a40001097983 */ /* 0x000ee40000300800 */
[----:B------:R-:W3:Y:S01]  /*285b0*/  LDL.LU R10, [R1+0x10a8] ;  /* 0x0010a800010a7983 */ /* 0x000ee20000300800 */
[----:B------:R-:W3:Y:S01]  /*285c0*/  LDL.LU R11, [R1+0x10ac] ;  /* 0x0010ac00010b7983 */ /* 0x000ee20000300800 */
[----:B------:R-:W3:Y:S02]  /*285d0*/  LDL.64 R18, [R1+0xa8] ;  /* 0x0000a80001127983 */ /* 0x000ee40000100a00 */
[----:B------:R-:W-:Y:S02]  /*285e0*/  STL [R1+0x1938], R3 ;  /* 0x0019380301007387 */ /* 0x000fe40000100800 */
[----:B------:R-:W-:Y:S01]  /*285f0*/  STL [R1+0x1934], R28 ;  /* 0x0019341c01007387 */ /* 0x000fe20000100800 */
[----:B------:R-:W-:Y:S04]  /*28600*/  STL [R1+0x1930], R29 ;  /* 0x0019301d01007387 */ /* 0x000fe80000100800 */
[----:B0-----:R0:W-:Y:S01]  /*28610*/  STL.64 [R1+0x2960], R26 ;  /* 0x0029601a01007387 */ /* 0x0011e20000100a00 */
[----:B------:R-:W-:Y:S03]  /*28620*/  STL.64 [R1+0x2958], R24 ;  /* 0x0029581801007387 */ /* 0x000fe60000100a00 */
[----:B0-----:R-:W4:Y:S01]  /*28630*/  LDL.64 R26, [R1+0x98] ;  /* 0x00009800011a7983 */ /* 0x001f220000100a00 */
[----:B------:R-:W-:Y:S01]  /*28640*/  STL [R1+0x2908], R2 ;  /* 0x0029080201007387 */ /* 0x000fe20000100800 */
[C---:B--2---:R-:W-:Y:S11]  /*28650*/  HMMA.16816.F32.BF16 R12, R20.reuse, R6, R12 ;  /* 0x00000006140c723c */ /* 0x044ff6000004180c */
[----:B------:R-:W-:Y:S11]  /*28660*/  @!UPT UIADD3 URZ, URZ, URZ, URZ ;  /* 0x0000003f3f3ff290 */ /* 0x000ff6000fffe03f */
[----:B------:R-:W-:Y:S01]  /*28670*/  @!UPT UIADD3 URZ, URZ, URZ, URZ ;  /* 0x0000003f3f3ff290 */ /* 0x000fe2000fffe03f */
[----:B------:R-:W-:Y:S01]  /*28680*/  STL.64 [R1+0x10b0], R12 ;  /* 0x0010b00c01007387 */ /* 0x000fe20000100a00 */
[----:B------:R0:W-:Y:S03]  /*28690*/  STL.64 [R1+0x10b8], R14 ;  /* 0x0010b80e01007387 */ /* 0x0001e60000100a00 */
[----:B0-----:R-:W2:Y:S01]  /*286a0*/  LDL.LU.64 R14, [R1+0x2a68] ;  /* 0x002a6800010e7983 */ /* 0x001ea20000300a00 */
[----:B------:R-:W2:Y:S02]  /*286b0*/  LDL.LU R4, [R1+0xfa0] ;  /* 0x000fa00001047983 */ /* 0x000ea40000300800 */
[----:B------:R-:W-:Y:S02]  /*286c0*/  IMAD.MOV.U32 R13, RZ, RZ, R6 ;  /* 0x000000ffff0d7224 */ /* 0x000fe400078e0006 */
[----:B------:R-:W2:Y:S02]  /*286d0*/  LDL.LU R5, [R1+0xfa4] ;  /* 0x000fa40001057983 */ /* 0x000ea40000300800 */
[----:B------:R-:W-:Y:S01]  /*286e0*/  IMAD.MOV.U32 R12, RZ, RZ, R7 ;  /* 0x000000ffff0c7224 */ /* 0x000fe200078e0007 */
[----:B------:R-:W2:Y:S01]  /*286f0*/  LDL.LU R6, [R1+0xfa8] ;  /* 0x000fa80001067983 */ /* 0x000ea20000300800 */
[----:B------:R-:W2:Y:S03]  /*28700*/  LDL.LU R7, [R1+0xfac] ;  /* 0x000fac0001077983 */ /* 0x000ea60000300800 */
[----:B--2---:R0:W-:Y:S01]  /*28710*/  STL.64 [R1+0x2a48], R6 ;  /* 0x002a480601007387 */ /* 0x0041e20000100a00 */
[----:B------:R-:W-:Y:S03]  /*28720*/  STL.64 [R1+0x2a40], R4 ;  /* 0x002a400401007387 */ /* 0x000fe60000100a00 */
[----:B0-----:R-:W2:Y:S01]  /*28730*/  LDL.64 R6, [R1+0x88] ;  /* 0x0000880001067983 */ /* 0x001ea20000100a00 */
[----:B------:R0:W-:Y:S02]  /*28740*/  STL.64 [R1+0x29a0], R14 ;  /* 0x0029a00e01007387 */ /* 0x0001e40000100a00 */
[----:B------:R-:W-:Y:S01]  /*28750*/  STL.64 [R1+0x2998], R12 ;  /* 0x0029980c01007387 */ /* 0x000fe20000100a00 */
[----:B0-----:R-:W2:Y:S04]  /*28760*/  LDL.64 R14, [R1+0x58] ;  /* 0x00005800010e7983 */ /* 0x001ea80000100a00 */
[----:B--2---:R0:W-:Y:S04]  /*28770*/  STL.64 [R1+0x2a18], R14 ;  /* 0x002a180e01007387 */ /* 0x0041e80000100a00 */
[----:B0-----:R-:W2:Y:S01]  /*28780*/  LDL.64 R14, [R1+0x68] ;  /* 0x00006800010e7983 */ /* 0x001ea20000100a00 */
[----:B---3--:R-:W-:Y:S03]  /*28790*/  HMMA.16816.F32.BF16 R8, R20, R18, R8 ;  /* 0x000000121408723c */ /* 0x008fe60000041808 */
[----:B--2---:R0:W-:Y:S04]  /*287a0*/  STL.64 [R1+0x2a30], R14 ;  /* 0x002a300e01007387 */ /* 0x0041e80000100a00 */
[----:B0-----:R-:W2:Y:S04]  /*287b0*/  LDL.64 R14, [R1+0x78] ;  /* 0x00007800010e7983 */ /* 0x001ea80000100a00 */
[----:B--2---:R0:W-:Y:S01]  /*287c0*/  STL.64 [R1+0x2a50], R14 ;  /* 0x002a500e01007387 */ /* 0x0041e20000100a00 */
[----:B------:R-:W2:Y:S02]  /*287d0*/  LDL.LU R12, [R1+0x1080] ;  /* 0x00108000010c7983 */ /* 0x000ea40000300800 */
[----:B------:R-:W2:Y:S01]  /*287e0*/  LDL.LU R13, [R1+0x1084] ;  /* 0x00108400010d7983 */ /* 0x000ea20000300800 */
[----:B0-----:R-:W2:Y:S01]  /*287f0*/  LDL.LU R14, [R1+0x1088] ;  /* 0x00108800010e7983 */ /* 0x001ea20000300800 */
[----:B------:R-:W2:Y:S07]  /*28800*/  LDL.LU R15, [R1+0x108c] ;  /* 0x00108c00010f7983 */ /* 0x000eae0000300800 */
[----:B------:R-:W-:Y:S02]  /*28810*/  STL.64 [R1+0x10a0], R8 ;  /* 0x0010a00801007387 */ /* 0x000fe40000100a00 */
[----:B------:R0:W-:Y:S02]  /*28820*/  STL.64 [R1+0x10a8], R10 ;  /* 0x0010a80a01007387 */ /* 0x0001e40000100a00 */
[----:B0-----:R-:W3:Y:S01]  /*28830*/  LDL.LU.64 R10, [R1+0x2a60] ;  /* 0x002a6000010a7983 */ /* 0x001ee20000300a00 */
[----:B------:R-:W-:-:S02]  /*28840*/  IMAD.MOV.U32 R9, RZ, RZ, R18 ;  /* 0x000000ffff097224 */ /* 0x000fc400078e0012 */
[----:B------:R-:W-:Y:S02]  /*28850*/  IMAD.MOV.U32 R8, RZ, RZ, R19 ;  /* 0x000000ffff087224 */ /* 0x000fe400078e0013 */
[----:B------:R-:W2:Y:S04]  /*28860*/  LDL.LU.64 R18, [R1+0x2a58] ;  /* 0x002a580001127983 */ /* 0x000ea80000300a00 */
[----:B---3--:R-:W-:Y:S01]  /*28870*/  STL.64 [R1+0x2988], R10 ;  /* 0x0029880a01007387 */ /* 0x008fe20000100a00 */
[----:B------:R0:W-:Y:S03]  /*28880*/  STL.64 [R1+0x2980], R8 ;  /* 0x0029800801007387 */ /* 0x0001e60000100a00 */
[----:B0-----:R-:W4:Y:S01]  /*28890*/  LDL.LU R8, [R1+0x1090] ;  /* 0x0010900001087983 */ /* 0x001f220000300800 */
[----:B------:R-:W4:Y:S02]  /*288a0*/  LDL.LU R9, [R1+0x1094] ;  /* 0x0010940001097983 */ /* 0x000f240000300800 */
[----:B------:R-:W4:Y:S02]  /*288b0*/  LDL.LU R10, [R1+0x1098] ;  /* 0x00109800010a7983 */ /* 0x000f240000300800 */
[----:B------:R-:W4:Y:S02]  /*288c0*/  LDL.LU R11, [R1+0x109c] ;  /* 0x00109c00010b7983 */ /* 0x000f240000300800 */
[C---:B----4-:R-:W-:Y:S11]  /*288d0*/  HMMA.16816.F32.BF16 R8, R20.reuse, R26, R8 ;  /* 0x0000001a1408723c */ /* 0x050ff60000041808 */
[----:B------:R-:W-:Y:S11]  /*288e0*/  @!UPT UIADD3 URZ, URZ, URZ, URZ ;  /* 0x0000003f3f3ff290 */ /* 0x000ff6000fffe03f */
[----:B------:R-:W-:Y:S01]  /*288f0*/  @!UPT UIADD3 URZ, URZ, URZ, URZ ;  /* 0x0000003f3f3ff290 */ /* 0x000fe2000fffe03f */
[----:B------:R0:W-:Y:S01]  /*28900*/  STL.64 [R1+0x1090], R8 ;  /* 0x0010900801007387 */ /* 0x0001e20000100a00 */
[----:B------:R1:W-:Y:S03]  /*28910*/  STL.64 [R1+0x1098], R10 ;  /* 0x0010980a01007387 */ /* 0x0003e60000100a00 */
[----:B0-----:R-:W3:Y:S01]  /*28920*/  LDL.LU R8, [R1+0xf70] ;  /* 0x000f700001087983 */ /* 0x001ee20000300800 */
[----:B------:R-:W3:Y:S02]  /*28930*/  LDL.LU R9, [R1+0xf74] ;  /* 0x000f740001097983 */ /* 0x000ee40000300800 */
[----:B-1----:R-:W4:Y:S02]  /*28940*/  LDL.LU R10, [R1+0xf78] ;  /* 0x000f7800010a7983 */ /* 0x002f240000300800 */
[----:B------:R-:W4:Y:S01]  /*28950*/  LDL.LU R11, [R1+0xf7c] ;  /* 0x000f7c00010b7983 */ /* 0x000f220000300800 */
[----:B--2---:R-:W-:Y:S01]  /*28960*/  HMMA.16816.F32.BF16 R12, R20, R6, R12 ;  /* 0x00000006140c723c */ /* 0x004fe2000004180c */
[----:B------:R-:W-:-:S02]  /*28970*/  IMAD.MOV.U32 R16, RZ, RZ, R27 ;  /* 0x000000ffff107224 */ /* 0x000fc400078e001b */
[----:B------:R-:W-:Y:S02]  /*28980*/  IMAD.MOV.U32 R17, RZ, RZ, R26 ;  /* 0x000000ffff117224 */ /* 0x000fe400078e001a */
[----:B------:R-:W-:Y:S02]  /*28990*/  IMAD.MOV.U32 R29, RZ, RZ, R6 ;  /* 0x000000ffff1d7224 */ /* 0x000fe400078e0006 */
[----:B------:R-:W-:Y:S01]  /*289a0*/  IMAD.MOV.U32 R28, RZ, RZ, R7 ;  /* 0x000000ffff1c7224 */ /* 0x000fe200078e0007 */
[----:B----4-:R-:W-:Y:S01]  /*289b0*/  STL.64 [R1+0x2a28], R10 ;  /* 0x002a280a01007387 */ /* 0x010fe20000100a00 */
[----:B---3--:R0:W-:Y:S03]  /*289c0*/  STL.64 [R1+0x2a20], R8 ;  /* 0x002a200801007387 */ /* 0x0081e60000100a00 */
[----:B0-----:R-:W2:Y:S01]  /*289d0*/  LDL.LU R8, [R1+0xf90] ;  /* 0x000f900001087983 */ /* 0x001ea20000300800 */
[----:B------:R-:W2:Y:S02]  /*289e0*/  LDL.LU R9, [R1+0xf94] ;  /* 0x000f940001097983 */ /* 0x000ea40000300800 */
[----:B------:R-:W2:Y:S02]  /*289f0*/  LDL.LU R10, [R1+0xf98] ;  /* 0x000f9800010a7983 */ /* 0x000ea40000300800 */
[----:B------:R-:W2:Y:S01]  /*28a00*/  LDL.LU R11, [R1+0xf9c] ;  /* 0x000f9c00010b7983 */ /* 0x000ea20000300800 */
[----:B------:R-:W3:Y:S01]  /*28a10*/  LDL.64 R26, [R1+0x48] ;  /* 0x00004800011a7983 */ /* 0x000ee20000100a00 */
[----:B------:R-:W-:Y:S02]  /*28a20*/  STL [R1+0x2910], R16 ;  /* 0x0029101001007387 */ /* 0x000fe40000100800 */
[----:B------:R-:W-:Y:S02]  /*28a30*/  STL [R1+0x290c], R17 ;  /* 0x00290c1101007387 */ /* 0x000fe40000100800 */
[----:B------:R-:W-:Y:S01]  /*28a40*/  STL.64 [R1+0x1080], R12 ;  /* 0x0010800c01007387 */ /* 0x000fe20000100a00 */
[----:B------:R0:W-:Y:S04]  /*28a50*/  STL.64 [R1+0x1088], R14 ;  /* 0x0010880e01007387 */ /* 0x0001e80000100a00 */
[----:B0-----:R-:W4:Y:S01]  /*28a60*/  LDL.LU.64 R14, [R1+0x2a50] ;  /* 0x002a5000010e7983 */ /* 0x001f220000300a00 */
[----:B------:R-:W4:Y:S02]  /*28a70*/  LDL.LU.64 R6, [R1+0x2a48] ;  /* 0x002a480001067983 */ /* 0x000f240000300a00 */
[----:B------:R-:W4:Y:S02]  /*28a80*/  LDL.LU.64 R4, [R1+0x2a40] ;  /* 0x002a400001047983 */ /* 0x000f240000300a00 */
[----:B------:R-:W-:Y:S01]  /*28a90*/  STL [R1+0x2918], R28 ;  /* 0x0029181c01007387 */ /* 0x000fe20000100800 */
[----:B------:R-:W-:Y:S01]  /*28aa0*/  STL [R1+0x2914], R29 ;  /* 0x0029141d01007387 */ /* 0x000fe20000100800 */
[C---:B----4-:R-:W-:Y:S11]  /*28ab0*/  HMMA.16816.F32.BF16 R4, R20.reuse, R14, R4 ;  /* 0x0000000e1404723c */ /* 0x050ff60000041804 */
[----:B------:R-:W-:Y:S11]  /*28ac0*/  @!UPT UIADD3 URZ, URZ, URZ, URZ ;  /* 0x0000003f3f3ff290 */ /* 0x000ff6000fffe03f */
[----:B------:R-:W-:Y:S01]  /*28ad0*/  @!UPT UIADD3 URZ, URZ, URZ, URZ ;  /* 0x0000003f3f3ff290 */ /* 0x000fe2000fffe03f */
[----:B------:R0:W-:Y:S01]  /*28ae0*/  STL.64 [R1+0xfa0], R4 ;  /* 0x000fa00401007387 */ /* 0x0001e20000100a00 */
[----:B------:R1:W-:Y:S02]  /*28af0*/  STL.64 [R1+0xfa8], R6 ;  /* 0x000fa80601007387 */ /* 0x0003e40000100a00 */
[----:B0-----:R-:W-:Y:S01]  /*28b00*/  IMAD.MOV.U32 R5, RZ, RZ, R14 ;  /* 0x000000ffff057224 */ /* 0x001fe200078e000e */
[----:B-1----:R-:W4:Y:S01]  /*28b10*/  LDL.LU.64 R6, [R1+0x2a38] ;  /* 0x002a380001067983 */ /* 0x002f220000300a00 */
[----:B------:R-:W-:Y:S02]  /*28b20*/  IMAD.MOV.U32 R4, RZ, RZ, R15 ;  /* 0x000000ffff047224 */ /* 0x000fe400078e000f */
[----:B------:R-:W2:Y:S03]  /*28b30*/  LDL.LU.64 R14, [R1+0x2a30] ;  /* 0x002a3000010e7983 */ /* 0x000ea60000300a00 */
[----:B------:R0:W-:Y:S01]  /*28b40*/  STL [R1+0x2920], R4 ;  /* 0x0029200401007387 */ /* 0x0001e20000100800 */
[----:B------:R1:W-:Y:S01]  /*28b50*/  STL [R1+0x291c], R5 ;  /* 0x00291c0501007387 */ /* 0x0003e20000100800 */
[----:B--2---:R-:W-:Y:S02]  /*28b60*/  HMMA.16816.F32.BF16 R8, R20, R14, R8 ;  /* 0x0000000e1408723c */ /* 0x004fe40000041808 */
[----:B----4-:R2:W-:Y:S01]  /*28b70*/  STL.64 [R1+0x2a08], R6 ;  /* 0x002a080601007387 */ /* 0x0105e20000100a00 */
[----:B0-----:R-:W4:Y:S02]  /*28b80*/  LDL.LU R4, [R1+0xf80] ;  /* 0x000f800001047983 */ /* 0x001f240000300800 */
[----:B-1----:R-:W4:Y:S02]  /*28b90*/  LDL.LU R5, [R1+0xf84] ;  /* 0x000f840001057983 */ /* 0x002f240000300800 */
[----:B------:R-:W-:-:S02]  /*28ba0*/  IMAD.MOV.U32 R17, RZ, RZ, R14 ;  /* 0x000000ffff117224 */ /* 0x000fc400078e000e */
[----:B------:R-:W-:Y:S01]  /*28bb0*/  IMAD.MOV.U32 R2, RZ, RZ, R15 ;  /* 0x000000ffff027224 */ /* 0x000fe200078e000f */
[----:B--2---:R-:W4:Y:S01]  /*28bc0*/  LDL.LU R6, [R1+0xf88] ;  /* 0x000f880001067983 */ /* 0x004f220000300800 */
[----:B------:R-:W4:Y:S11]  /*28bd0*/  LDL.LU R7, [R1+0xf8c] ;  /* 0x000f8c0001077983 */ /* 0x000f360000300800 */
[----:B------:R-:W-:Y:S01]  /*28be0*/  @!UPT UIADD3 URZ, URZ, URZ, URZ ;  /* 0x0000003f3f3ff290 */ /* 0x000fe2000fffe03f */
[----:B------:R-:W-:Y:S01]  /*28bf0*/  STL.64 [R1+0xf90], R8 ;  /* 0x000f900801007387 */ /* 0x000fe20000100a00 */
[----:B------:R0:W-:Y:S03]  /*28c00*/  STL.64 [R1+0xf98], R10 ;  /* 0x000f980a01007387 */ /* 0x0001e60000100a00 */
[----:B0-----:R-:W3:Y:S01]  /*28c10*/  LDL.LU.64 R10, [R1+0x2a28] ;  /* 0x002a2800010a7983 */ /* 0x001ee20000300a00 */
[----:B------:R-:W3:Y:S02]  /*28c20*/  LDL.LU.64 R8, [R1+0x2a20] ;  /* 0x002a200001087983 */ /* 0x000ee40000300a00 */
[----:B------:R-:W4:Y:S02]  /*28c30*/  LDL.LU.64 R14, [R1+0x2a18] ;  /* 0x002a1800010e7983 */ /* 0x000f240000300a00 */
[----:B------:R-:W-:Y:S01]  /*28c40*/  STL [R1+0x2928], R2 ;  /* 0x0029280201007387 */ /* 0x000fe20000100800 */
[----:B------:R-:W-:Y:S01]  /*28c50*/  STL [R1+0x2924], R17 ;  /* 0x0029241101007387 */ /* 0x000fe20000100800 */
[----:B----4-:R-:W-:Y:S11]  /*28c60*/  HMMA.16816.F32.BF16 R4, R20, R14, R4 ;  /* 0x0000000e1404723c */ /* 0x010ff60000041804 */
[----:B------:R-:W-:Y:S11]  /*28c70*/  @!UPT UIADD3 URZ, URZ, URZ, URZ ;  /* 0x0000003f3f3ff290 */ /* 0x000ff6000fffe03f */
[----:B------:R-:W-:Y:S01]  /*28c80*/  @!UPT UIADD3 URZ, URZ, URZ, URZ ;  /* 0x0000003f3f3ff290 */ /* 0x000fe2000fffe03f */
[----:B------:R-:W-:Y:S01]  /*28c90*/  STL.64 [R1+0xf80], R4 ;  /* 0x000f800401007387 */ /* 0x000fe20000100a00 */
[----:B------:R-:W-:Y:S02]  /*28ca0*/  STL.64 [R1+0xf88], R6 ;  /* 0x000f880601007387 */ /* 0x000fe40000100a00 */
[----:B------:R-:W2:Y:S02]  /*28cb0*/  LDL.LU R12, [R1+0xf20] ;  /* 0x000f2000010c7983 */ /* 0x000ea40000300800 */
[----:B------:R-:W2:Y:S02]  /*28cc0*/  LDL.LU R13, [R1+0xf24] ;  /* 0x000f2400010d7983 */ /* 0x000ea40000300800 */
[----:B------:R-:W-:Y:S02]  /*28cd0*/  IMAD.MOV.U32 R3, RZ, RZ, R14 ;  /* 0x000000ffff037224 */ /* 0x000fe400078e000e */
[----:B------:R-:W-:Y:S02]  /*28ce0*/  IMAD.MOV.U32 R0, RZ, RZ, R15 ;  /* 0x000000ffff007224 */ /* 0x000fe400078e000f */
[----:B------:R-:W-:-:S02]  /*28cf0*/  IMAD.MOV.U32 R14, RZ, RZ, R18 ;  /* 0x000000ffff0e7224 */ /* 0x000fc400078e0012 */
[----:B------:R-:W-:Y:S01]  /*28d00*/  IMAD.MOV.U32 R15, RZ, RZ, R19 ;  /* 0x000000ffff0f7224 */ /* 0x000fe200078e0013 */
[----:B------:R-:W4:Y:S01]  /*28d10*/  LDL.LU R18, [R1+0x2a14] ;  /* 0x002a140001127983 */ /* 0x000f220000300800 */
[----:B------:R-:W4:Y:S03]  /*28d20*/  LDL.LU R19, [R1+0x2a10] ;  /* 0x002a100001137983 */ /* 0x000f260000300800 */
[----:B------:R0:W-:Y:S04]  /*28d30*/  STL.64 [R1+0x29b0], R14 ;  /* 0x0029b00e01007387 */ /* 0x0001e80000100a00 */
[----:B--2---:R-:W-:Y:S01]  /*28d40*/  STL.64 [R1+0x29a8], R12 ;  /* 0x0029a80c01007387 */ /* 0x004fe20000100a00 */
[----:B0-----:R-:W2:Y:S01]  /*28d50*/  LDL.64 R14, [R1+0x8] ;  /* 0x00000800010e7983 */ /* 0x001ea20000100a00 */
[----:B---3--:R-:W-:Y:S02]  /*28d60*/  HMMA.16816.F32.BF16 R4, R20, R26, R8 ;  /* 0x0000001a1404723c */ /* 0x008fe40000041808 */
[----:B--2---:R0:W-:Y:S04]  /*28d70*/  STL.64 [R1+0x29c8], R14 ;  /* 0x0029c80e01007387 */ /* 0x0041e80000100a00 */
[----:B0-----:R-:W2:Y:S01]  /*28d80*/  LDL.64 R14, [R1+0x18] ;  /* 0x00001800010e7983 */ /* 0x001ea20000100a00 */
[----:B------:R-:W-:-:S03]  /*28d90*/  IMAD.MOV.U32 R16, RZ, RZ, R27 ;  /* 0x000000ffff107224 */ /* 0x000fc600078e001b */
[----:B--2---:R-:W-:Y:S01]  /*28da0*/  STL.64 [R1+0x29e0], R14 ;  /* 0x0029e00e01007387 */ /* 0x004fe20000100a00 */
[----:B------:R-:W-:Y:S02]  /*28db0*/  STL [R1+0x2930], R0 ;  /* 0x0029300001007387 */ /* 0x000fe40000100800 */
[----:B------:R-:W-:Y:S10]  /*28dc0*/  STL [R1+0x292c], R3 ;  /* 0x00292c0301007387 */ /* 0x000ff40000100800 */
[----:B------:R-:W-:Y:S01]  /*28dd0*/  STL.64 [R1+0xf70], R4 ;  /* 0x000f700401007387 */ /* 0x000fe20000100a00 */
[----:B------:R-:W-:Y:S01]  /*28de0*/  STL.64 [R1+0xf78], R6 ;  /* 0x000f780601007387 */ /* 0x000fe20000100a00 */
[----:B----4-:R-:W-:Y:S02]  /*28df0*/  STL.64 [R1+0x29f0], R18 ;  /* 0x0029f01201007387 */ /* 0x010fe40000100a00 */
[----:B------:R0:W-:Y:S02]  /*28e00*/  STL [R1+0x29e8], R16 ;  /* 0x0029e81001007387 */ /* 0x0001e40000100800 */
[----:B0-----:R-:W2:Y:S01]  /*28e10*/  LDL.LU R16, [R1+0xf50] ;  /* 0x000f500001107983 */ /* 0x001ea20000300800 */
[----:B------:R-:W2:Y:S02]  /*28e20*/  LDL.LU R17, [R1+0xf54] ;  /* 0x000f540001117983 */ /* 0x000ea40000300800 */
[----:B------:R-:W3:Y:S02]  /*28e30*/  LDL.LU R18, [R1+0xf58] ;  /* 0x000f580001127983 */ /* 0x000ee40000300800 */
[----:B------:R-:W3:Y:S01]  /*28e40*/  LDL.LU R19, [R1+0xf5c] ;  /* 0x000f5c0001137983 */ /* 0x000ee20000300800 */
[----:B------:R-:W4:Y:S01]  /*28e50*/  LDL.LU R4, [R1+0xf60] ;  /* 0x000f600001047983 */ /* 0x000f220000300800 */
[----:B------:R-:W4:Y:S02]  /*28e60*/  LDL.LU R5, [R1+0xf64] ;  /* 0x000f640001057983 */ /* 0x000f240000300800 */
[----:B------:R-:W4:Y:S02]  /*28e70*/  LDL.LU R6, [R1+0xf68] ;  /* 0x000f680001067983 */ /* 0x000f240000300800 */
[----:B------:R-:W4:Y:S02]  /*28e80*/  LDL.LU R7, [R1+0xf6c] ;  /* 0x000f6c0001077983 */ /* 0x000f240000300800 */
[----:B------:R-:W-:Y:S01]  /*28e90*/  IMAD.MOV.U32 R29, RZ, RZ, R26 ;  /* 0x000000ffff1d7224 */ /* 0x000fe200078e001a */
[----:B---3--:R0:W-:Y:S01]  /*28ea0*/  STL.64 [R1+0x2a00], R18 ;  /* 0x002a001201007387 */ /* 0x0081e20000100a00 */
[----:B--2---:R-:W-:Y:S02]  /*28eb0*/  STL.64 [R1+0x29f8], R16 ;  /* 0x0029f81001007387 */ /* 0x004fe40000100a00 */
[----:B------:R-:W2:Y:S01]  /*28ec0*/  LDL.64 R14, [R1+0x28] ;  /* 0x00002800010e7983 */ /* 0x000ea20000100a00 */
[----:B0-----:R-:W4:Y:S01]  /*28ed0*/  LDL.64 R18, [R1+0x38] ;  /* 0x0000380001127983 */ /* 0x001f220000100a00 */
[----:B------:R-:W3:Y:S02]  /*28ee0*/  LDL.LU R24, [R1+0x8f0] ;  /* 0x0008f00001187983 */ /* 0x000ee40000300800 */
[----:B------:R-:W3:Y:S02]  /*28ef0*/  LDL.LU R25, [R1+0x8f4] ;  /* 0x0008f40001197983 */ /* 0x000ee40000300800 */
[----:B------:R-:W2:Y:S01]  /*28f00*/  LDL.LU R26, [R1+0x8f8] ;  /* 0x0008f800011a7983 */ /* 0x000ea20000300800 */
[----:B------:R-:W2:Y:S01]  /*28f10*/  LDL.LU R27, [R1+0x8fc] ;  /* 0x0008fc00011b7983 */ /* 0x000ea20000300800 */
[----:B------:R-:W2:Y:S02]  /*28f20*/  LDL.LU R8, [R1+0xf10] ;  /* 0x000f100001087983 */ /* 0x000ea40000300800 */
[----:B------:R-:W2:Y:S02]  /*28f30*/  LDL.LU R9, [R1+0xf14] ;  /* 0x000f140001097983 */ /* 0x000ea40000300800 */
[----:B------:R-:W2:Y:S01]  /*28f40*/  LDL.LU R10, [R1+0xf18] ;  /* 0x000f1800010a7983 */ /* 0x000ea20000300800 */
[----:B------:R-:W2:Y:S04]  /*28f50*/  LDL.LU R11, [R1+0xf1c] ;  /* 0x000f1c00010b7983 */ /* 0x000ea80000300800 */
[----:B--2---:R-:W-:Y:S01]  /*28f60*/  STL.64 [R1+0x29c0], R10 ;  /* 0x0029c00a01007387 */ /* 0x004fe20000100a00 */
[----:B------:R0:W-:Y:S03]  /*28f70*/  STL.64 [R1+0x29b8], R8 ;  /* 0x0029b80801007387 */ /* 0x0001e60000100a00 */
[----:B0-----:R-:W2:Y:S01]  /*28f80*/  LDL.LU R8, [R1+0xf30] ;  /* 0x000f300001087983 */ /* 0x001ea20000300800 */
[----:B------:R-:W2:Y:S02]  /*28f90*/  LDL.LU R9, [R1+0xf34] ;  /* 0x000f340001097983 */ /* 0x000ea40000300800 */
[----:B------:R-:W2:Y:S02]  /*28fa0*/  LDL.LU R10, [R1+0xf38] ;  /* 0x000f3800010a7983 */ /* 0x000ea40000300800 */
[----:B------:R-:W2:Y:S01]  /*28fb0*/  LDL.LU R11, [R1+0xf3c] ;  /* 0x000f3c00010b7983 */ /* 0x000ea20000300800 */
[C---:B----4-:R-:W-:Y:S01]  /*28fc0*/  HMMA.16816.F32.BF16 R4, R20.reuse, R18, R4 ;  /* 0x000000121404723c */ /* 0x050fe20000041804 */
[----:B------:R-:W-:Y:S01]  /*28fd0*/  IMAD.MOV.U32 R28, RZ, RZ, R19 ;  /* 0x000000ffff1c7224 */ /* 0x000fe200078e0013 */
[----:B--2---:R-:W-:Y:S01]  /*28fe0*/  STL.64 [R1+0x29d8], R10 ;  /* 0x0029d80a01007387 */ /* 0x004fe20000100a00 */
[----:B------:R0:W-:Y:S03]  /*28ff0*/  STL.64 [R1+0x29d0], R8 ;  /* 0x0029d00801007387 */ /* 0x0001e60000100a00 */
[----:B0-----:R-:W2:Y:S01]  /*29000*/  LDL.LU R8, [R1+0xf40] ;  /* 0x000f400001087983 */ /* 0x001ea20000300800 */
[----:B------:R-:W2:Y:S02]  /*29010*/  LDL.LU R9, [R1+0xf44] ;  /* 0x000f440001097983 */ /* 0x000ea40000300800 */
[----:B------:R-:W2:Y:S02]  /*29020*/  LDL.LU R10, [R1+0xf48] ;  /* 0x000f4800010a7983 */ /* 0x000ea40000300800 */
[----:B------:R-:W2:Y:S01]  /*29030*/  LDL.LU R11, [R1+0xf4c] ;  /* 0x000f4c00010b7983 */ /* 0x000ea20000300800 */
[----:B------:R-:W-:Y:S01]  /*29040*/  STL.64 [R1+0x2970], R26 ;  /* 0x0029701a01007387 */ /* 0x000fe20000100a00 */
[----:B---3--:R0:W-:Y:S03]  /*29050*/  STL.64 [R1+0x2968], R24 ;  /* 0x0029681801007387 */ /* 0x0081e60000100a00 */
[----:B0-----:R-:W3:Y:S01]  /*29060*/  LDL.LU R24, [R1+0xf00] ;  /* 0x000f000001187983 */ /* 0x001ee20000300800 */
[----:B------:R-:W3:Y:S02]  /*29070*/  LDL.LU R25, [R1+0xf04] ;  /* 0x000f040001197983 */ /* 0x000ee40000300800 */
[----:B------:R-:W3:Y:S02]  /*29080*/  LDL.LU R26, [R1+0xf08] ;  /* 0x000f0800011a7983 */ /* 0x000ee40000300800 */
[----:B------:R-:W3:Y:S01]  /*29090*/  LDL.LU R27, [R1+0xf0c] ;  /* 0x000f0c00011b7983 */ /* 0x000ee20000300800 */
[----:B------:R-:W-:Y:S01]  /*290a0*/  STL [R1+0x2934], R29 ;  /* 0x0029341d01007387 */ /* 0x000fe20000100800 */
[----:B------:R0:W-:Y:S02]  /*290b0*/  STL.64 [R1+0xf60], R4 ;  /* 0x000f600401007387 */ /* 0x0001e40000100a00 */
[----:B------:R1:W-:Y:S02]  /*290c0*/  STL.64 [R1+0xf68], R6 ;  /* 0x000f680601007387 */ /* 0x0003e40000100a00 */
[----:B0-----:R-:W-:Y:S01]  /*290d0*/  IMAD.MOV.U32 R5, RZ, RZ, R18 ;  /* 0x000000ffff057224 */ /* 0x001fe200078e0012 */
[----:B-1----:R-:W4:Y:S01]  /*290e0*/  LDL.LU.64 R6, [R1+0x2a08] ;  /* 0x002a080001067983 */ /* 0x002f220000300a00 */
[----:B------:R-:W2:Y:S02]  /*290f0*/  LDL.LU.64 R18, [R1+0x2a00] ;  /* 0x002a000001127983 */ /* 0x000ea40000300a00 */
[----:B------:R-:W2:Y:S02]  /*29100*/  LDL.LU.64 R16, [R1+0x29f8] ;  /* 0x0029f80001107983 */ /* 0x000ea40000300a00 */
[----:B------:R-:W-:Y:S01]  /*29110*/  IMAD.MOV.U32 R4, RZ, RZ, R15 ;  /* 0x000000ffff047224 */ /* 0x000fe200078e000f */
[C---:B--2---:R-:W-:Y:S11]  /*29120*/  HMMA.16816.F32.BF16 R16, R20.reuse, R14, R16 ;  /* 0x0000000e1410723c */ /* 0x044ff60000041810 */
[----:B------:R-:W-:Y:S11]  /*29130*/  @!UPT UIADD3 URZ, URZ, URZ, URZ ;  /* 0x0000003f3f3ff290 */ /* 0x000ff6000fffe03f */
[----:B------:R-:W-:Y:S01]  /*29140*/  @!UPT UIADD3 URZ, URZ, URZ, URZ ;  /* 0x0000003f3f3ff290 */ /* 0x000fe2000fffe03f */
[----:B------:R0:W-:Y:S01]  /*29150*/  STL.64 [R1+0xf50], R16 ;  /* 0x000f501001007387 */ /* 0x0001e20000100a00 */
[----:B------:R1:W-:Y:S02]  /*29160*/  STL.64 [R1+0xf58], R18 ;  /* 0x000f581201007387 */ /* 0x0003e40000100a00 */
[----:B0-----:R-:W-:Y:S01]  /*29170*/  IMAD.MOV.U32 R17, RZ, RZ, R14 ;  /* 0x000000ffff117224 */ /* 0x001fe200078e000e */
[----:B-1----:R-:W2:Y:S01]  /*29180*/  LDL.LU.64 R18, [R1+0x29f0] ;  /* 0x0029f00001127983 */ /* 0x002ea20000300a00 */
[----:B------:R-:W2:Y:S02]  /*29190*/  LDL.LU R16, [R1+0x29e8] ;  /* 0x0029e80001107983 */ /* 0x000ea40000300800 */
        /* <DEDUP_REMOVED lines=26> */
[----:B------:R-:W3:Y:S02]  /*29340*/  LDL.LU.64 R12, [R1+0x2998] ;  /* 0x00299800010c7983 */ /* 0x000ee40000300a00 */
[----:B------:R-:W-:Y:S02]  /*29350*/  STL.64 [R1+0x2830], R18 ;  /* 0x0028301201007387 */ /* 0x000fe40000100a00 */
[----:B------:R2:W-:Y:S02]  /*29360*/  STL.64 [R1+0x2938], R16 ;  /* 0x0029381001007387 */ /* 0x0005e40000100a00 */
[----:B--2---:R-:W-:-:S02]  /*29370*/  IMAD.MOV.U32 R16, RZ, RZ, R15 ;  /* 0x000000ffff107224 */ /* 0x004fc400078e000f */
[----:B------:R-:W2:Y:S01]  /*29380*/  LDL.LU R15, [R1+0x2994] ;  /* 0x00299400010f7983 */ /* 0x000ea20000300800 */
[----:B------:R-:W3:Y:S02]  /*29390*/  LDL.LU R17, [R1+0xce4] ;  /* 0x000ce40001117983 */ /* 0x000ee40000300800 */
[----:B------:R-:W3:Y:S02]  /*293a0*/  LDL.LU R18, [R1+0xce8] ;  /* 0x000ce80001127983 */ /* 0x000ee40000300800 */
[----:B----4-:R-:W-:Y:S02]  /*293b0*/  IMAD.MOV.U32 R19, RZ, RZ, R6 ;  /* 0x000000ffff137224 */ /* 0x010fe400078e0006 */
[----:B------:R-:W4:Y:S01]  /*293c0*/  LDL.LU R6, [R1+0x2990] ;  /* 0x0029900001067983 */ /* 0x000f220000300800 */
[----:B--2---:R-:W-:Y:S03]  /*293d0*/  HMMA.16816.F32.BF16 R8, R20, R14, R8 ;  /* 0x0000000e1408723c */ /* 0x004fe60000041808 */
[----:B---3--:R-:W-:Y:S01]  /*293e0*/  STL.64 [R1+0x2948], R18 ;  /* 0x0029481201007387 */ /* 0x008fe20000100a00 */
[----:B------:R-:W-:Y:S11]  /*293f0*/  STL.64 [R1+0x2940], R16 ;  /* 0x0029401001007387 */ /* 0x000ff60000100a00 */
[----:B------:R-:W-:Y:S08]  /*29400*/  @!UPT UIADD3 URZ, URZ, URZ, URZ ;  /* 0x0000003f3f3ff290 */ /* 0x000ff0000fffe03f */
[----:B------:R-:W-:Y:S01]  /*29410*/  STL.64 [R1+0xf10], R8 ;  /* 0x000f100801007387 */ /* 0x000fe20000100a00 */
[----:B------:R0:W-:Y:S03]  /*29420*/  STL.64 [R1+0xf18], R10 ;  /* 0x000f180a01007387 */ /* 0x0001e60000100a00 */
[----:B0-----:R-:W2:Y:S01]  /*29430*/  LDL.LU.64 R10, [R1+0x2988] ;  /* 0x00298800010a7983 */ /* 0x001ea20000300a00 */
[----:B------:R-:W-:Y:S02]  /*29440*/  IMAD.MOV.U32 R19, RZ, RZ, R12 ;  /* 0x000000ffff137224 */ /* 0x000fe400078e000c */
[----:B------:R-:W3:Y:S02]  /*29450*/  LDL.LU.64 R8, [R1+0x2980] ;  /* 0x0029800001087983 */ /* 0x000ee40000300a00 */
[----:B------:R0:W-:Y:S02]  /*29460*/  STL.64 [R1+0x2950], R14 ;  /* 0x0029500e01007387 */ /* 0x0001e40000100a00 */
[----:B------:R-:W-:-:S02]  /*29470*/  IMAD.MOV.U32 R12, RZ, RZ, R7 ;  /* 0x000000ffff0c7224 */ /* 0x000fc400078e0007 */
[----:B------:R-:W-:Y:S01]  /*29480*/  IMAD.MOV.U32 R18, RZ, RZ, R13 ;  /* 0x000000ffff127224 */ /* 0x000fe200078e000d */
[----:B------:R-:W4:Y:S01]  /*29490*/  LDL.LU R7, [R1+0x2978] ;  /* 0x0029780001077983 */ /* 0x000f220000300800 */
[----:B------:R-:W3:Y:S03]  /*294a0*/  LDL.LU R13, [R1+0xfb4] ;  /* 0x000fb400010d7983 */ /* 0x000ee60000300800 */
[----:B0-----:R-:W3:Y:S01]  /*294b0*/  LDL.LU R14, [R1+0xfb8] ;  /* 0x000fb800010e7983 */ /* 0x001ee20000300800 */
[----:B------:R-:W3:Y:S01]  /*294c0*/  LDL.LU R15, [R1+0xfbc] ;  /* 0x000fbc00010f7983 */ /* 0x000ee20000300800 */
[C---:B--2---:R-:W-:Y:S11]  /*294d0*/  HMMA.16816.F32.BF16 R24, R20.reuse, R10, R24 ;  /* 0x0000000a1418723c */ /* 0x044ff60000041818 */
[----:B------:R-:W-:Y:S11]  /*294e0*/  @!UPT UIADD3 URZ, URZ, URZ, URZ ;  /* 0x0000003f3f3ff290 */ /* 0x000ff6000fffe03f */
[----:B------:R-:W-:Y:S01]  /*294f0*/  @!UPT UIADD3 URZ, URZ, URZ, URZ ;  /* 0x0000003f3f3ff290 */ /* 0x000fe2000fffe03f */
[----:B------:R-:W-:Y:S01]  /*29500*/  STL.64 [R1+0xf00], R24 ;  /* 0x000f001801007387 */ /* 0x000fe20000100a00 */
[----:B------:R0:W-:Y:S03]  /*29510*/  STL.64 [R1+0xf08], R26 ;  /* 0x000f081a01007387 */ /* 0x0001e60000100a00 */
[----:B0-----:R-:W4:Y:S01]  /*29520*/  LDL.LU.64 R26, [R1+0x2970] ;  /* 0x00297000011a7983 */ /* 0x001f220000300a00 */
[----:B------:R-:W4:Y:S02]  /*29530*/  LDL.LU.64 R24, [R1+0x2968] ;  /* 0x0029680001187983 */ /* 0x000f240000300a00 */
[----:B----4-:R-:W-:Y:S01]  /*29540*/  HMMA.16816.F32.BF16 R20, R20, R6, R24 ;  /* 0x000000061414723c */ /* 0x010fe20000041818 */
[----:B------:R-:W2:Y:S01]  /*29550*/  LDL.LU.64 R26, [R1+0x2960] ;  /* 0x00296000011a7983 */ /* 0x000ea20000300a00 */
[----:B------:R-:W2:Y:S11]  /*29560*/  LDL.LU.64 R24, [R1+0x2958] ;  /* 0x0029580001187983 */ /* 0x000eb60000300a00 */
[----:B------:R-:W-:Y:S10]  /*29570*/  @!UPT UIADD3 URZ, URZ, URZ, URZ ;  /* 0x0000003f3f3ff290 */ /* 0x000ff4000fffe03f */
[----:B------:R-:W-:Y:S01]  /*29580*/  STL.64 [R1+0x8f0], R20 ;  /* 0x0008f01401007387 */ /* 0x000fe20000100a00 */
[----:B------:R3:W-:Y:S02]  /*29590*/  STL.64 [R1+0x8f8], R22 ;  /* 0x0008f81601007387 */ /* 0x0007e40000100a00 */
[----:B------:R-:W-:Y:S02]  /*295a0*/  STL.64 [R1+0x2810], R6 ;  /* 0x0028100601007387 */ /* 0x000fe40000100a00 */
[----:B---3--:R-:W-:Y:S01]  /*295b0*/  IMAD.MOV.U32 R23, RZ, RZ, R8 ;  /* 0x000000ffff177224 */ /* 0x008fe200078e0008 */
[C---:B--2---:R-:W-:Y:S01]  /*295c0*/  HMMA.16816.F32.BF16 R16, R24.reuse, R18, R12 ;  /* 0x000000121810723c */ /* 0x044fe2000004180c */
[----:B------:R-:W2:Y:S11]  /*295d0*/  LDL.LU.64 R14, [R1+0x2950] ;  /* 0x00295000010e7983 */ /* 0x000eb60000300a00 */
[----:B------:R-:W-:Y:S11]  /*295e0*/  @!UPT UIADD3 URZ, URZ, URZ, URZ ;  /* 0x0000003f3f3ff290 */ /* 0x000ff6000fffe03f */
[----:B------:R-:W-:Y:S01]  /*295f0*/  STL.64 [R1+0xfb0], R16 ;  /* 0x000fb01001007387 */ /* 0x000fe20000100a00 */
[----:B------:R-:W-:Y:S02]  /*29600*/  IMAD.MOV.U32 R12, RZ, RZ, R18 ;  /* 0x000000ffff0c7224 */ /* 0x000fe400078e0012 */
[----:B------:R0:W-:Y:S02]  /*29610*/  STL.64 [R1+0xfb8], R18 ;  /* 0x000fb81201007387 */ /* 0x0001e40000100a00 */
[----:B------:R-:W-:Y:S01]  /*29620*/  IMAD.MOV.U32 R8, RZ, RZ, R16 ;  /* 0x000000ffff087224 */ /* 0x000fe200078e0010 */
[----:B0-----:R-:W3:Y:S01]  /*29630*/  LDL.LU.64 R18, [R1+0x2948] ;  /* 0x0029480001127983 */ /* 0x001ee20000300a00 */
[----:B------:R-:W3:Y:S02]  /*29640*/  LDL.LU.64 R16, [R1+0x2940] ;  /* 0x0029400001107983 */ /* 0x000ee40000300a00 */
[----:B------:R-:W-:Y:S02]  /*29650*/  IMAD.MOV.U32 R22, RZ, RZ, R9 ;  /* 0x000000ffff167224 */ /* 0x000fe400078e0009 */
[----:B------:R-:W-:Y:S01]  /*29660*/  STL [R1+0x17bc], R8 ;  /* 0x0017bc0801007387 */ /* 0x000fe20000100800 */
[----:B------:R-:W-:Y:S04]  /*29670*/  STL [R1+0x17b8], R12 ;  /* 0x0017b80c01007387 */ /* 0x000fe80000100800 */
[----:B---3--:R-:W-:Y:S01]  /*29680*/  HMMA.16816.F32.BF16 R20, R24, R22, R16 ;  /* 0x000000161814723c */ /* 0x008fe20000041810 */
[----:B------:R-:W3:Y:S06]  /*29690*/  LDL.LU.64 R16, [R1+0x2938] ;  /* 0x0029380001107983 */ /* 0x000eec0000300a00 */
[----:B------:R-:W-:-:S02]  /*296a0*/  IMAD.MOV.U32 R18, RZ, RZ, R29 ;  /* 0x000000ffff127224 */ /* 0x000fc400078e001d */
[----:B------:R-:W-:Y:S11]  /*296b0*/  IMAD.MOV.U32 R19, RZ, RZ, R0 ;  /* 0x000000ffff137224 */ /* 0x000ff600078e0000 */
[----:B------:R-:W-:Y:S03]  /*296c0*/  @!UPT UIADD3 URZ, URZ, URZ, URZ ;  /* 0x0000003f3f3ff290 */ /* 0x000fe6000fffe03f */
[----:B------:R-:W-:Y:S01]  /*296d0*/  STL.64 [R1+0xce0], R20 ;  /* 0x000ce01401007387 */ /* 0x000fe20000100a00 */
[----:B------:R-:W-:Y:S02]  /*296e0*/  STL.64 [R1+0xce8], R22 ;  /* 0x000ce81601007387 */ /* 0x000fe40000100a00 */
[----:B------:R-:W4:Y:S02]  /*296f0*/  LDL.LU R29, [R1+0x2934] ;  /* 0x00293400011d7983 */ /* 0x000f240000300800 */
[----:B------:R-:W2:Y:S01]  /*29700*/  LDL.LU R0, [R1+0x2930] ;  /* 0x0029300001007983 */ /* 0x000ea20000300800 */
[----:B------:R0:W-:Y:S01]  /*29710*/  STL.64 [R1+0x2848], R18 ;  /* 0x0028481201007387 */ /* 0x0001e20000100a00 */
[----:B------:R-:W-:Y:S02]  /*29720*/  IMAD.MOV.U32 R9, RZ, RZ, R20 ;  /* 0x000000ffff097224 */ /* 0x000fe400078e0014 */
[----:B0-----:R-:W-:Y:S02]  /*29730*/  IMAD.MOV.U32 R18, RZ, RZ, R3 ;  /* 0x000000ffff127224 */ /* 0x001fe400078e0003 */
[----:B------:R-:W-:Y:S01]  /*29740*/  IMAD.MOV.U32 R19, RZ, RZ, R2 ;  /* 0x000000ffff137224 */ /* 0x000fe200078e0002 */
[----:B------:R-:W2:Y:S01]  /*29750*/  LDL.LU R3, [R1+0x292c] ;  /* 0x00292c0001037983 */ /* 0x000ea20000300800 */
[----:B------:R-:W2:Y:S03]  /*29760*/  LDL.LU R2, [R1+0x2928] ;  /* 0x0029280001027983 */ /* 0x000ea60000300800 */
[----:B------:R-:W-:Y:S01]  /*29770*/  STL.64 [R1+0x2860], R18 ;  /* 0x0028601201007387 */ /* 0x000fe20000100a00 */
[----:B------:R0:W-:Y:S02]  /*29780*/  STL [R1+0x17c4], R9 ;  /* 0x0017c40901007387 */ /* 0x0001e40000100800 */
[----:B------:R1:W-:Y:S02]  /*29790*/  STL.64 [R1+0x2818], R10 ;  /* 0x0028180a01007387 */ /* 0x0003e40000100a00 */
[----:B------:R-:W2:Y:S01]  /*297a0*/  LDL.LU R8, [R1+0x820] ;  /* 0x0008200001087983 */ /* 0x000ea20000300800 */
[----:B0-----:R-:W2:Y:S01]  /*297b0*/  LDL.LU R9, [R1+0x824] ;  /* 0x0008240001097983 */ /* 0x001ea20000300800 */
[----:B-1----:R-:W2:Y:S02]  /*297c0*/  LDL.LU R10, [R1+0x828] ;  /* 0x00082800010a7983 */ /* 0x002ea40000300800 */
[----:B------:R-:W2:Y:S02]  /*297d0*/  LDL.LU R11, [R1+0x82c] ;  /* 0x00082c00010b7983 */ /* 0x000ea40000300800 */
[----:B------:R-:W-:-:S02]  /*297e0*/  IMAD.MOV.U32 R19, RZ, RZ, R4 ;  /* 0x000000ffff137224 */ /* 0x000fc400078e0004 */
[----:B---3--:R-:W-:Y:S02]  /*297f0*/  IMAD.MOV.U32 R18, RZ, RZ, R17 ;  /* 0x000000ffff127224 */ /* 0x008fe400078e0011 */
[----:B------:R-:W3:Y:S01]  /*29800*/  LDL.LU R17, [R1+0x2924] ;  /* 0x0029240001117983 */ /* 0x000ee20000300800 */
[----:B------:R-:W3:Y:S02]  /*29810*/  LDL.LU R4, [R1+0x2920] ;  /* 0x0029200001047983 */ /* 0x000ee40000300800 */
[----:B------:R-:W-:Y:S01]  /*29820*/  STL.64 [R1+0x2878], R18 ;  /* 0x0028781201007387 */ /* 0x000fe20000100a00 */
[----:B--2---:R-:W-:Y:S01]  /*29830*/  STL.64 [R1+0x2828], R10 ;  /* 0x0028280a01007387 */ /* 0x004fe20000100a00 */
[----:B------:R0:W-:Y:S03]  /*29840*/  STL.64 [R1+0x2820], R8 ;  /* 0x0028200801007387 */ /* 0x0001e60000100a00 */
[----:B0-----:R-:W2:Y:S01]  /*29850*/  LDL.LU R8, [R1+0x830] ;  /* 0x0008300001087983 */ /* 0x001ea20000300800 */
[----:B------:R-:W2:Y:S02]  /*29860*/  LDL.LU R9, [R1+0x834] ;  /* 0x0008340001097983 */ /* 0x000ea40000300800 */
[----:B------:R-:W2:Y:S02]  /*29870*/  LDL.LU R10, [R1+0x838] ;  /* 0x00083800010a7983 */ /* 0x000ea40000300800 */
[----:B------:R-:W2:Y:S02]  /*29880*/  LDL.LU R11, [R1+0x83c] ;  /* 0x00083c00010b7983 */ /* 0x000ea40000300800 */
[----:B------:R-:W-:-:S02]  /*29890*/  IMAD.MOV.U32 R18, RZ, RZ, R5 ;  /* 0x000000ffff127224 */ /* 0x000fc400078e0005 */
[----:B------:R-:W-:Y:S01]  /*298a0*/  IMAD.MOV.U32 R19, RZ, RZ, R28 ;  /* 0x000000ffff137224 */ /* 0x000fe200078e001c */
[----:B------:R-:W3:Y:S01]  /*298b0*/  LDL.LU R5, [R1+0x291c] ;  /* 0x00291c0001057983 */ /* 0x000ee20000300800 */
[----:B------:R-:W3:Y:S03]  /*298c0*/  LDL.LU R28, [R1+0x2918] ;  /* 0x00291800011c7983 */ /* 0x000ee60000300800 */
[----:B------:R-:W-:Y:S04]  /*298d0*/  STL.64 [R1+0x2890], R18 ;  /* 0x0028901201007387 */ /* 0x000fe80000100a00 */
[----:B--2---:R-:W-:Y:S01]  /*298e0*/  STL.64 [R1+0x2840], R10 ;  /* 0x0028400a01007387 */ /* 0x004fe20000100a00 */
[----:B------:R0:W-:Y:S03]  /*298f0*/  STL.64 [R1+0x2838], R8 ;  /* 0x0028380801007387 */ /* 0x0001e60000100a00 */
[----:B0-----:R-:W2:Y:S01]  /*29900*/  LDL.LU R8, [R1+0x840] ;  /* 0x0008400001087983 */ /* 0x001ea20000300800 */
[----:B------:R-:W2:Y:S02]  /*29910*/  LDL.LU R9, [R1+0x844] ;  /* 0x0008440001097983 */ /* 0x000ea40000300800 */
[----:B------:R-:W2:Y:S02]  /*29920*/  LDL.LU R10, [R1+0x848] ;  /* 0x00084800010a7983 */ /* 0x000ea40000300800 */
[----:B------:R-:W2:Y:S02]  /*29930*/  LDL.LU R11, [R1+0x84c] ;  /* 0x00084c00010b7983 */ /* 0x000ea40000300800 */
[----:B----4-:R-:W-:-:S02]  /*29940*/  IMAD.MOV.U32 R18, RZ, RZ, R29 ;  /* 0x000000ffff127224 */ /* 0x010fc400078e001d */
[----:B------:R-:W-:Y:S01]  /*29950*/  IMAD.MOV.U32 R19, RZ, RZ, R16 ;  /* 0x000000ffff137224 */ /* 0x000fe200078e0010 */
[----:B------:R-:W4:Y:S01]  /*29960*/  LDL.LU R29, [R1+0x2914] ;  /* 0x00291400011d7983 */ /* 0x000f220000300800 */
[----:B------:R-:W4:Y:S03]  /*29970*/  LDL.LU R16, [R1+0x2910] ;  /* 0x0029100001107983 */ /* 0x000f260000300800 */
[----:B------:R-:W-:Y:S01]  /*29980*/  STL.64 [R1+0x28a8], R18 ;  /* 0x0028a81201007387 */ /* 0x000fe20000100a00 */
[----:B------:R-:W-:Y:S02]  /*29990*/  IMAD.MOV.U32 R13, RZ, RZ, R22 ;  /* 0x000000ffff0d7224 */ /* 0x000fe400078e0016 */
[----:B---3--:R-:W-:Y:S02]  /*299a0*/  IMAD.MOV.U32 R22, RZ, RZ, R17 ;  /* 0x000000ffff167224 */ /* 0x008fe400078e0011 */
[----:B------:R-:W-:Y:S01]  /*299b0*/  IMAD.MOV.U32 R23, RZ, RZ, R2 ;  /* 0x000000ffff177224 */ /* 0x000fe200078e0002 */
[----:B--2---:R-:W-:Y:S01]  /*299c0*/  STL.64 [R1+0x2858], R10 ;  /* 0x0028580a01007387 */ /* 0x004fe20000100a00 */
[----:B------:R0:W-:Y:S03]  /*299d0*/  STL.64 [R1+0x2850], R8 ;  /* 0x0028500801007387 */ /* 0x0001e60000100a00 */
[----:B0-----:R-:W2:Y:S01]  /*299e0*/  LDL.LU R8, [R1+0x850] ;  /* 0x0008500001087983 */ /* 0x001ea20000300800 */
[----:B------:R-:W2:Y:S02]  /*299f0*/  LDL.LU R9, [R1+0x854] ;  /* 0x0008540001097983 */ /* 0x000ea40000300800 */
[----:B------:R-:W3:Y:S02]  /*29a00*/  LDL.LU R10, [R1+0x858] ;  /* 0x00085800010a7983 */ /* 0x000ee40000300800 */
[----:B------:R-:W3:Y:S01]  /*29a10*/  LDL.LU R11, [R1+0x85c] ;  /* 0x00085c00010b7983 */ /* 0x000ee20000300800 */
[----:B------:R-:W2:Y:S01]  /*29a20*/  LDL.LU R17, [R1+0x290c] ;  /* 0x00290c0001117983 */ /* 0x000ea20000300800 */
[----:B------:R-:W2:Y:S02]  /*29a30*/  LDL.LU R2, [R1+0x2908] ;  /* 0x0029080001027983 */ /* 0x000ea40000300800 */
[----:B------:R0:W-:Y:S02]  /*29a40*/  STL.64 [R1+0x28c0], R22 ;  /* 0x0028c01601007387 */ /* 0x0001e40000100a00 */
[----:B0-----:R-:W-:-:S02]  /*29a50*/  IMAD.MOV.U32 R22, RZ, RZ, R5 ;  /* 0x000000ffff167224 */ /* 0x001fc400078e0005 */
[----:B------:R-:W-:-:S05]  /*29a60*/  IMAD.MOV.U32 R23, RZ, RZ, R4 ;  /* 0x000000ffff177224 */ /* 0x000fca00078e0004 */
[----:B------:R4:W-:Y:S01]  /*29a70*/  STL.64 [R1+0x28d8], R22 ;  /* 0x0028d81601007387 */ /* 0x0009e20000100a00 */
[----:B------:R-:W2:Y:S02]  /*29a80*/  LDL.LU R4, [R1+0x8a0] ;  /* 0x0008a00001047983 */ /* 0x000ea40000300800 */
[----:B------:R-:W2:Y:S02]  /*29a90*/  LDL.LU R5, [R1+0x8a4] ;  /* 0x0008a40001057983 */ /* 0x000ea40000300800 */
[----:B------:R-:W2:Y:S01]  /*29aa0*/  LDL.LU R6, [R1+0x8a8] ;  /* 0x0008a80001067983 */ /* 0x000ea20000300800 */
[----:B------:R-:W2:Y:S01]  /*29ab0*/  LDL.LU R7, [R1+0x8ac] ;  /* 0x0008ac0001077983 */ /* 0x000ea20000300800 */
[----:B----4-:R-:W-:Y:S02]  /*29ac0*/  IMAD.MOV.U32 R22, RZ, RZ, R29 ;  /* 0x000000ffff167224 */ /* 0x010fe400078e001d */
[----:B------:R-:W-:-:S05]  /*29ad0*/  IMAD.MOV.U32 R23, RZ, RZ, R28 ;  /* 0x000000ffff177224 */ /* 0x000fca00078e001c */
[----:B------:R-:W-:Y:S04]  /*29ae0*/  STL.64 [R1+0x28f0], R22 ;  /* 0x0028f01601007387 */ /* 0x000fe80000100a00 */
[----:B--2---:R-:W-:Y:S01]  /*29af0*/  STL.64 [R1+0x28d0], R6 ;  /* 0x0028d00601007387 */ /* 0x004fe20000100a00 */
[----:B------:R0:W-:Y:S03]  /*29b00*/  STL.64 [R1+0x28c8], R4 ;  /* 0x0028c80401007387 */ /* 0x0001e60000100a00 */
[----:B0-----:R-:W2:Y:S01]  /*29b10*/  LDL.LU R4, [R1+0x8b0] ;  /* 0x0008b00001047983 */ /* 0x001ea20000300800 */
[----:B------:R-:W2:Y:S02]  /*29b20*/  LDL.LU R5, [R1+0x8b4] ;  /* 0x0008b40001057983 */ /* 0x000ea40000300800 */
[----:B------:R-:W4:Y:S02]  /*29b30*/  LDL.LU R6, [R1+0x8b8] ;  /* 0x0008b80001067983 */ /* 0x000f240000300800 */
[----:B------:R-:W4:Y:S02]  /*29b40*/  LDL.LU R7, [R1+0x8bc] ;  /* 0x0008bc0001077983 */ /* 0x000f240000300800 */
[----:B----4-:R-:W-:Y:S01]  /*29b50*/  STL.64 [R1+0x28e8], R6 ;  /* 0x0028e80601007387 */ /* 0x010fe20000100a00 */
[----:B--2---:R0:W-:Y:S03]  /*29b60*/  STL.64 [R1+0x28e0], R4 ;  /* 0x0028e00401007387 */ /* 0x0041e60000100a00 */
        /* <DEDUP_REMOVED lines=8> */
[----:B------:R-:W2:Y:S02]  /*29bf0*/  LDL.LU R6, [R1+0xcd8] ;  /* 0x000cd80001067983 */ /* 0x000ea40000300800 */
[----:B------:R-:W2:Y:S01]  /*29c00*/  LDL.LU R7, [R1+0xcdc] ;  /* 0x000cdc0001077983 */ /* 0x000ea20000300800 */
[----:B---3--:R-:W-:Y:S01]  /*29c10*/  STL.64 [R1+0x2870], R10 ;  /* 0x0028700a01007387 */ /* 0x008fe20000100a00 */
[----:B------:R0:W-:Y:S03]  /*29c20*/  STL.64 [R1+0x2868], R8 ;  /* 0x0028680801007387 */ /* 0x0001e60000100a00 */
[----:B0-----:R-:W3:Y:S01]  /*29c30*/  LDL.LU R8, [R1+0x860] ;  /* 0x0008600001087983 */ /* 0x001ee20000300800 */
[----:B------:R-:W3:Y:S02]  /*29c40*/  LDL.LU R9, [R1+0x864] ;  /* 0x0008640001097983 */ /* 0x000ee40000300800 */
[----:B------:R-:W4:Y:S02]  /*29c50*/  LDL.LU R10, [R1+0x868] ;  /* 0x00086800010a7983 */ /* 0x000f240000300800 */
[----:B------:R-:W4:Y:S02]  /*29c60*/  LDL.LU R11, [R1+0x86c] ;  /* 0x00086c00010b7983 */ /* 0x000f240000300800 */
[----:B----4-:R-:W-:Y:S01]  /*29c70*/  STL.64 [R1+0x2888], R10 ;  /* 0x0028880a01007387 */ /* 0x010fe20000100a00 */
[----:B---3--:R0:W-:Y:S03]  /*29c80*/  STL.64 [R1+0x2880], R8 ;  /* 0x0028800801007387 */ /* 0x0081e60000100a00 */
[----:B0-----:R-:W3:Y:S01]  /*29c90*/  LDL.LU R8, [R1+0x870] ;  /* 0x0008700001087983 */ /* 0x001ee20000300800 */
[----:B------:R-:W3:Y:S02]  /*29ca0*/  LDL.LU R9, [R1+0x874] ;  /* 0x0008740001097983 */ /* 0x000ee40000300800 */
[----:B------:R-:W4:Y:S02]  /*29cb0*/  LDL.LU R10, [R1+0x878] ;  /* 0x00087800010a7983 */ /* 0x000f240000300800 */
[----:B------:R-:W4:Y:S02]  /*29cc0*/  LDL.LU R11, [R1+0x87c] ;  /* 0x00087c00010b7983 */ /* 0x000f240000300800 */
[----:B------:R-:W-:-:S02]  /*29cd0*/  IMAD.MOV.U32 R22, RZ, RZ, R17 ;  /* 0x000000ffff167224 */ /* 0x000fc400078e0011 */
[----:B------:R-:W-:-:S07]  /*29ce0*/  IMAD.MOV.U32 R23, RZ, RZ, R16 ;  /* 0x000000ffff177224 */ /* 0x000fce00078e0010 */
[C---:B--2---:R-:W-:Y:S01]  /*29cf0*/  HMMA.16816.F32.BF16 R20, R24.reuse, R22, R4 ;  /* 0x000000161814723c */ /* 0x044fe20000041804 */
[----:B----4-:R-:W-:Y:S01]  /*29d00*/  STL.64 [R1+0x28a0], R10 ;  /* 0x0028a00a01007387 */ /* 0x010fe20000100a00 */
[----:B---3--:R0:W-:Y:S03]  /*29d10*/  STL.64 [R1+0x2898], R8 ;  /* 0x0028980801007387 */ /* 0x0081e60000100a00 */
[----:B0-----:R-:W2:Y:S01]  /*29d20*/  LDL.LU R8, [R1+0x880] ;  /* 0x0008800001087983 */ /* 0x001ea20000300800 */
[----:B------:R-:W2:Y:S02]  /*29d30*/  LDL.LU R9, [R1+0x884] ;  /* 0x0008840001097983 */ /* 0x000ea40000300800 */
[----:B------:R-:W3:Y:S02]  /*29d40*/  LDL.LU R10, [R1+0x888] ;  /* 0x00088800010a7983 */ /* 0x000ee40000300800 */
[----:B------:R-:W3:Y:S02]  /*29d50*/  LDL.LU R11, [R1+0x88c] ;  /* 0x00088c00010b7983 */ /* 0x000ee40000300800 */
[----:B---3--:R-:W-:Y:S01]  /*29d60*/  STL.64 [R1+0x28b8], R10 ;  /* 0x0028b80a01007387 */ /* 0x008fe20000100a00 */
[----:B--2---:R0:W-:Y:S03]  /*29d70*/  STL.64 [R1+0x28b0], R8 ;  /* 0x0028b00801007387 */ /* 0x0041e60000100a00 */
[----:B0-----:R-:W2:Y:S01]  /*29d80*/  LDL.LU R8, [R1+0x890] ;  /* 0x0008900001087983 */ /* 0x001ea20000300800 */
[----:B------:R-:W2:Y:S02]  /*29d90*/  LDL.LU R9, [R1+0x894] ;  /* 0x0008940001097983 */ /* 0x000ea40000300800 */
[----:B------:R-:W2:Y:S02]  /*29da0*/  LDL.LU R10, [R1+0x898] ;  /* 0x00089800010a7983 */ /* 0x000ea40000300800 */
[----:B------:R-:W2:Y:S01]  /*29db0*/  LDL.LU R11, [R1+0x89c] ;  /* 0x00089c00010b7983 */ /* 0x000ea20000300800 */
[----:B------:R-:W-:Y:S01]  /*29dc0*/  STL [R1+0x17c0], R13 ;  /* 0x0017c00d01007387 */ /* 0x000fe20000100800 */
[----:B------:R-:W3:Y:S02]  /*29dd0*/  LDL.LU.64 R6, [R1+0x2900] ;  /* 0x0029000001067983 */ /* 0x000ee40000300a00 */
[----:B------:R-:W3:Y:S02]  /*29de0*/  LDL.LU.64 R4, [R1+0x28f8] ;  /* 0x0028f80001047983 */ /* 0x000ee40000300a00 */
[----:B------:R-:W-:Y:S01]  /*29df0*/  STL.64 [R1+0xcd0], R20 ;  /* 0x000cd01401007387 */ /* 0x000fe20000100a00 */
[----:B------:R0:W-:Y:S04]  /*29e00*/  STL.64 [R1+0xcd8], R22 ;  /* 0x000cd81601007387 */ /* 0x0001e80000100a00 */
[----:B0-----:R-:W3:Y:S02]  /*29e10*/  LDL.LU.64 R22, [R1+0x28f0] ;  /* 0x0028f00001167983 */ /* 0x001ee40000300a00 */
[C---:B---3--:R-:W-:Y:S02]  /*29e20*/  HMMA.16816.F32.BF16 R20, R24.reuse, R22, R4 ;  /* 0x000000161814723c */ /* 0x048fe40000041804 */
[----:B------:R-:W3:Y:S01]  /*29e30*/  LDL.LU.64 R6, [R1+0x28e8] ;  /* 0x0028e80001067983 */ /* 0x000ee20000300a00 */
[----:B------:R-:W3:Y:S11]  /*29e40*/  LDL.LU.64 R4, [R1+0x28e0] ;  /* 0x0028e00001047983 */ /* 0x000ef60000300a00 */
[----:B------:R-:W-:Y:S09]  /*29e50*/  @!UPT UIADD3 URZ, URZ, URZ, URZ ;  /* 0x0000003f3f3ff290 */ /* 0x000ff2000fffe03f */
[----:B------:R-:W-:Y:S01]  /*29e60*/  STL.64 [R1+0xcc0], R20 ;  /* 0x000cc01401007387 */ /* 0x000fe20000100a00 */
[----:B------:R0:W-:Y:S03]  /*29e70*/  STL.64 [R1+0xcc8], R22 ;  /* 0x000cc81601007387 */ /* 0x0001e60000100a00 */
[----:B0-----:R-:W3:Y:S02]  /*29e80*/  LDL.LU.64 R22, [R1+0x28d8] ;  /* 0x0028d80001167983 */ /* 0x001ee40000300a00 */
[----:B---3--:R-:W-:Y:S02]  /*29e90*/  HMMA.16816.F32.BF16 R20, R24, R22, R4 ;  /* 0x000000161814723c */ /* 0x008fe40000041804 */
[----:B------:R-:W3:Y:S01]  /*29ea0*/  LDL.LU.64 R6, [R1+0x28d0] ;  /* 0x0028d00001067983 */ /* 0x000ee20000300a00 */
[----:B------:R-:W3:Y:S11]  /*29eb0*/  LDL.LU.64 R4, [R1+0x28c8] ;  /* 0x0028c80001047983 */ /* 0x000ef60000300a00 */
[----:B------:R-:W-:Y:S09]  /*29ec0*/  @!UPT UIADD3 URZ, URZ, URZ, URZ ;  /* 0x0000003f3f3ff290 */ /* 0x000ff2000fffe03f */
[----:B------:R-:W-:Y:S01]  /*29ed0*/  STL.64 [R1+0x8b0], R20 ;  /* 0x0008b01401007387 */ /* 0x000fe20000100a00 */
[----:B------:R0:W-:Y:S03]  /*29ee0*/  STL.64 [R1+0x8b8], R22 ;  /* 0x0008b81601007387 */ /* 0x0001e60000100a00 */
[----:B0-----:R-:W3:Y:S01]  /*29ef0*/  LDL.LU.64 R22, [R1+0x28c0] ;  /* 0x0028c00001167983 */ /* 0x001ee20000300a00 */
[----:B------:R-:W-:Y:S02]  /*29f00*/  IMAD.MOV.U32 R18, RZ, RZ, R3 ;  /* 0x000000ffff127224 */ /* 0x000fe400078e0003 */
[----:B------:R-:W-:-:S07]  /*29f10*/  IMAD.MOV.U32 R19, RZ, RZ, R0 ;  /* 0x000000ffff137224 */ /* 0x000fce00078e0000 */
[C---:B--2---:R-:W-:Y:S08]  /*29f20*/  HMMA.16816.F32.BF16 R16, R24.reuse, R18, R8 ;  /* 0x000000121810723c */ /* 0x044ff00000041808 */
[C---:B---3--:R-:W-:Y:S01]  /*29f30*/  HMMA.16816.F32.BF16 R20, R24.reuse, R22, R4 ;  /* 0x000000161814723c */ /* 0x048fe20000041804 */
[----:B------:R-:W2:Y:S11]  /*29f40*/  LDL.LU R4, [R1+0x810] ;  /* 0x0008100001047983 */ /* 0x000eb60000300800 */
[----:B------:R-:W-:Y:S11]  /*29f50*/  @!UPT UIADD3 URZ, URZ, URZ, URZ ;  /* 0x0000003f3f3ff290 */ /* 0x000ff6000fffe03f */
[----:B------:R0:W-:Y:S01]  /*29f60*/  STL.64 [R1+0x8a0], R20 ;  /* 0x0008a01401007387 */ /* 0x0001e20000100a00 */
[----:B------:R1:W-:Y:S02]  /*29f70*/  STL.64 [R1+0x8a8], R22 ;  /* 0x0008a81601007387 */ /* 0x0003e40000100a00 */
[----:B------:R-:W2:Y:S02]  /*29f80*/  LDL.LU R5, [R1+0x814] ;  /* 0x0008140001057983 */ /* 0x000ea40000300800 */
[----:B------:R-:W2:Y:S01]  /*29f90*/  LDL.LU R6, [R1+0x818] ;  /* 0x0008180001067983 */ /* 0x000ea20000300800 */
[----:B------:R-:W2:Y:S04]  /*29fa0*/  LDL.LU R7, [R1+0x81c] ;  /* 0x00081c0001077983 */ /* 0x000ea80000300800 */
[----:B0-----:R-:W3:Y:S01]  /*29fb0*/  LDL.LU R20, [R1+0x130] ;  /* 0x0001300001147983 */ /* 0x001ee20000300800 */
[----:B------:R-:W3:Y:S02]  /*29fc0*/  LDL.LU R21, [R1+0x134] ;  /* 0x0001340001157983 */ /* 0x000ee40000300800 */
[----:B-1----:R-:W3:Y:S02]  /*29fd0*/  LDL.LU R22, [R1+0x138] ;  /* 0x0001380001167983 */ /* 0x002ee40000300800 */
[----:B------:R-:W3:Y:S01]  /*29fe0*/  LDL.LU R23, [R1+0x13c] ;  /* 0x00013c0001177983 */ /* 0x000ee20000300800 */
[----:B------:R-:W4:Y:S01]  /*29ff0*/  LDL.LU.64 R10, [R1+0x28b8] ;  /* 0x0028b800010a7983 */ /* 0x000f220000300a00 */
[----:B------:R-:W4:Y:S02]  /*2a000*/  LDL.LU.64 R8, [R1+0x28b0] ;  /* 0x0028b00001087983 */ /* 0x000f240000300a00 */
[----:B------:R-:W-:Y:S02]  /*2a010*/  STL.64 [R1+0x890], R16 ;  /* 0x0008901001007387 */ /* 0x000fe40000100a00 */
[----:B------:R0:W-:Y:S02]  /*2a020*/  STL.64 [R1+0x898], R18 ;  /* 0x0008981201007387 */ /* 0x0001e40000100a00 */
[----:B0-----:R-:W4:Y:S02]  /*2a030*/  LDL.LU.64 R18, [R1+0x28a8] ;  /* 0x0028a80001127983 */ /* 0x001f240000300a00 */
[C---:B----4-:R-:W-:Y:S02]  /*2a040*/  HMMA.16816.F32.BF16 R16, R24.reuse, R18, R8 ;  /* 0x000000121810723c */ /* 0x050fe40000041808 */
[----:B------:R-:W4:Y:S01]  /*2a050*/  LDL.LU.64 R10, [R1+0x28a0] ;  /* 0x0028a000010a7983 */ /* 0x000f220000300a00 */
[----:B------:R-:W4:Y:S11]  /*2a060*/  LDL.LU.64 R8, [R1+0x2898] ;  /* 0x0028980001087983 */ /* 0x000f360000300a00 */
[----:B------:R-:W-:Y:S09]  /*2a070*/  @!UPT UIADD3 URZ, URZ, URZ, URZ ;  /* 0x0000003f3f3ff290 */ /* 0x000ff2000fffe03f */
[----:B------:R-:W-:Y:S01]  /*2a080*/  STL.64 [R1+0x880], R16 ;  /* 0x0008801001007387 */ /* 0x000fe20000100a00 */
[----:B------:R0:W-:Y:S03]  /*2a090*/  STL.64 [R1+0x888], R18 ;  /* 0x0008881201007387 */ /* 0x0001e60000100a00 */
        /* <DEDUP_REMOVED lines=29> */
[C---:B----4-:R-:W-:Y:S11]  /*2a270*/  HMMA.16816.F32.BF16 R8, R24.reuse, R18, R8 ;  /* 0x000000121808723c */ /* 0x050ff60000041808 */
[----:B------:R-:W-:Y:S11]  /*2a280*/  @!UPT UIADD3 URZ, URZ, URZ, URZ ;  /* 0x0000003f3f3ff290 */ /* 0x000ff6000fffe03f */
[----:B------:R-:W-:Y:S01]  /*2a290*/  @!UPT UIADD3 URZ, URZ, URZ, URZ ;  /* 0x0000003f3f3ff290 */ /* 0x000fe2000fffe03f */
[----:B------:R-:W-:Y:S01]  /*2a2a0*/  STL.64 [R1+0x830], R8 ;  /* 0x0008300801007387 */ /* 0x000fe20000100a00 */
[----:B------:R0:W-:Y:S03]  /*2a2b0*/  STL.64 [R1+0x838], R10 ;  /* 0x0008380a01007387 */ /* 0x0001e60000100a00 */
[----:B0-----:R-:W4:Y:S01]  /*2a2c0*/  LDL.LU.64 R10, [R1+0x2828] ;  /* 0x00282800010a7983 */ /* 0x001f220000300a00 */
[----:B------:R-:W4:Y:S02]  /*2a2d0*/  LDL.LU.64 R8, [R1+0x2820] ;  /* 0x0028200001087983 */ /* 0x000f240000300a00 */
[----:B------:R0:W-:Y:S02]  /*2a2e0*/  STL.64 [R1+0x2768], R18 ;  /* 0x0027681201007387 */ /* 0x0001e40000100a00 */
[----:B0-----:R-:W2:Y:S04]  /*2a2f0*/  LDL.64 R18, [R1+0x88] ;  /* 0x0000880001127983 */ /* 0x001ea80000100a00 */
[----:B--2---:R0:W-:Y:S01]  /*2a300*/  STL.64 [R1+0x27e8], R18 ;  /* 0x0027e81201007387 */ /* 0x0041e20000100a00 */
[----:B------:R-:W2:Y:S02]  /*2a310*/  LDL.LU R16, [R1+0xca0] ;  /* 0x000ca00001107983 */ /* 0x000ea40000300800 */
[----:B------:R-:W2:Y:S01]  /*2a320*/  LDL.LU R17, [R1+0xca4] ;  /* 0x000ca40001117983 */ /* 0x000ea20000300800 */
[----:B0-----:R-:W2:Y:S01]  /*2a330*/  LDL.LU R18, [R1+0xca8] ;  /* 0x000ca80001127983 */ /* 0x001ea20000300800 */
[----:B------:R-:W2:Y:S01]  /*2a340*/  LDL.LU R19, [R1+0xcac] ;  /* 0x000cac0001137983 */ /* 0x000ea20000300800 */
[C---:B----4-:R-:W-:Y:S02]  /*2a350*/  HMMA.16816.F32.BF16 R8, R24.reuse, R14, R8 ;  /* 0x0000000e1808723c */ /* 0x050fe40000041808 */
[----:B--2---:R0:W-:Y:S01]  /*2a360*/  STL.64 [R1+0x27f8], R18 ;  /* 0x0027f81201007387 */ /* 0x0041e20000100a00 */
[----:B------:R-:W-:Y:S03]  /*2a370*/  STL.64 [R1+0x27f0], R16 ;  /* 0x0027f01001007387 */ /* 0x000fe60000100a00 */
[----:B0-----:R-:W2:Y:S11]  /*2a380*/  LDL.64 R18, [R1+0xb8] ;  /* 0x0000b80001127983 */ /* 0x001eb60000100a00 */
[----:B------:R-:W-:Y:S06]  /*2a390*/  @!UPT UIADD3 URZ, URZ, URZ, URZ ;  /* 0x0000003f3f3ff290 */ /* 0x000fec000fffe03f */
[----:B------:R-:W-:Y:S02]  /*2a3a0*/  STL.64 [R1+0x820], R8 ;  /* 0x0008200801007387 */ /* 0x000fe40000100a00 */
[----:B------:R0:W-:Y:S02]  /*2a3b0*/  STL.64 [R1+0x828], R10 ;  /* 0x0008280a01007387 */ /* 0x0001e40000100a00 */
[----:B0-----:R-:W4:Y:S01]  /*2a3c0*/  LDL.LU.64 R10, [R1+0x2818] ;  /* 0x00281800010a7983 */ /* 0x001f220000300a00 */
[----:B------:R0:W-:Y:S02]  /*2a3d0*/  STL.64 [R1+0x2738], R14 ;  /* 0x0027380e01007387 */ /* 0x0001e40000100a00 */
[----:B------:R-:W2:Y:S02]  /*2a3e0*/  LDL.LU R12, [R1+0xc80] ;  /* 0x000c8000010c7983 */ /* 0x000ea40000300800 */
[----:B------:R-:W2:Y:S01]  /*2a3f0*/  LDL.LU R13, [R1+0xc84] ;  /* 0x000c8400010d7983 */ /* 0x000ea20000300800 */
[----:B0-----:R-:W2:Y:S01]  /*2a400*/  LDL.LU R14, [R1+0xc88] ;  /* 0x000c8800010e7983 */ /* 0x001ea20000300800 */
[----:B------:R-:W2:Y:S01]  /*2a410*/  LDL.LU R15, [R1+0xc8c] ;  /* 0x000c8c00010f7983 */ /* 0x000ea20000300800 */
[C---:B----4-:R-:W-:Y:S02]  /*2a420*/  HMMA.16816.F32.BF16 R4, R24.reuse, R10, R4 ;  /* 0x0000000a1804723c */ /* 0x050fe40000041804 */
[----:B--2---:R-:W-:Y:S01]  /*2a430*/  STL.64 [R1+0x2808], R14 ;  /* 0x0028080e01007387 */ /* 0x004fe20000100a00 */
[----:B------:R0:W-:Y:S03]  /*2a440*/  STL.64 [R1+0x2800], R12 ;  /* 0x0028000c01007387 */ /* 0x0001e60000100a00 */
[----:B0-----:R-:W2:Y:S01]  /*2a450*/  LDL.LU R12, [R1+0xcb0] ;  /* 0x000cb000010c7983 */ /* 0x001ea20000300800 */
[----:B------:R-:W2:Y:S02]  /*2a460*/  LDL.LU R13, [R1+0xcb4] ;  /* 0x000cb400010d7983 */ /* 0x000ea40000300800 */
[----:B------:R-:W2:Y:S02]  /*2a470*/  LDL.LU R14, [R1+0xcb8] ;  /* 0x000cb800010e7983 */ /* 0x000ea40000300800 */
[----:B------:R-:W2:Y:S11]  /*2a480*/  LDL.LU R15, [R1+0xcbc] ;  /* 0x000cbc00010f7983 */ /* 0x000eb60000300800 */
[----:B------:R-:W-:Y:S01]  /*2a490*/  @!UPT UIADD3 URZ, URZ, URZ, URZ ;  /* 0x0000003f3f3ff290 */ /* 0x000fe2000fffe03f */
[----:B------:R-:W-:Y:S01]  /*2a4a0*/  STL.64 [R1+0x810], R4 ;  /* 0x0008100401007387 */ /* 0x000fe20000100a00 */
[----:B------:R0:W-:Y:S03]  /*2a4b0*/  STL.64 [R1+0x818], R6 ;  /* 0x0008180601007387 */ /* 0x0001e60000100a00 */
[----:B0-----:R-:W3:Y:S01]  /*2a4c0*/  LDL.LU.64 R6, [R1+0x2810] ;  /* 0x0028100001067983 */ /* 0x001ee20000300a00 */
[----:B------:R-:W-:Y:S01]  /*2a4d0*/  IMAD.MOV.U32 R0, RZ, RZ, R19 ;  /* 0x000000ffff007224 */ /* 0x000fe200078e0013 */
[----:B---3--:R-:W-:Y:S02]  /*2a4e0*/  HMMA.16816.F32.BF16 R20, R24, R6, R20 ;  /* 0x000000061814723c */ /* 0x008fe40000041814 */
[----:B------:R-:W-:Y:S01]  /*2a4f0*/  STL [R1+0x2704], R6 ;  /* 0x0027040601007387 */ /* 0x000fe20000100800 */
[----:B------:R0:W-:Y:S03]  /*2a500*/  STL [R1+0x2700], R7 ;  /* 0x0027000701007387 */ /* 0x0001e60000100800 */
[----:B------:R-:W1:Y:S11]  /*2a510*/  LDSM.16.MT88.4 R24, [R2+0xa180] ;  /* 0x00a180000218783b */ /* 0x000e760000004200 */
[----:B------:R-:W-:Y:S06]  /*2a520*/  @!UPT UIADD3 URZ, URZ, URZ, URZ ;  /* 0x0000003f3f3ff290 */ /* 0x000fec000fffe03f */
[----:B------:R-:W-:Y:S01]  /*2a530*/  STL.64 [R1+0x130], R20 ;  /* 0x0001301401007387 */ /* 0x000fe20000100a00 */
[----:B------:R-:W-:Y:S02]  /*2a540*/  STL.64 [R1+0x138], R22 ;  /* 0x0001381601007387 */ /* 0x000fe40000100a00 */
[----:B------:R3:W2:Y:S04]  /*2a550*/  LDSM.16.MT88.4 R20, [R2+0xa100] ;  /* 0x00a100000214783b */ /* 0x0006a80000004200 */
[----:B0-----:R-:W4:Y:S02]  /*2a560*/  LDL.64 R6, [R1+0xa8] ;  /* 0x0000a80001067983 */ /* 0x001f240000100a00 */
[----:B---3--:R-:W-:Y:S01]  /*2a570*/  IMAD.MOV.U32 R2, RZ, RZ, R18 ;  /* 0x000000ffff027224 */ /* 0x008fe200078e0012 */
[----:B-1----:R-:W-:Y:S01]  /*2a580*/  STL.64 [R1+0x26f8], R26 ;  /* 0x0026f81a01007387 */ /* 0x002fe20000100a00 */
[----:B------:R0:W-:Y:S03]  /*2a590*/  STL.64 [R1+0x26f0], R24 ;  /* 0x0026f01801007387 */ /* 0x0001e60000100a00 */
[----:B0-----:R-:W3:Y:S01]  /*2a5a0*/  LDL.LU R24, [R1+0xc90] ;  /* 0x000c900001187983 */ /* 0x001ee20000300800 */
[----:B------:R-:W3:Y:S02]  /*2a5b0*/  LDL.LU R25, [R1+0xc94] ;  /* 0x000c940001197983 */ /* 0x000ee40000300800 */
[----:B------:R-:W3:Y:S02]  /*2a5c0*/  LDL.LU R26, [R1+0xc98] ;  /* 0x000c9800011a7983 */ /* 0x000ee40000300800 */
[----:B------:R-:W3:Y:S01]  /*2a5d0*/  LDL.LU R27, [R1+0xc9c] ;  /* 0x000c9c00011b7983 */ /* 0x000ee20000300800 */
[----:B--2---:R-:W-:Y:S11]  /*2a5e0*/  HMMA.16816.F32.BF16 R12, R20, R18, R12 ;  /* 0x00000012140c723c */ /* 0x004ff6000004180c */
[----:B------:R-:W-:Y:S11]  /*2a5f0*/  @!UPT UIADD3 URZ, URZ, URZ, URZ ;  /* 0x0000003f3f3ff290 */ /* 0x000ff6000fffe03f */
[----:B------:R-:W-:Y:S01]  /*2a600*/  @!UPT UIADD3 URZ, URZ, URZ, URZ ;  /* 0x0000003f3f3ff290 */ /* 0x000fe2000fffe03f */
[----:B------:R-:W-:Y:S01]  /*2a610*/  STL.64 [R1+0xcb0], R12 ;  /* 0x000cb00c01007387 */ /* 0x000fe20000100a00 */
[----:B------:R0:W-:Y:S03]  /*2a620*/  STL.64 [R1+0xcb8], R14 ;  /* 0x000cb80e01007387 */ /* 0x0001e60000100a00 */
[----:B0-----:R-:W2:Y:S01]  /*2a630*/  LDL.LU.64 R14, [R1+0x2808] ;  /* 0x00280800010e7983 */ /* 0x001ea20000300a00 */
[----:B------:R-:W2:Y:S02]  /*2a640*/  LDL.LU.64 R12, [R1+0x2800] ;  /* 0x00280000010c7983 */ /* 0x000ea40000300a00 */
[----:B------:R-:W2:Y:S02]  /*2a650*/  LDL.LU.64 R18, [R1+0x27f8] ;  /* 0x0027f80001127983 */ /* 0x000ea40000300a00 */
[----:B------:R-:W2:Y:S01]  /*2a660*/  LDL.LU.64 R16, [R1+0x27f0] ;  /* 0x0027f00001107983 */ /* 0x000ea20000300a00 */
[----:B------:R-:W-:Y:S01]  /*2a670*/  STL [R1+0x270c], R0 ;  /* 0x00270c0001007387 */ /* 0x000fe20000100800 */
[----:B------:R-:W-:Y:S02]  /*2a680*/  STL [R1+0x2708], R2 ;  /* 0x0027080201007387 */ /* 0x000fe40000100800 */
[----:B----4-:R-:W-:-:S02]  /*2a690*/  IMAD.MOV.U32 R5, RZ, RZ, R7 ;  /* 0x000000ffff057224 */ /* 0x010fc400078e0007 */
[----:B------:R-:W-:Y:S01]  /*2a6a0*/  IMAD.MOV.U32 R8, RZ, RZ, R6 ;  /* 0x000000ffff087224 */ /* 0x000fe200078e0006 */
[C---:B--2---:R-:W-:Y:S11]  /*2a6b0*/  HMMA.16816.F32.BF16 R16, R20.reuse, R6, R16 ;  /* 0x000000061410723c */ /* 0x044ff60000041810 */
[----:B------:R-:W-:Y:S11]  /*2a6c0*/  @!UPT UIADD3 URZ, URZ, URZ, URZ ;  /* 0x0000003f3f3ff290 */ /* 0x000ff6000fffe03f */
[----:B------:R-:W-:Y:S01]  /*2a6d0*/  @!UPT UIADD3 URZ, URZ, URZ, URZ ;  /* 0x0000003f3f3ff290 */ /* 0x000fe2000fffe03f */
[----:B------:R-:W-:Y:S01]  /*2a6e0*/  STL.64 [R1+0xca0], R16 ;  /* 0x000ca01001007387 */ /* 0x000fe20000100a00 */
[----:B------:R0:W-:Y:S03]  /*2a6f0*/  STL.64 [R1+0xca8], R18 ;  /* 0x000ca81201007387 */ /* 0x0001e60000100a00 */
[----:B0-----:R-:W2:Y:S01]  /*2a700*/  LDL.LU.64 R18, [R1+0x27e8] ;  /* 0x0027e80001127983 */ /* 0x001ea20000300a00 */
[----:B------:R-:W-:Y:S02]  /*2a710*/  STL [R1+0x2714], R5 ;  /* 0x0027140501007387 */ /* 0x000fe40000100800 */
[----:B------:R-:W3:Y:S02]  /*2a720*/  LDL.64 R6, [R1+0x98] ;  /* 0x0000980001067983 */ /* 0x000ee40000100a00 */
[----:B------:R-:W-:Y:S01]  /*2a730*/  STL [R1+0x2710], R8 ;  /* 0x0027100801007387 */ /* 0x000fe20000100800 */
[C---:B---3--:R-:W-:Y:S01]  /*2a740*/  HMMA.16816.F32.BF16 R24, R20.reuse, R6, R24 ;  /* 0x000000061418723c */ /* 0x048fe20000041818 */
[----:B------:R-:W-:Y:S11]  /*2a750*/  IMAD.MOV.U32 R9, RZ, RZ, R7 ;  /* 0x000000ffff097224 */ /* 0x000ff600078e0007 */
[----:B------:R-:W-:Y:S11]  /*2a760*/  @!UPT UIADD3 URZ, URZ, URZ, URZ ;  /* 0x0000003f3f3ff290 */ /* 0x000ff6000fffe03f */
[----:B------:R0:W-:Y:S02]  /*2a770*/  STL.64 [R1+0xc90], R24 ;  /* 0x000c901801007387 */ /* 0x0001e40000100a00 */
[----:B0-----:R-:W-:Y:S02]  /*2a780*/  IMAD.MOV.U32 R24, RZ, RZ, R6 ;  /* 0x000000ffff187224 */ /* 0x001fe400078e0006 */
[----:B--2---:R-:W-:Y:S01]  /*2a790*/  HMMA.16816.F32.BF16 R4, R20, R18, R12 ;  /* 0x000000121404723c */ /* 0x004fe2000004180c */
[----:B------:R0:W-:Y:S01]  /*2a7a0*/  STL.64 [R1+0xc98], R26 ;  /* 0x000c981a01007387 */ /* 0x0001e20000100a00 */
[----:B------:R1:W-:Y:S02]  /*2a7b0*/  STL [R1+0x271c], R9 ;  /* 0x00271c0901007387 */ /* 0x0003e40000100800 */
[----:B------:R2:W-:Y:S02]  /*2a7c0*/  STL.64 [R1+0x27a8], R10 ;  /* 0x0027a80a01007387 */ /* 0x0005e40000100a00 */
[----:B------:R-:W-:Y:S02]  /*2a7d0*/  STL [R1+0x2718], R24 ;  /* 0x0027181801007387 */ /* 0x000fe40000100800 */
[----:B------:R-:W-:-:S02]  /*2a7e0*/  IMAD.MOV.U32 R25, RZ, RZ, R19 ;  /* 0x000000ffff197224 */ /* 0x000fc400078e0013 */
[----:B0-----:R-:W-:Y:S11]  /*2a7f0*/  IMAD.MOV.U32 R26, RZ, RZ, R18 ;  /* 0x000000ffff1a7224 */ /* 0x001ff600078e0012 */
[----:B------:R-:W-:Y:S02]  /*2a800*/  @!UPT UIADD3 URZ, URZ, URZ, URZ ;  /* 0x0000003f3f3ff290 */ /* 0x000fe4000fffe03f */
[----:B------:R0:W-:Y:S01]  /*2a810*/  STL.64 [R1+0xc80], R4 ;  /* 0x000c800401007387 */ /* 0x0001e20000100a00 */
[----:B------:R3:W-:Y:S02]  /*2a820*/  STL.64 [R1+0xc88], R6 ;  /* 0x000c880601007387 */ /* 0x0007e40000100a00 */
[----:B------:R-:W4:Y:S02]  /*2a830*/  LDL.LU R12, [R1+0xbf0] ;  /* 0x000bf000010c7983 */ /* 0x000f240000300800 */
[----:B------:R-:W4:Y:S01]  /*2a840*/  LDL.LU R13, [R1+0xbf4] ;  /* 0x000bf400010d7983 */ /* 0x000f220000300800 */
[----:B------:R-:W4:Y:S01]  /*2a850*/  LDL.LU R14, [R1+0xbf8] ;  /* 0x000bf800010e7983 */ /* 0x000f220000300800 */
[----:B------:R-:W4:Y:S02]  /*2a860*/  LDL.LU R15, [R1+0xbfc] ;  /* 0x000bfc00010f7983 */ /* 0x000f240000300800 */
[----:B------:R-:W4:Y:S02]  /*2a870*/  LDL.LU R16, [R1+0xc10] ;  /* 0x000c100001107983 */ /* 0x000f240000300800 */
[----:B------:R-:W4:Y:S01]  /*2a880*/  LDL.LU R17, [R1+0xc14] ;  /* 0x000c140001117983 */ /* 0x000f220000300800 */
[----:B------:R-:W4:Y:S01]  /*2a890*/  LDL.LU R18, [R1+0xc18] ;  /* 0x000c180001127983 */ /* 0x000f220000300800 */
[----:B------:R-:W4:Y:S02]  /*2a8a0*/  LDL.LU R19, [R1+0xc1c] ;  /* 0x000c1c0001137983 */ /* 0x000f240000300800 */
[----:B------:R-:W4:Y:S02]  /*2a8b0*/  LDL.LU R8, [R1+0xc40] ;  /* 0x000c400001087983 */ /* 0x000f240000300800 */
[----:B-1----:R-:W4:Y:S01]  /*2a8c0*/  LDL.LU R9, [R1+0xc44] ;  /* 0x000c440001097983 */ /* 0x002f220000300800 */
[----:B--2---:R-:W2:Y:S01]  /*2a8d0*/  LDL.LU R10, [R1+0xc48] ;  /* 0x000c4800010a7983 */ /* 0x004ea20000300800 */
[----:B------:R-:W2:Y:S02]  /*2a8e0*/  LDL.LU R11, [R1+0xc4c] ;  /* 0x000c4c00010b7983 */ /* 0x000ea40000300800 */
[----:B0-----:R-:W2:Y:S02]  /*2a8f0*/  LDL.LU R4, [R1+0xc60] ;  /* 0x000c600001047983 */ /* 0x001ea40000300800 */
[----:B------:R-:W2:Y:S01]  /*2a900*/  LDL.LU R5, [R1+0xc64] ;  /* 0x000c640001057983 */ /* 0x000ea20000300800 */
[----:B---3--:R-:W3:Y:S01]  /*2a910*/  LDL.LU R6, [R1+0xc68] ;  /* 0x000c680001067983 */ /* 0x008ee20000300800 */
[----:B------:R-:W3:Y:S03]  /*2a920*/  LDL.LU R7, [R1+0xc6c] ;  /* 0x000c6c0001077983 */ /* 0x000ee60000300800 */
[----:B---3--:R0:W-:Y:S01]  /*2a930*/  STL.64 [R1+0x27d8], R6 ;  /* 0x0027d80601007387 */ /* 0x0081e20000100a00 */
[----:B--2---:R-:W-:Y:S03]  /*2a940*/  STL.64 [R1+0x27d0], R4 ;  /* 0x0027d00401007387 */ /* 0x004fe60000100a00 */
[----:B0-----:R-:W2:Y:S01]  /*2a950*/  LDL.64 R6, [R1+0x78] ;  /* 0x0000780001067983 */ /* 0x001ea20000100a00 */
[----:B------:R0:W-:Y:S02]  /*2a960*/  STL.64 [R1+0x27b8], R10 ;  /* 0x0027b80a01007387 */ /* 0x0001e40000100a00 */
[----:B----4-:R-:W-:Y:S01]  /*2a970*/  STL.64 [R1+0x27b0], R8 ;  /* 0x0027b00801007387 */ /* 0x010fe20000100a00 */
[----:B0-----:R-:W3:Y:S04]  /*2a980*/  LDL.64 R10, [R1+0x58] ;  /* 0x00005800010a7983 */ /* 0x001ee80000100a00 */
[----:B---3--:R0:W-:Y:S04]  /*2a990*/  STL.64 [R1+0x27c8], R10 ;  /* 0x0027c80a01007387 */ /* 0x0081e80000100a00 */
[----:B0-----:R-:W3:Y:S04]  /*2a9a0*/  LDL.64 R10, [R1+0x68] ;  /* 0x00006800010a7983 */ /* 0x001ee80000100a00 */
[----:B---3--:R0:W-:Y:S01]  /*2a9b0*/  STL.64 [R1+0x27e0], R10 ;  /* 0x0027e00a01007387 */ /* 0x0081e20000100a00 */
[----:B------:R-:W2:Y:S02]  /*2a9c0*/  LDL.LU R8, [R1+0xc70] ;  /* 0x000c700001087983 */ /* 0x000ea40000300800 */
[----:B------:R-:W2:Y:S01]  /*2a9d0*/  LDL.LU R9, [R1+0xc74] ;  /* 0x000c740001097983 */ /* 0x000ea20000300800 */
[----:B0-----:R-:W2:Y:S01]  /*2a9e0*/  LDL.LU R10, [R1+0xc78] ;  /* 0x000c7800010a7983 */ /* 0x001ea20000300800 */
[----:B------:R-:W2:Y:S02]  /*2a9f0*/  LDL.LU R11, [R1+0xc7c] ;  /* 0x000c7c00010b7983 */ /* 0x000ea40000300800 */
[----:B------:R0:W-:Y:S02]  /*2aa00*/  STL.64 [R1+0x2778], R18 ;  /* 0x0027781201007387 */ /* 0x0001e40000100a00 */
[----:B------:R-:W-:Y:S01]  /*2aa10*/  STL.64 [R1+0x2770], R16 ;  /* 0x0027701001007387 */ /* 0x000fe20000100a00 */
[----:B0-----:R-:W3:Y:S04]  /*2aa20*/  LDL.64 R18, [R1+0x28] ;  /* 0x0000280001127983 */ /* 0x001ee80000100a00 */
[----:B---3--:R0:W-:Y:S04]  /*2aa30*/  STL.64 [R1+0x2788], R18 ;  /* 0x0027881201007387 */ /* 0x0081e80000100a00 */
[----:B0-----:R-:W3:Y:S04]  /*2aa40*/  LDL.64 R18, [R1+0x38] ;  /* 0x0000380001127983 */ /* 0x001ee80000100a00 */
[----:B---3--:R0:W-:Y:S04]  /*2aa50*/  STL.64 [R1+0x27a0], R18 ;  /* 0x0027a01201007387 */ /* 0x0081e80000100a00 */
[----:B0-----:R-:W3:Y:S04]  /*2aa60*/  LDL.64 R18, [R1+0x48] ;  /* 0x0000480001127983 */ /* 0x001ee80000100a00 */
[----:B---3--:R0:W-:Y:S01]  /*2aa70*/  STL.64 [R1+0x27c0], R18 ;  /* 0x0027c01201007387 */ /* 0x0081e20000100a00 */
[----:B------:R-:W3:Y:S02]  /*2aa80*/  LDL.LU R16, [R1+0xc50] ;  /* 0x000c500001107983 */ /* 0x000ee40000300800 */
[----:B------:R-:W3:Y:S01]  /*2aa90*/  LDL.LU R17, [R1+0xc54] ;  /* 0x000c540001117983 */ /* 0x000ee20000300800 */
[----:B0-----:R-:W3:Y:S01]  /*2aaa0*/  LDL.LU R18, [R1+0xc58] ;  /* 0x000c580001127983 */ /* 0x001ee20000300800 */
[----:B------:R-:W3:Y:S02]  /*2aab0*/  LDL.LU R19, [R1+0xc5c] ;  /* 0x000c5c0001137983 */ /* 0x000ee40000300800 */
[----:B------:R0:W-:Y:S02]  /*2aac0*/  STL.64 [R1+0x2748], R14 ;  /* 0x0027480e01007387 */ /* 0x0001e40000100a00 */
[----:B------:R-:W-:Y:S01]  /*2aad0*/  STL.64 [R1+0x2740], R12 ;  /* 0x0027400c01007387 */ /* 0x000fe20000100a00 */
[----:B0-----:R-:W4:Y:S04]  /*2aae0*/  LDL.64 R14, [R1+0x8] ;  /* 0x00000800010e7983 */ /* 0x001f280000100a00 */
[----:B----4-:R0:W-:Y:S04]  /*2aaf0*/  STL.64 [R1+0x2760], R14 ;  /* 0x0027600e01007387 */ /* 0x0101e80000100a00 */
[----:B0-----:R-:W4:Y:S01]  /*2ab00*/  LDL.64 R14, [R1+0x18] ;  /* 0x00001800010e7983 */ /* 0x001f220000100a00 */
[----:B--2---:R-:W-:Y:S03]  /*2ab10*/  HMMA.16816.F32.BF16 R8, R20, R6, R8 ;  /* 0x000000061408723c */ /* 0x004fe60000041808 */
[----:B----4-:R0:W-:Y:S01]  /*2ab20*/  STL.64 [R1+0x2780], R14 ;  /* 0x0027800e01007387 */ /* 0x0101e20000100a00 */
[----:B------:R-:W2:Y:S02]  /*2ab30*/  LDL.LU R12, [R1+0xc20] ;  /* 0x000c2000010c7983 */ /* 0x000ea40000300800 */
[----:B------:R-:W2:Y:S01]  /*2ab40*/  LDL.LU R13, [R1+0xc24] ;  /* 0x000c2400010d7983 */ /* 0x000ea20000300800 */
[----:B0-----:R-:W4:Y:S01]  /*2ab50*/  LDL.LU R14, [R1+0xc28] ;  /* 0x000c2800010e7983 */ /* 0x001f220000300800 */
[----:B------:R-:W4:Y:S02]  /*2ab60*/  LDL.LU R15, [R1+0xc2c] ;  /* 0x000c2c00010f7983 */ /* 0x000f240000300800 */
[----:B------:R-:W-:-:S02]  /*2ab70*/  IMAD.MOV.U32 R28, RZ, RZ, R6 ;  /* 0x000000ffff1c7224 */ /* 0x000fc400078e0006 */
[----:B------:R-:W-:Y:S01]  /*2ab80*/  IMAD.MOV.U32 R27, RZ, RZ, R7 ;  /* 0x000000ffff1b7224 */ /* 0x000fe200078e0007 */
[----:B----4-:R-:W-:Y:S01]  /*2ab90*/  STL.64 [R1+0x2798], R14 ;  /* 0x0027980e01007387 */ /* 0x010fe20000100a00 */
[----:B--2---:R0:W-:Y:S03]  /*2aba0*/  STL.64 [R1+0x2790], R12 ;  /* 0x0027900c01007387 */ /* 0x0041e60000100a00 */
[----:B0-----:R-:W2:Y:S01]  /*2abb0*/  LDL.LU R12, [R1+0xc30] ;  /* 0x000c3000010c7983 */ /* 0x001ea20000300800 */
[----:B------:R-:W2:Y:S02]  /*2abc0*/  LDL.LU R13, [R1+0xc34] ;  /* 0x000c3400010d7983 */ /* 0x000ea40000300800 */
[----:B------:R-:W2:Y:S02]  /*2abd0*/  LDL.LU R14, [R1+0xc38] ;  /* 0x000c3800010e7983 */ /* 0x000ea40000300800 */
[----:B------:R-:W2:Y:S01]  /*2abe0*/  LDL.LU R15, [R1+0xc3c] ;  /* 0x000c3c00010f7983 */ /* 0x000ea20000300800 */
[----:B------:R-:W-:Y:S01]  /*2abf0*/  STL [R1+0x2720], R26 ;  /* 0x0027201a01007387 */ /* 0x000fe20000100800 */
[----:B------:R-:W-:Y:S02]  /*2ac00*/  STL.64 [R1+0xc70], R8 ;  /* 0x000c700801007387 */ /* 0x000fe40000100a00 */
[----:B------:R0:W-:Y:S02]  /*2ac10*/  STL.64 [R1+0xc78], R10 ;  /* 0x000c780a01007387 */ /* 0x0001e40000100a00 */
[----:B0-----:R-:W4:Y:S01]  /*2ac20*/  LDL.LU.64 R10, [R1+0x27e0] ;  /* 0x0027e000010a7983 */ /* 0x001f220000300a00 */
[----:B------:R-:W4:Y:S02]  /*2ac30*/  LDL.LU.64 R6, [R1+0x27d8] ;  /* 0x0027d80001067983 */ /* 0x000f240000300a00 */
[----:B------:R-:W4:Y:S02]  /*2ac40*/  LDL.LU.64 R4, [R1+0x27d0] ;  /* 0x0027d00001047983 */ /* 0x000f240000300a00 */
[C---:B----4-:R-:W-:Y:S01]  /*2ac50*/  HMMA.16816.F32.BF16 R4, R20.reuse, R10, R4 ;  /* 0x0000000a1404723c */ /* 0x050fe20000041804 */
[----:B------:R-:W-:Y:S11]  /*2ac60*/  IMAD.MOV.U32 R29, RZ, RZ, R11 ;  /* 0x000000ffff1d7224 */ /* 0x000ff600078e000b */
[----:B------:R-:W-:Y:S11]  /*2ac70*/  @!UPT UIADD3 URZ, URZ, URZ, URZ ;  /* 0x0000003f3f3ff290 */ /* 0x000ff6000fffe03f */
[----:B------:R-:W-:Y:S01]  /*2ac80*/  STL.64 [R1+0xc60], R4 ;  /* 0x000c600401007387 */ /* 0x000fe20000100a00 */
[----:B------:R0:W-:Y:S02]  /*2ac90*/  STL.64 [R1+0xc68], R6 ;  /* 0x000c680601007387 */ /* 0x0001e40000100a00 */
[----:B0-----:R-:W-:Y:S02]  /*2aca0*/  IMAD.MOV.U32 R7, RZ, RZ, R10 ;  /* 0x000000ffff077224 */ /* 0x001fe400078e000a */
[----:B------:R-:W3:Y:S02]  /*2acb0*/  LDL.LU.64 R10, [R1+0x27c8] ;  /* 0x0027c800010a7983 */ /* 0x000ee40000300a00 */
[C---:B---3--:R-:W-:Y:S01]  /*2acc0*/  HMMA.16816.F32.BF16 R16, R20.reuse, R10, R16 ;  /* 0x0000000a1410723c */ /* 0x048fe20000041810 */
[----:B------:R-:W-:Y:S02]  /*2acd0*/  IMAD.MOV.U32 R2, RZ, RZ, R10 ;  /* 0x000000ffff027224 */ /* 0x000fe400078e000a */
[----:B------:R-:W-:Y:S11]  /*2ace0*/  IMAD.MOV.U32 R6, RZ, RZ, R11 ;  /* 0x000000ffff067224 */ /* 0x000ff600078e000b */
[----:B------:R-:W-:Y:S09]  /*2acf0*/  @!UPT UIADD3 URZ, URZ, URZ, URZ ;  /* 0x0000003f3f3ff290 */ /* 0x000ff2000fffe03f */
[----:B------:R-:W-:Y:S01]  /*2ad00*/  STL.64 [R1+0xc50], R16 ;  /* 0x000c501001007387 */ /* 0x000fe20000100a00 */
[----:B------:R0:W-:Y:S03]  /*2ad10*/  STL.64 [R1+0xc58], R18 ;  /* 0x000c581201007387 */ /* 0x0001e60000100a00 */
[----:B0-----:R-:W3:Y:S01]  /*2ad20*/  LDL.LU.64 R18, [R1+0x27c0] ;  /* 0x0027c00001127983 */ /* 0x001ee20000300a00 */
[----:B------:R-:W3:Y:S02]  /*2ad30*/  LDL.LU.64 R10, [R1+0x27b8] ;  /* 0x0027b800010a7983 */ /* 0x000ee40000300a00 */
[----:B------:R-:W3:Y:S02]  /*2ad40*/  LDL.LU.64 R8, [R1+0x27b0] ;  /* 0x0027b00001087983 */ /* 0x000ee40000300a00 */
[C---:B---3--:R-:W-:Y:S01]  /*2ad50*/  HMMA.16816.F32.BF16 R8, R20.reuse, R18, R8 ;  /* 0x000000121408723c */ /* 0x048fe20000041808 */
[----:B------:R-:W-:Y:S11]  /*2ad60*/  IMAD.MOV.U32 R0, RZ, RZ, R19 ;  /* 0x000000ffff007224 */ /* 0x000ff600078e0013 */
[----:B------:R-:W-:Y:S11]  /*2ad70*/  @!UPT UIADD3 URZ, URZ, URZ, URZ ;  /* 0x0000003f3f3ff290 */ /* 0x000ff6000fffe03f */
[----:B------:R0:W-:Y:S01]  /*2ad80*/  STL.64 [R1+0xc40], R8 ;  /* 0x000c400801007387 */ /* 0x0001e20000100a00 */
[----:B------:R1:W-:Y:S02]  /*2ad90*/  STL.64 [R1+0xc48], R10 ;  /* 0x000c480a01007387 */ /* 0x0003e40000100a00 */
[----:B0-----:R-:W-:Y:S01]  /*2ada0*/  IMAD.MOV.U32 R8, RZ, RZ, R18 ;  /* 0x000000ffff087224 */ /* 0x001fe200078e0012 */
[----:B-1----:R-:W3:Y:S01]  /*2adb0*/  LDL.LU.64 R10, [R1+0x27a8] ;  /* 0x0027a800010a7983 */ /* 0x002ee20000300a00 */
[----:B------:R-:W2:Y:S02]  /*2adc0*/  LDL.LU.64 R18, [R1+0x27a0] ;  /* 0x0027a00001127983 */ /* 0x000ea40000300a00 */
[----:B--2---:R-:W-:Y:S01]  /*2add0*/  HMMA.16816.F32.BF16 R12, R20, R18, R12 ;  /* 0x00000012140c723c */ /* 0x004fe2000004180c */
[----:B---3--:R-:W-:Y:S01]  /*2ade0*/  STL.64 [R1+0x2758], R10 ;  /* 0x0027580a01007387 */ /* 0x008fe20000100a00 */
[----:B------:R0:W-:Y:S02]  /*2adf0*/  STL [R1+0x2750], R8 ;  /* 0x0027500801007387 */ /* 0x0001e40000100800 */
[----:B------:R-:W-:-:S02]  /*2ae00*/  IMAD.MOV.U32 R24, RZ, RZ, R18 ;  /* 0x000000ffff187224 */ /* 0x000fc400078e0012 */
[----:B------:R-:W-:Y:S01]  /*2ae10*/  IMAD.MOV.U32 R5, RZ, RZ, R19 ;  /* 0x000000ffff057224 */ /* 0x000fe200078e0013 */
[----:B0-----:R-:W2:Y:S01]  /*2ae20*/  LDL.LU R8, [R1+0xc00] ;  /* 0x000c000001087983 */ /* 0x001ea20000300800 */
[----:B------:R-:W2:Y:S02]  /*2ae30*/  LDL.LU R9, [R1+0xc04] ;  /* 0x000c040001097983 */ /* 0x000ea40000300800 */
[----:B------:R-:W2:Y:S02]  /*2ae40*/  LDL.LU R10, [R1+0xc08] ;  /* 0x000c0800010a7983 */ /* 0x000ea40000300800 */
[----:B------:R-:W2:Y:S11]  /*2ae50*/  LDL.LU R11, [R1+0xc0c] ;  /* 0x000c0c00010b7983 */ /* 0x000eb60000300800 */
[----:B------:R-:W-:Y:S01]  /*2ae60*/  STL.64 [R1+0xc30], R12 ;  /* 0x000c300c01007387 */ /* 0x000fe20000100a00 */
[----:B------:R0:W-:Y:S03]  /*2ae70*/  STL.64 [R1+0xc38], R14 ;  /* 0x000c380e01007387 */ /* 0x0001e60000100a00 */
[----:B0-----:R-:W3:Y:S01]  /*2ae80*/  LDL.LU.64 R14, [R1+0x2798] ;  /* 0x00279800010e7983 */ /* 0x001ee20000300a00 */
[----:B------:R-:W3:Y:S02]  /*2ae90*/  LDL.LU.64 R12, [R1+0x2790] ;  /* 0x00279000010c7983 */ /* 0x000ee40000300a00 */
[----:B------:R-:W3:Y:S02]  /*2aea0*/  LDL.LU.64 R18, [R1+0x2788] ;  /* 0x0027880001127983 */ /* 0x000ee40000300a00 */
[----:B---3--:R-:W-:Y:S01]  /*2aeb0*/  HMMA.16816.F32.BF16 R12, R20, R18, R12 ;  /* 0x00000012140c723c */ /* 0x008fe2000004180c */
[----:B------:R-:W-:-:S02]  /*2aec0*/  IMAD.MOV.U32 R4, RZ, RZ, R18 ;  /* 0x000000ffff047224 */ /* 0x000fc400078e0012 */
[----:B------:R-:W-:Y:S11]  /*2aed0*/  IMAD.MOV.U32 R3, RZ, RZ, R19 ;  /* 0x000000ffff037224 */ /* 0x000ff600078e0013 */
[----:B------:R-:W-:Y:S09]  /*2aee0*/  @!UPT UIADD3 URZ, URZ, URZ, URZ ;  /* 0x0000003f3f3ff290 */ /* 0x000ff2000fffe03f */
[----:B------:R-:W-:Y:S01]  /*2aef0*/  STL.64 [R1+0xc20], R12 ;  /* 0x000c200c01007387 */ /* 0x000fe20000100a00 */
[----:B------:R0:W-:Y:S03]  /*2af00*/  STL.64 [R1+0xc28], R14 ;  /* 0x000c280e01007387 */ /* 0x0001e60000100a00 */
[----:B0-----:R-:W3:Y:S01]  /*2af10*/  LDL.LU.64 R14, [R1+0x2780] ;  /* 0x00278000010e7983 */ /* 0x001ee20000300a00 */
[----:B------:R-:W3:Y:S02]  /*2af20*/  LDL.LU.64 R18, [R1+0x2778] ;  /* 0x0027780001127983 */ /* 0x000ee40000300a00 */
[----:B------:R-:W3:Y:S02]  /*2af30*/  LDL.LU.64 R16, [R1+0x2770] ;  /* 0x0027700001107983 */ /* 0x000ee40000300a00 */
[----:B------:R-:W-:Y:S01]  /*2af40*/  STL.64 [R1+0x2730], R6 ;  /* 0x0027300601007387 */ /* 0x000fe20000100a00 */
[----:B------:R0:W-:Y:S04]  /*2af50*/  STL.64 [R1+0x2728], R4 ;  /* 0x0027280401007387 */ /* 0x0001e80000100a00 */
[----:B0-----:R-:W4:Y:S01]  /*2af60*/  LDL.LU R4, [R1+0xbe0] ;  /* 0x000be00001047983 */ /* 0x001f220000300800 */
[----:B------:R-:W4:Y:S02]  /*2af70*/  LDL.LU R5, [R1+0xbe4] ;  /* 0x000be40001057983 */ /* 0x000f240000300800 */
[----:B------:R-:W4:Y:S02]  /*2af80*/  LDL.LU R6, [R1+0xbe8] ;  /* 0x000be80001067983 */ /* 0x000f240000300800 */
[----:B------:R-:W4:Y:S01]  /*2af90*/  LDL.LU R7, [R1+0xbec] ;  /* 0x000bec0001077983 */ /* 0x000f220000300800 */
[C---:B---3--:R-:W-:Y:S11]  /*2afa0*/  HMMA.16816.F32.BF16 R16, R20.reuse, R14, R16 ;  /* 0x0000000e1410723c */ /* 0x048ff60000041810 */
[----:B------:R-:W-:Y:S11]  /*2afb0*/  @!UPT UIADD3 URZ, URZ, URZ, URZ ;  /* 0x0000003f3f3ff290 */ /* 0x000ff6000fffe03f */
[----:B------:R-:W-:Y:S01]  /*2afc0*/  @!UPT UIADD3 URZ, URZ, URZ, URZ ;  /* 0x0000003f3f3ff290 */ /* 0x000fe2000fffe03f */
[----:B------:R0:W-:Y:S01]  /*2afd0*/  STL.64 [R1+0xc10], R16 ;  /* 0x000c101001007387 */ /* 0x0001e20000100a00 */
        /* <DEDUP_REMOVED lines=12> */
[----:B------:R-:W2:Y:S02]  /*2b0a0*/  LDL.LU R8, [R1+0x2750] ;  /* 0x0027500001087983 */ /* 0x000ea40000300800 */
[----:B------:R-:W3:Y:S02]  /*2b0b0*/  LDL.LU.64 R14, [R1+0x2748] ;  /* 0x00274800010e7983 */ /* 0x000ee40000300a00 */
[----:B------:R-:W3:Y:S02]  /*2b0c0*/  LDL.LU.64 R12, [R1+0x2740] ;  /* 0x00274000010c7983 */ /* 0x000ee40000300a00 */
[C---:B---3--:R-:W-:Y:S11]  /*2b0d0*/  HMMA.16816.F32.BF16 R12, R20.reuse, R18, R12 ;  /* 0x00000012140c723c */ /* 0x048ff6000004180c */
[----:B------:R-:W-:Y:S11]  /*2b0e0*/  @!UPT UIADD3 URZ, URZ, URZ, URZ ;  /* 0x0000003f3f3ff290 */ /* 0x000ff6000fffe03f */
[----:B------:R-:W-:Y:S01]  /*2b0f0*/  @!UPT UIADD3 URZ, URZ, URZ, URZ ;  /* 0x0000003f3f3ff290 */ /* 0x000fe2000fffe03f */
[----:B------:R-:W-:Y:S01]  /*2b100*/  STL.64 [R1+0xbf0], R12 ;  /* 0x000bf00c01007387 */ /* 0x000fe20000100a00 */
[----:B------:R0:W-:Y:S03]  /*2b110*/  STL.64 [R1+0xbf8], R14 ;  /* 0x000bf80e01007387 */ /* 0x0001e60000100a00 */
[----:B0-----:R-:W4:Y:S01]  /*2b120*/  LDL.LU.64 R14, [R1+0x2738] ;  /* 0x00273800010e7983 */ /* 0x001f220000300a00 */
[----:B------:R-:W-:Y:S01]  /*2b130*/  STL.64 [R1+0x2620], R18 ;  /* 0x0026201201007387 */ /* 0x000fe20000100a00 */
[C---:B----4-:R-:W-:Y:S11]  /*2b140*/  HMMA.16816.F32.BF16 R4, R20.reuse, R14, R4 ;  /* 0x0000000e1404723c */ /* 0x050ff60000041804 */
[----:B------:R-:W-:Y:S11]  /*2b150*/  @!UPT UIADD3 URZ, URZ, URZ, URZ ;  /* 0x0000003f3f3ff290 */ /* 0x000ff6000fffe03f */
[----:B------:R-:W-:Y:S01]  /*2b160*/  @!UPT UIADD3 URZ, URZ, URZ, URZ ;  /* 0x0000003f3f3ff290 */ /* 0x000fe2000fffe03f */
[----:B------:R-:W-:Y:S01]  /*2b170*/  STL.64 [R1+0xbe0], R4 ;  /* 0x000be00401007387 */ /* 0x000fe20000100a00 */
[----:B------:R0:W-:Y:S03]  /*2b180*/  STL.64 [R1+0xbe8], R6 ;  /* 0x000be80601007387 */ /* 0x0001e60000100a00 */
[----:B0-----:R-:W3:Y:S01]  /*2b190*/  LDL.LU.64 R6, [R1+0x2730] ;  /* 0x0027300001067983 */ /* 0x001ee20000300a00 */
[----:B------:R-:W4:Y:S02]  /*2b1a0*/  LDL.LU.64 R4, [R1+0x2728] ;  /* 0x0027280001047983 */ /* 0x000f240000300a00 */
[----:B------:R0:W-:Y:S02]  /*2b1b0*/  STL.64 [R1+0x25e0], R14 ;  /* 0x0025e00e01007387 */ /* 0x0001e40000100a00 */
[----:B------:R-:W2:Y:S01]  /*2b1c0*/  LDL.LU R12, [R1+0xbd0] ;  /* 0x000bd000010c7983 */ /* 0x000ea20000300800 */
[----:B------:R-:W2:Y:S04]  /*2b1d0*/  LDL.LU R13, [R1+0xbd4] ;  /* 0x000bd400010d7983 */ /* 0x000ea80000300800 */
[----:B0-----:R-:W2:Y:S01]  /*2b1e0*/  LDL.LU R14, [R1+0xbd8] ;  /* 0x000bd800010e7983 */ /* 0x001ea20000300800 */
[----:B------:R-:W2:Y:S02]  /*2b1f0*/  LDL.LU R15, [R1+0xbdc] ;  /* 0x000bdc00010f7983 */ /* 0x000ea40000300800 */
[----:B--2---:R-:W-:Y:S11]  /*2b200*/  HMMA.16816.F32.BF16 R12, R20, R10, R12 ;  /* 0x0000000a140c723c */ /* 0x004ff6000004180c */
[----:B------:R-:W-:Y:S11]  /*2b210*/  @!UPT UIADD3 URZ, URZ, URZ, URZ ;  /* 0x0000003f3f3ff290 */ /* 0x000ff6000fffe03f */
[----:B------:R-:W-:Y:S01]  /*2b220*/  @!UPT UIADD3 URZ, URZ, URZ, URZ ;  /* 0x0000003f3f3ff290 */ /* 0x000fe2000fffe03f */
[----:B------:R0:W-:Y:S01]  /*2b230*/  STL.64 [R1+0xbd0], R12 ;  /* 0x000bd00c01007387 */ /* 0x0001e20000100a00 */
[----:B------:R1:W-:Y:S03]  /*2b240*/  STL.64 [R1+0xbd8], R14 ;  /* 0x000bd80e01007387 */ /* 0x0003e60000100a00 */
[----:B0-----:R-:W2:Y:S01]  /*2b250*/  LDL.LU R12, [R1+0x430] ;  /* 0x00043000010c7983 */ /* 0x001ea20000300800 */
[----:B------:R-:W2:Y:S02]  /*2b260*/  LDL.LU R13, [R1+0x434] ;  /* 0x00043400010d7983 */ /* 0x000ea40000300800 */
[----:B-1----:R-:W2:Y:S02]  /*2b270*/  LDL.LU R14, [R1+0x438] ;  /* 0x00043800010e7983 */ /* 0x002ea40000300800 */
[----:B------:R-:W2:Y:S02]  /*2b280*/  LDL.LU R15, [R1+0x43c] ;  /* 0x00043c00010f7983 */ /* 0x000ea40000300800 */
[----:B--2---:R0:W-:Y:S01]  /*2b290*/  STL.64 [R1+0x25f0], R14 ;  /* 0x0025f00e01007387 */ /* 0x0041e20000100a00 */
[----:B------:R-:W-:Y:S02]  /*2b2a0*/  STL.64 [R1+0x25e8], R12 ;  /* 0x0025e80c01007387 */ /* 0x000fe40000100a00 */
[----:B0-----:R-:W-:-:S02]  /*2b2b0*/  IMAD.MOV.U32 R14, RZ, RZ, R26 ;  /* 0x000000ffff0e7224 */ /* 0x001fc400078e001a */
[----:B------:R-:W-:Y:S01]  /*2b2c0*/  IMAD.MOV.U32 R15, RZ, RZ, R9 ;  /* 0x000000ffff0f7224 */ /* 0x000fe200078e0009 */
[----:B------:R-:W2:Y:S01]  /*2b2d0*/  LDL.LU R26, [R1+0x2720] ;  /* 0x00272000011a7983 */ /* 0x000ea20000300800 */
[----:B------:R-:W2:Y:S03]  /*2b2e0*/  LDL.LU R9, [R1+0x271c] ;  /* 0x00271c0001097983 */ /* 0x000ea60000300800 */
[----:B------:R0:W-:Y:S02]  /*2b2f0*/  STL.64 [R1+0x2608], R14 ;  /* 0x0026080e01007387 */ /* 0x0001e40000100a00 */
[----:B0-----:R-:W-:Y:S02]  /*2b300*/  IMAD.MOV.U32 R14, RZ, RZ, R17 ;  /* 0x000000ffff0e7224 */ /* 0x001fe400078e0011 */
[----:B------:R-:W-:-:S05]  /*2b310*/  IMAD.MOV.U32 R15, RZ, RZ, R16 ;  /* 0x000000ffff0f7224 */ /* 0x000fca00078e0010 */
[----:B------:R0:W-:Y:S01]  /*2b320*/  STL.64 [R1+0x2628], R14 ;  /* 0x0026280e01007387 */ /* 0x0001e20000100a00 */
[----:B------:R-:W2:Y:S02]  /*2b330*/  LDL.LU R16, [R1+0x460] ;  /* 0x0004600001107983 */ /* 0x000ea40000300800 */
[----:B------:R-:W2:Y:S02]  /*2b340*/  LDL.LU R17, [R1+0x464] ;  /* 0x0004640001117983 */ /* 0x000ea40000300800 */
[----:B------:R-:W2:Y:S01]  /*2b350*/  LDL.LU R18, [R1+0x468] ;  /* 0x0004680001127983 */ /* 0x000ea20000300800 */
[----:B------:R-:W2:Y:S01]  /*2b360*/  LDL.LU R19, [R1+0x46c] ;  /* 0x00046c0001137983 */ /* 0x000ea20000300800 */
[----:B0-----:R-:W-:Y:S02]  /*2b370*/  IMAD.MOV.U32 R14, RZ, RZ, R24 ;  /* 0x000000ffff0e7224 */ /* 0x001fe400078e0018 */
[----:B----4-:R-:W-:Y:S01]  /*2b380*/  IMAD.MOV.U32 R15, RZ, RZ, R5 ;  /* 0x000000ffff0f7224 */ /* 0x010fe200078e0005 */
[----:B--2---:R-:W-:Y:S01]  /*2b390*/  STL.64 [R1+0x2638], R18 ;  /* 0x0026381201007387 */ /* 0x004fe20000100a00 */
[----:B------:R0:W-:Y:S02]  /*2b3a0*/  STL.64 [R1+0x2630], R16 ;  /* 0x0026301001007387 */ /* 0x0001e40000100a00 */
[----:B------:R-:W2:Y:S02]  /*2b3b0*/  LDL.LU R24, [R1+0x2718] ;  /* 0x0027180001187983 */ /* 0x000ea40000300800 */
[----:B------:R-:W4:Y:S01]  /*2b3c0*/  LDL.LU R5, [R1+0x2714] ;  /* 0x0027140001057983 */ /* 0x000f220000300800 */
[----:B------:R1:W-:Y:S04]  /*2b3d0*/  STL.64 [R1+0x2640], R14 ;  /* 0x0026400e01007387 */ /* 0x0003e80000100a00 */
[----:B0-----:R-:W2:Y:S01]  /*2b3e0*/  LDL.LU R16, [R1+0x470] ;  /* 0x0004700001107983 */ /* 0x001ea20000300800 */
[----:B------:R-:W2:Y:S02]  /*2b3f0*/  LDL.LU R17, [R1+0x474] ;  /* 0x0004740001117983 */ /* 0x000ea40000300800 */
[----:B------:R-:W2:Y:S02]  /*2b400*/  LDL.LU R18, [R1+0x478] ;  /* 0x0004780001127983 */ /* 0x000ea40000300800 */
[----:B------:R-:W2:Y:S02]  /*2b410*/  LDL.LU R19, [R1+0x47c] ;  /* 0x00047c0001137983 */ /* 0x000ea40000300800 */
[----:B-1----:R-:W-:-:S02]  /*2b420*/  IMAD.MOV.U32 R14, RZ, RZ, R8 ;  /* 0x000000ffff0e7224 */ /* 0x002fc400078e0008 */
[----:B------:R-:W-:Y:S01]  /*2b430*/  IMAD.MOV.U32 R15, RZ, RZ, R0 ;  /* 0x000000ffff0f7224 */ /* 0x000fe200078e0000 */
[----:B--2---:R-:W-:Y:S01]  /*2b440*/  STL.64 [R1+0x2650], R18 ;  /* 0x0026501201007387 */ /* 0x004fe20000100a00 */
[----:B------:R0:W-:Y:S02]  /*2b450*/  STL.64 [R1+0x2648], R16 ;  /* 0x0026481001007387 */ /* 0x0001e40000100a00 */
[----:B------:R-:W2:Y:S02]  /*2b460*/  LDL.LU R8, [R1+0x2710] ;  /* 0x0027100001087983 */ /* 0x000ea40000300800 */
[----:B------:R-:W2:Y:S01]  /*2b470*/  LDL.LU R0, [R1+0x270c] ;  /* 0x00270c0001007983 */ /* 0x000ea20000300800 */
[----:B------:R1:W-:Y:S04]  /*2b480*/  STL.64 [R1+0x2658], R14 ;  /* 0x0026580e01007387 */ /* 0x0003e80000100a00 */
[----:B0-----:R-:W2:Y:S01]  /*2b490*/  LDL.LU R16, [R1+0x480] ;  /* 0x0004800001107983 */ /* 0x001ea20000300800 */
[----:B------:R-:W2:Y:S02]  /*2b4a0*/  LDL.LU R17, [R1+0x484] ;  /* 0x0004840001117983 */ /* 0x000ea40000300800 */
[----:B------:R-:W2:Y:S02]  /*2b4b0*/  LDL.LU R18, [R1+0x488] ;  /* 0x0004880001127983 */ /* 0x000ea40000300800 */
[----:B------:R-:W2:Y:S02]  /*2b4c0*/  LDL.LU R19, [R1+0x48c] ;  /* 0x00048c0001137983 */ /* 0x000ea40000300800 */
[----:B-1----:R-:W-:-:S02]  /*2b4d0*/  IMAD.MOV.U32 R14, RZ, RZ, R2 ;  /* 0x000000ffff0e7224 */ /* 0x002fc400078e0002 */
[----:B---3--:R-:W-:Y:S01]  /*2b4e0*/  IMAD.MOV.U32 R15, RZ, RZ, R6 ;  /* 0x000000ffff0f7224 */ /* 0x008fe200078e0006 */
[----:B--2---:R-:W-:Y:S01]  /*2b4f0*/  STL.64 [R1+0x2668], R18 ;  /* 0x0026681201007387 */ /* 0x004fe20000100a00 */
[----:B------:R0:W-:Y:S02]  /*2b500*/  STL.64 [R1+0x2660], R16 ;  /* 0x0026601001007387 */ /* 0x0001e40000100a00 */
[----:B------:R-:W2:Y:S02]  /*2b510*/  LDL.LU R2, [R1+0x2708] ;  /* 0x0027080001027983 */ /* 0x000ea40000300800 */
[----:B------:R-:W3:Y:S01]  /*2b520*/  LDL.LU R6, [R1+0x2704] ;  /* 0x0027040001067983 */ /* 0x000ee20000300800 */
        /* <DEDUP_REMOVED lines=8> */
[----:B------:R-:W-:Y:S02]  /*2b5b0*/  STL.64 [R1+0x2678], R16 ;  /* 0x0026781001007387 */ /* 0x000fe40000100a00 */
[----:B------:R-:W3:Y:S02]  /*2b5c0*/  LDL.LU R7, [R1+0x2700] ;  /* 0x0027000001077983 */ /* 0x000ee40000300800 */
        /* <DEDUP_REMOVED lines=9> */
[----:B------:R-:W-:-:S05]  /*2b660*/  IMAD.MOV.U32 R15, RZ, RZ, R25 ;  /* 0x000000ffff0f7224 */ /* 0x000fca00078e0019 */
[----:B------:R-:W-:Y:S04]  /*2b670*/  STL.64 [R1+0x26b8], R14 ;  /* 0x0026b80e01007387 */ /* 0x000fe80000100a00 */
[----:B--2---:R-:W-:Y:S01]  /*2b680*/  STL.64 [R1+0x2698], R18 ;  /* 0x0026981201007387 */ /* 0x004fe20000100a00 */
[----:B------:R0:W-:Y:S03]  /*2b690*/  STL.64 [R1+0x2690], R16 ;  /* 0x0026901001007387 */ /* 0x0001e60000100a00 */
[----:B0-----:R-:W2:Y:S01]  /*2b6a0*/  LDL.LU R16, [R1+0x4b0] ;  /* 0x0004b00001107983 */ /* 0x001ea20000300800 */
[----:B------:R-:W2:Y:S02]  /*2b6b0*/  LDL.LU R17, [R1+0x4b4] ;  /* 0x0004b40001117983 */ /* 0x000ea40000300800 */
[----:B------:R-:W2:Y:S02]  /*2b6c0*/  LDL.LU R18, [R1+0x4b8] ;  /* 0x0004b80001127983 */ /* 0x000ea40000300800 */
[----:B------:R-:W2:Y:S02]  /*2b6d0*/  LDL.LU R19, [R1+0x4bc] ;  /* 0x0004bc0001137983 */ /* 0x000ea40000300800 */
[----:B------:R-:W-:-:S02]  /*2b6e0*/  IMAD.MOV.U32 R14, RZ, RZ, R24 ;  /* 0x000000ffff0e7224 */ /* 0x000fc400078e0018 */
        /* <DEDUP_REMOVED lines=9> */
[----:B----4-:R-:W-:Y:S01]  /*2b780*/  IMAD.MOV.U32 R15, RZ, RZ, R5 ;  /* 0x000000ffff0f7224 */ /* 0x010fe200078e0005 */
[----:B------:R-:W3:Y:S01]  /*2b790*/  LDL.LU R24, [R1+0x530] ;  /* 0x0005300001187983 */ /* 0x000ee20000300800 */
[----:B------:R-:W3:Y:S02]  /*2b7a0*/  LDL.LU R25, [R1+0x534] ;  /* 0x0005340001197983 */ /* 0x000ee40000300800 */
[----:B------:R-:W3:Y:S02]  /*2b7b0*/  LDL.LU R26, [R1+0x538] ;  /* 0x00053800011a7983 */ /* 0x000ee40000300800 */
[----:B------:R-:W3:Y:S01]  /*2b7c0*/  LDL.LU R27, [R1+0x53c] ;  /* 0x00053c00011b7983 */ /* 0x000ee20000300800 */
[----:B------:R0:W-:Y:S01]  /*2b7d0*/  STL.64 [R1+0x26e8], R14 ;  /* 0x0026e80e01007387 */ /* 0x0001e20000100a00 */
[----:B------:R-:W4:Y:S02]  /*2b7e0*/  LDL.LU R12, [R1+0x4f0] ;  /* 0x0004f000010c7983 */ /* 0x000f240000300800 */
[----:B------:R-:W4:Y:S01]  /*2b7f0*/  LDL.LU R13, [R1+0x4f4] ;  /* 0x0004f400010d7983 */ /* 0x000f220000300800 */
[----:B0-----:R-:W4:Y:S01]  /*2b800*/  LDL.LU R14, [R1+0x4f8] ;  /* 0x0004f800010e7983 */ /* 0x001f220000300800 */
[----:B------:R-:W4:Y:S03]  /*2b810*/  LDL.LU R15, [R1+0x4fc] ;  /* 0x0004fc00010f7983 */ /* 0x000f260000300800 */
[----:B--2---:R-:W-:Y:S01]  /*2b820*/  STL.64 [R1+0x26c8], R18 ;  /* 0x0026c81201007387 */ /* 0x004fe20000100a00 */
[----:B------:R0:W-:Y:S03]  /*2b830*/  STL.64 [R1+0x26c0], R16 ;  /* 0x0026c01001007387 */ /* 0x0001e60000100a00 */
[----:B0-----:R-:W2:Y:S01]  /*2b840*/  LDL.LU R16, [R1+0x4d0] ;  /* 0x0004d00001107983 */ /* 0x001ea20000300800 */
[----:B------:R-:W2:Y:S02]  /*2b850*/  LDL.LU R17, [R1+0x4d4] ;  /* 0x0004d40001117983 */ /* 0x000ea40000300800 */
[----:B------:R-:W2:Y:S02]  /*2b860*/  LDL.LU R18, [R1+0x4d8] ;  /* 0x0004d80001127983 */ /* 0x000ea40000300800 */
[----:B------:R-:W2:Y:S02]  /*2b870*/  LDL.LU R19, [R1+0x4dc] ;  /* 0x0004dc0001137983 */ /* 0x000ea40000300800 */
[----:B--2---:R-:W-:Y:S01]  /*2b880*/  STL.64 [R1+0x26e0], R18 ;  /* 0x0026e01201007387 */ /* 0x004fe20000100a00 */
[----:B------:R0:W-:Y:S03]  /*2b890*/  STL.64 [R1+0x26d8], R16 ;  /* 0x0026d81001007387 */ /* 0x0001e60000100a00 */
[----:B0-----:R-:W2:Y:S01]  /*2b8a0*/  LDL.LU R16, [R1+0x4e0] ;  /* 0x0004e00001107983 */ /* 0x001ea20000300800 */
[----:B------:R-:W2:Y:S02]  /*2b8b0*/  LDL.LU R17, [R1+0x4e4] ;  /* 0x0004e40001117983 */ /* 0x000ea40000300800 */
[----:B------:R-:W2:Y:S02]  /*2b8c0*/  LDL.LU R18, [R1+0x4e8] ;  /* 0x0004e80001127983 */ /* 0x000ea40000300800 */
[----:B------:R-:W2:Y:S01]  /*2b8d0*/  LDL.LU R19, [R1+0x4ec] ;  /* 0x0004ec0001137983 */ /* 0x000ea20000300800 */
[----:B------:R0:W-:Y:S01]  /*2b8e0*/  STL.64 [R1+0x25d8], R10 ;  /* 0x0025d80a01007387 */ /* 0x0001e20000100a00 */
[----:B------:R-:W2:Y:S02]  /*2b8f0*/  LDL.LU R8, [R1+0x420] ;  /* 0x0004200001087983 */ /* 0x000ea40000300800 */
[----:B------:R-:W2:Y:S01]  /*2b900*/  LDL.LU R9, [R1+0x424] ;  /* 0x0004240001097983 */ /* 0x000ea20000300800 */
[----:B0-----:R-:W2:Y:S01]  /*2b910*/  LDL.LU R10, [R1+0x428] ;  /* 0x00042800010a7983 */ /* 0x001ea20000300800 */
[----:B------:R-:W2:Y:S03]  /*2b920*/  LDL.LU R11, [R1+0x42c] ;  /* 0x00042c00010b7983 */ /* 0x000ea60000300800 */
[----:B--2---:R-:W-:Y:S01]  /*2b930*/  STL.64 [R1+0x2600], R10 ;  /* 0x0026000a01007387 */ /* 0x004fe20000100a00 */
[----:B------:R0:W-:Y:S03]  /*2b940*/  STL.64 [R1+0x25f8], R8 ;  /* 0x0025f80801007387 */ /* 0x0001e60000100a00 */
[----:B0-----:R-:W2:Y:S01]  /*2b950*/  LDL.LU R8, [R1+0x440] ;  /* 0x0004400001087983 */ /* 0x001ea20000300800 */
[----:B------:R-:W2:Y:S02]  /*2b960*/  LDL.LU R9, [R1+0x444] ;  /* 0x0004440001097983 */ /* 0x000ea40000300800 */
[----:B------:R-:W2:Y:S02]  /*2b970*/  LDL.LU R10, [R1+0x448] ;  /* 0x00044800010a7983 */ /* 0x000ea40000300800 */
[----:B------:R-:W2:Y:S01]  /*2b980*/  LDL.LU R11, [R1+0x44c] ;  /* 0x00044c00010b7983 */ /* 0x000ea20000300800 */
[----:B---3--:R-:W-:Y:S01]  /*2b990*/  HMMA.16816.F32.BF16 R20, R20, R6, R24 ;  /* 0x000000061414723c */ /* 0x008fe20000041818 */
[----:B--2---:R-:W-:Y:S01]  /*2b9a0*/  STL.64 [R1+0x2618], R10 ;  /* 0x0026180a01007387 */ /* 0x004fe20000100a00 */
[----:B------:R0:W-:Y:S03]  /*2b9b0*/  STL.64 [R1+0x2610], R8 ;  /* 0x0026100801007387 */ /* 0x0001e60000100a00 */
[----:B0-----:R-:W2:Y:S01]  /*2b9c0*/  LDL.LU R8, [R1+0x450] ;  /* 0x0004500001087983 */ /* 0x001ea20000300800 */
[----:B------:R-:W2:Y:S02]  /*2b9d0*/  LDL.LU R9, [R1+0x454] ;  /* 0x0004540001097983 */ /* 0x000ea40000300800 */
[----:B------:R-:W2:Y:S02]  /*2b9e0*/  LDL.LU R10, [R1+0x458] ;  /* 0x00045800010a7983 */ /* 0x000ea40000300800 */
[----:B------:R-:W2:Y:S01]  /*2b9f0*/  LDL.LU R11, [R1+0x45c] ;  /* 0x00045c00010b7983 */ /* 0x000ea20000300800 */
[----:B------:R-:W4:Y:S01]  /*2ba00*/  LDL.LU.64 R26, [R1+0x26f8] ;  /* 0x0026f800011a7983 */ /* 0x000f220000300a00 */
[----:B------:R-:W4:Y:S11]  /*2ba10*/  LDL.LU.64 R24, [R1+0x26f0] ;  /* 0x0026f00001187983 */ /* 0x000f360000300a00 */
[----:B------:R-:W-:Y:S02]  /*2ba20*/  STL.64 [R1+0x530], R20 ;  /* 0x0005301401007387 */ /* 0x000fe40000100a00 */
[----:B------:R-:W-:Y:S01]  /*2ba30*/  STL.64 [R1+0x538], R22 ;  /* 0x0005381601007387 */ /* 0x000fe20000100a00 */
[----:B------:R0:W-:Y:S02]  /*2ba40*/  STL.64 [R1+0x25d0], R6 ;  /* 0x0025d00601007387 */ /* 0x0001e40000100a00 */
[----:B0-----:R-:W-:-:S02]  /*2ba50*/  IMAD.MOV.U32 R6, RZ, RZ, R2 ;  /* 0x000000ffff067224 */ /* 0x001fc400078e0002 */
[----:B------:R-:W-:Y:S02]  /*2ba60*/  IMAD.MOV.U32 R7, RZ, RZ, R0 ;  /* 0x000000ffff077224 */ /* 0x000fe400078e0000 */
[----:B------:R-:W-:-:S05]  /*2ba70*/  IMAD.MOV.U32 R22, RZ, RZ, R4 ;  /* 0x000000ffff167224 */ /* 0x000fca00078e0004 */
[C---:B----4-:R-:W-:Y:S01]  /*2ba80*/  HMMA.16816.F32.BF16 R4, R24.reuse, R6, R12 ;  /* 0x000000061804723c */ /* 0x050fe2000004180c */
[----:B------:R-:W3:Y:S11]  /*2ba90*/  LDL.LU.64 R14, [R1+0x26e8] ;  /* 0x0026e800010e7983 */ /* 0x000ef60000300a00 */
[----:B------:R-:W-:Y:S11]  /*2baa0*/  @!UPT UIADD3 URZ, URZ, URZ, URZ ;  /* 0x0000003f3f3ff290 */ /* 0x000ff6000fffe03f */
[----:B------:R0:W-:Y:S01]  /*2bab0*/  STL.64 [R1+0x4f0], R4 ;  /* 0x0004f00401007387 */ /* 0x0001e20000100a00 */
[----:B------:R1:W-:Y:S03]  /*2bac0*/  STL.64 [R1+0x4f8], R6 ;  /* 0x0004f80601007387 */ /* 0x0003e60000100a00 */
[----:B0-----:R-:W4:Y:S01]  /*2bad0*/  LDL.LU R4, [R1+0x410] ;  /* 0x0004100001047983 */ /* 0x001f220000300800 */
[----:B------:R-:W4:Y:S02]  /*2bae0*/  LDL.LU R5, [R1+0x414] ;  /* 0x0004140001057983 */ /* 0x000f240000300800 */
[----:B-1----:R-:W4:Y:S02]  /*2baf0*/  LDL.LU R6, [R1+0x418] ;  /* 0x0004180001067983 */ /* 0x002f240000300800 */
[----:B------:R-:W4:Y:S01]  /*2bb00*/  LDL.LU R7, [R1+0x41c] ;  /* 0x00041c0001077983 */ /* 0x000f220000300800 */
[C---:B---3--:R-:W-:Y:S01]  /*2bb10*/  HMMA.16816.F32.BF16 R12, R24.reuse, R14, R16 ;  /* 0x0000000e180c723c */ /* 0x048fe20000041810 */
[----:B------:R-:W3:Y:S01]  /*2bb20*/  LDL.LU.64 R18, [R1+0x26e0] ;  /* 0x0026e00001127983 */ /* 0x000ee20000300a00 */
[----:B------:R-:W3:Y:S11]  /*2bb30*/  LDL.LU.64 R16, [R1+0x26d8] ;  /* 0x0026d80001107983 */ /* 0x000ef60000300a00 */
[----:B------:R-:W-:Y:S10]  /*2bb40*/  @!UPT UIADD3 URZ, URZ, URZ, URZ ;  /* 0x0000003f3f3ff290 */ /* 0x000ff4000fffe03f */
[----:B------:R-:W-:Y:S01]  /*2bb50*/  STL.64 [R1+0x4e0], R12 ;  /* 0x0004e00c01007387 */ /* 0x000fe20000100a00 */
[----:B------:R0:W-:Y:S03]  /*2bb60*/  STL.64 [R1+0x4e8], R14 ;  /* 0x0004e80e01007387 */ /* 0x0001e60000100a00 */
        /* <DEDUP_REMOVED lines=49> */
[----:B0-----:R-:W2:Y:S01]  /*2be80*/  LDL.LU.64 R14, [R1+0x2628] ;  /* 0x00262800010e7983 */ /* 0x001ea20000300a00 */
[----:B------:R-:W-:-:S07]  /*2be90*/  IMAD.MOV.U32 R23, RZ, RZ, R3 ;  /* 0x000000ffff177224 */ /* 0x000fce00078e0003 */
[C---:B---3--:R-:W-:Y:S01]  /*2bea0*/  HMMA.16816.F32.BF16 R20, R24.reuse, R22, R16 ;  /* 0x000000161814723c */ /* 0x048fe20000041810 */
[----:B------:R-:W3:Y:S07]  /*2beb0*/  LDL.LU.64 R18, [R1+0x2620] ;  /* 0x0026200001127983 */ /* 0x000eee0000300a00 */
[C---:B--2---:R-:W-:Y:S11]  /*2bec0*/  HMMA.16816.F32.BF16 R12, R24.reuse, R14, R8 ;  /* 0x0000000e180c723c */ /* 0x044ff60000041808 */
[----:B------:R-:W-:Y:S04]  /*2bed0*/  @!UPT UIADD3 URZ, URZ, URZ, URZ ;  /* 0x0000003f3f3ff290 */ /* 0x000fe8000fffe03f */
[----:B------:R0:W-:Y:S01]  /*2bee0*/  STL.64 [R1+0x460], R20 ;  /* 0x0004601401007387 */ /* 0x0001e20000100a00 */
[----:B------:R1:W-:Y:S03]  /*2bef0*/  STL.64 [R1+0x468], R22 ;  /* 0x0004681601007387 */ /* 0x0003e60000100a00 */
[----:B0-----:R-:W2:Y:S01]  /*2bf00*/  LDL.LU R20, [R1+0xf0] ;  /* 0x0000f00001147983 */ /* 0x001ea20000300800 */
[----:B------:R-:W2:Y:S02]  /*2bf10*/  LDL.LU R21, [R1+0xf4] ;  /* 0x0000f40001157983 */ /* 0x000ea40000300800 */
[----:B-1----:R-:W2:Y:S02]  /*2bf20*/  LDL.LU R22, [R1+0xf8] ;  /* 0x0000f80001167983 */ /* 0x002ea40000300800 */
[----:B------:R-:W2:Y:S01]  /*2bf30*/  LDL.LU R23, [R1+0xfc] ;  /* 0x0000fc0001177983 */ /* 0x000ea20000300800 */
[----:B------:R-:W2:Y:S01]  /*2bf40*/  LDL.LU.64 R10, [R1+0x2618] ;  /* 0x00261800010a7983 */ /* 0x000ea20000300a00 */
[----:B------:R-:W2:Y:S03]  /*2bf50*/  LDL.LU.64 R8, [R1+0x2610] ;  /* 0x0026100001087983 */ /* 0x000ea60000300a00 */
[----:B------:R-:W-:Y:S01]  /*2bf60*/  STL.64 [R1+0x450], R12 ;  /* 0x0004500c01007387 */ /* 0x000fe20000100a00 */
        /* <DEDUP_REMOVED lines=8> */
[----:B0-----:R-:W3:Y:S01]  /*2bff0*/  LDL.LU.64 R14, [R1+0x25f0] ;  /* 0x0025f000010e7983 */ /* 0x001ee20000300a00 */
[----:B------:R-:W3:Y:S02]  /*2c000*/  LDL.LU.64 R12, [R1+0x25e8] ;  /* 0x0025e800010c7983 */ /* 0x000ee40000300a00 */
[C---:B---3--:R-:W-:Y:S11]  /*2c010*/  HMMA.16816.F32.BF16 R12, R24.reuse, R18, R12 ;  /* 0x00000012180c723c */ /* 0x048ff6000004180c */
[----:B------:R-:W-:Y:S11]  /*2c020*/  @!UPT UIADD3 URZ, URZ, URZ, URZ ;  /* 0x0000003f3f3ff290 */ /* 0x000ff6000fffe03f */
[----:B------:R-:W-:Y:S01]  /*2c030*/  @!UPT UIADD3 URZ, URZ, URZ, URZ ;  /* 0x0000003f3f3ff290 */ /* 0x000fe2000fffe03f */
[----:B------:R-:W-:Y:S01]  /*2c040*/  STL.64 [R1+0x430], R12 ;  /* 0x0004300c01007387 */ /* 0x000fe20000100a00 */
[----:B------:R0:W-:Y:S03]  /*2c050*/  STL.64 [R1+0x438], R14 ;  /* 0x0004380e01007387 */ /* 0x0001e60000100a00 */
[----:B0-----:R-:W2:Y:S02]  /*2c060*/  LDL.LU.64 R14, [R1+0x25e0] ;  /* 0x0025e000010e7983 */ /* 0x001ea40000300a00 */
[C---:B--2---:R-:W-:Y:S11]  /*2c070*/  HMMA.16816.F32.BF16 R8, R24.reuse, R14, R8 ;  /* 0x0000000e1808723c */ /* 0x044ff60000041808 */
[----:B------:R-:W-:Y:S11]  /*2c080*/  @!UPT UIADD3 URZ, URZ, URZ, URZ ;  /* 0x0000003f3f3ff290 */ /* 0x000ff6000fffe03f */
[----:B------:R-:W-:Y:S01]  /*2c090*/  @!UPT UIADD3 URZ, URZ, URZ, URZ ;  /* 0x0000003f3f3ff290 */ /* 0x000fe2000fffe03f */
[----:B------:R-:W-:Y:S01]  /*2c0a0*/  STL.64 [R1+0x420], R8 ;  /* 0x0004200801007387 */ /* 0x000fe20000100a00 */
[----:B------:R0:W-:Y:S03]  /*2c0b0*/  STL.64 [R1+0x428], R10 ;  /* 0x0004280a01007387 */ /* 0x0001e60000100a00 */
[----:B0-----:R-:W4:Y:S01]  /*2c0c0*/  LDL.LU.64 R10, [R1+0x25d8] ;  /* 0x0025d800010a7983 */ /* 0x001f220000300a00 */
[----:B------:R0:W-:Y:S03]  /*2c0d0*/  STL.64 [R1+0x2518], R14 ;  /* 0x0025180e01007387 */ /* 0x0001e60000100a00 */
[----:B0-----:R-:W2:Y:S04]  /*2c0e0*/  LDL.64 R14, [R1+0x78] ;  /* 0x00007800010e7983 */ /* 0x001ea80000100a00 */
[----:B--2---:R0:W-:Y:S04]  /*2c0f0*/  STL.64 [R1+0x25a0], R14 ;  /* 0x0025a00e01007387 */ /* 0x0041e80000100a00 */
[----:B0-----:R-:W2:Y:S04]  /*2c100*/  LDL.64 R14, [R1+0x88] ;  /* 0x00008800010e7983 */ /* 0x001ea80000100a00 */
[----:B--2---:R0:W-:Y:S04]  /*2c110*/  STL.64 [R1+0x25a8], R14 ;  /* 0x0025a80e01007387 */ /* 0x0041e80000100a00 */
[----:B0-----:R-:W2:Y:S01]  /*2c120*/  LDL.64 R14, [R1+0x98] ;  /* 0x00009800010e7983 */ /* 0x001ea20000100a00 */
[----:B----4-:R-:W-:Y:S03]  /*2c130*/  HMMA.16816.F32.BF16 R4, R24, R10, R4 ;  /* 0x0000000a1804723c */ /* 0x010fe60000041804 */
[----:B--2---:R0:W-:Y:S04]  /*2c140*/  STL.64 [R1+0x25b0], R14 ;  /* 0x0025b00e01007387 */ /* 0x0041e80000100a00 */
[----:B0-----:R-:W2:Y:S04]  /*2c150*/  LDL.64 R14, [R1+0xa8] ;  /* 0x0000a800010e7983 */ /* 0x001ea80000100a00 */
[----:B--2---:R0:W-:Y:S04]  /*2c160*/  STL.64 [R1+0x25b8], R14 ;  /* 0x0025b80e01007387 */ /* 0x0041e80000100a00 */
[----:B0-----:R-:W2:Y:S08]  /*2c170*/  LDL.64 R14, [R1+0xb8] ;  /* 0x0000b800010e7983 */ /* 0x001eb00000100a00 */
[----:B------:R-:W-:Y:S02]  /*2c180*/  STL.64 [R1+0x410], R4 ;  /* 0x0004100401007387 */ /* 0x000fe40000100a00 */
[----:B------:R0:W-:Y:S02]  /*2c190*/  STL.64 [R1+0x418], R6 ;  /* 0x0004180601007387 */ /* 0x0001e40000100a00 */
[----:B0-----:R-:W3:Y:S01]  /*2c1a0*/  LDL.LU.64 R6, [R1+0x25d0] ;  /* 0x0025d00001067983 */ /* 0x001ee20000300a00 */
[----:B------:R0:W-:Y:S02]  /*2c1b0*/  STL [R1+0x24d4], R10 ;  /* 0x0024d40a01007387 */ /* 0x0001e40000100800 */
[----:B------:R1:W-:Y:S02]  /*2c1c0*/  STL [R1+0x24d0], R11 ;  /* 0x0024d00b01007387 */ /* 0x0003e40000100800 */
[----:B------:R-:W4:Y:S01]  /*2c1d0*/  LDL.LU R8, [R1+0x1040] ;  /* 0x0010400001087983 */ /* 0x000f220000300800 */
[----:B------:R-:W4:Y:S04]  /*2c1e0*/  LDL.LU R9, [R1+0x1044] ;  /* 0x0010440001097983 */ /* 0x000f280000300800 */
[----:B0-----:R-:W2:Y:S01]  /*2c1f0*/  LDL.LU R10, [R1+0x1048] ;  /* 0x00104800010a7983 */ /* 0x001ea20000300800 */
[----:B-1----:R-:W2:Y:S03]  /*2c200*/  LDL.LU R11, [R1+0x104c] ;  /* 0x00104c00010b7983 */ /* 0x002ea60000300800 */
[----:B------:R-:W0:Y:S04]  /*2c210*/  S2R R17, SR_TID.X ;  /* 0x0000000000117919 */ /* 0x000e280000002100 */
[----:B------:R-:W1:Y:S01]  /*2c220*/  S2R R16, SR_TID.X ;  /* 0x0000000000107919 */ /* 0x000e620000002100 */
[----:B0-----:R-:W-:Y:S01]  /*2c230*/  LOP3.LUT R17, R17, 0x7, RZ, 0xc0, !PT ;  /* 0x0000000711117812 */ /* 0x001fe200078ec0ff */
[----:B-1----:R-:W-:-:S04]  /*2c240*/  IMAD.SHL.U32 R2, R16, 0x2, RZ ;  /* 0x0000000210027824 */ /* 0x002fc800078e00ff */
[----:B------:R-:W-:Y:S02]  /*2c250*/  IMAD R17, R17, 0x210, RZ ;  /* 0x0000021011117824 */ /* 0x000fe400078e02ff */
[----:B------:R-:W-:-:S03]  /*2c260*/  IMAD.SHL.U32 R16, R16, 0x100, RZ ;  /* 0x0000010010107824 */ /* 0x000fc600078e00ff */
[----:B------:R-:W-:-:S04]  /*2c270*/  LOP3.LUT R17, R17, 0x10, R2, 0x78, !PT ;  /* 0x0000001011117812 */ /* 0x000fc800078e7802 */
[----:B------:R-:W-:Y:S01]  /*2c280*/  LOP3.LUT R17, R17, 0x1000, R16, 0xf8, !PT ;  /* 0x0000100011117812 */ /* 0x000fe200078ef810 */
[----:B--2---:R-:W-:Y:S01]  /*2c290*/  STL.64 [R1+0x25c8], R10 ;  /* 0x0025c80a01007387 */ /* 0x004fe20000100a00 */
[----:B----4-:R0:W-:Y:S03]  /*2c2a0*/  STL.64 [R1+0x25c0], R8 ;  /* 0x0025c00801007387 */ /* 0x0101e60000100a00 */
[----:B0-----:R-:W2:Y:S01]  /*2c2b0*/  LDL.LU R8, [R1+0x1070] ;  /* 0x0010700001087983 */ /* 0x001ea20000300800 */
[----:B------:R-:W2:Y:S02]  /*2c2c0*/  LDL.LU R9, [R1+0x1074] ;  /* 0x0010740001097983 */ /* 0x000ea40000300800 */
[----:B------:R-:W2:Y:S02]  /*2c2d0*/  LDL.LU R10, [R1+0x1078] ;  /* 0x00107800010a7983 */ /* 0x000ea40000300800 */
[----:B------:R-:W2:Y:S01]  /*2c2e0*/  LDL.LU R11, [R1+0x107c] ;  /* 0x00107c00010b7983 */ /* 0x000ea20000300800 */
[----:B---3--:R-:W-:Y:S01]  /*2c2f0*/  HMMA.16816.F32.BF16 R20, R24, R6, R20 ;  /* 0x000000061814723c */ /* 0x008fe20000041814 */
[----:B------:R-:W-:Y:S01]  /*2c300*/  LOP3.LUT R17, R17, 0x20, RZ, 0x3c, !PT ;  /* 0x0000002011117812 */ /* 0x000fe200078e3cff */
[----:B------:R0:W-:Y:S01]  /*2c310*/  STL.64 [R1+0x24c8], R6 ;  /* 0x0024c80601007387 */ /* 0x0001e20000100a00 */
[----:B------:R-:W3:Y:S03]  /*2c320*/  LDL.LU R4, [R1+0x1060] ;  /* 0x0010600001047983 */ /* 0x000ee60000300800 */
[----:B------:R-:W1:Y:S11]  /*2c330*/  LDSM.16.MT88.4 R24, [R17+0xa080] ;  /* 0x00a080001118783b */ /* 0x000e760000004200 */
[----:B------:R-:W-:Y:S06]  /*2c340*/  @!UPT UIADD3 URZ, URZ, URZ, URZ ;  /* 0x0000003f3f3ff290 */ /* 0x000fec000fffe03f */
[----:B------:R-:W-:Y:S01]  /*2c350*/  STL.64 [R1+0xf0], R20 ;  /* 0x0000f01401007387 */ /* 0x000fe20000100a00 */
[----:B------:R-:W-:Y:S02]  /*2c360*/  STL.64 [R1+0xf8], R22 ;  /* 0x0000f81601007387 */ /* 0x000fe40000100a00 */
[----:B------:R-:W2:Y:S04]  /*2c370*/  LDSM.16.MT88.4 R20, [R17+0xa000] ;  /* 0x00a000001114783b */ /* 0x000ea80000004200 */
[----:B------:R-:W3:Y:S01]  /*2c380*/  LDL.LU R5, [R1+0x1064] ;  /* 0x0010640001057983 */ /* 0x000ee20000300800 */
[----:B0-----:R-:W3:Y:S01]  /*2c390*/  LDL.LU R6, [R1+0x1068] ;  /* 0x0010680001067983 */ /* 0x001ee20000300800 */
[----:B------:R-:W3:Y:S02]  /*2c3a0*/  LDL.LU R7, [R1+0x106c] ;  /* 0x00106c0001077983 */ /* 0x000ee40000300800 */
[----:B------:R-:W-:-:S02]  /*2c3b0*/  IMAD.MOV.U32 R2, RZ, RZ, R14 ;  /* 0x000000ffff027224 */ /* 0x000fc400078e000e */
[----:B------:R-:W-:Y:S01]  /*2c3c0*/  IMAD.MOV.U32 R0, RZ, RZ, R15 ;  /* 0x000000ffff007224 */ /* 0x000fe200078e000f */
[----:B-1----:R-:W-:Y:S01]  /*2c3d0*/  STL.64 [R1+0x24c0], R26 ;  /* 0x0024c01a01007387 */ /* 0x002fe20000100a00 */
[----:B------:R0:W-:Y:S03]  /*2c3e0*/  STL.64 [R1+0x24b8], R24 ;  /* 0x0024b81801007387 */ /* 0x0001e60000100a00 */
[----:B0-----:R-:W4:Y:S01]  /*2c3f0*/  LDL.LU R24, [R1+0xef0] ;  /* 0x000ef00001187983 */ /* 0x001f220000300800 */
[----:B------:R-:W4:Y:S02]  /*2c400*/  LDL.LU R25, [R1+0xef4] ;  /* 0x000ef40001197983 */ /* 0x000f240000300800 */
[----:B------:R-:W4:Y:S02]  /*2c410*/  LDL.LU R26, [R1+0xef8] ;  /* 0x000ef800011a7983 */ /* 0x000f240000300800 */
[----:B------:R-:W4:Y:S01]  /*2c420*/  LDL.LU R27, [R1+0xefc] ;  /* 0x000efc00011b7983 */ /* 0x000f220000300800 */
[C---:B--2---:R-:W-:Y:S11]  /*2c430*/  HMMA.16816.F32.BF16 R8, R20.reuse, R14, R8 ;  /* 0x0000000e1408723c */ /* 0x044ff60000041808 */
[----:B------:R-:W-:Y:S11]  /*2c440*/  @!UPT UIADD3 URZ, URZ, URZ, URZ ;  /* 0x0000003f3f3ff290 */ /* 0x000ff6000fffe03f */
[----:B------:R-:W-:Y:S01]  /*2c450*/  @!UPT UIADD3 URZ, URZ, URZ, URZ ;  /* 0x0000003f3f3ff290 */ /* 0x000fe2000fffe03f */
[----:B------:R-:W-:Y:S01]  /*2c460*/  STL.64 [R1+0x1070], R8 ;  /* 0x0010700801007387 */ /* 0x000fe20000100a00 */
[----:B------:R0:W-:Y:S03]  /*2c470*/  STL.64 [R1+0x1078], R10 ;  /* 0x0010780a01007387 */ /* 0x0001e60000100a00 */
[----:B0-----:R-:W2:Y:S01]  /*2c480*/  LDL.LU.64 R10, [R1+0x25c8] ;  /* 0x0025c800010a7983 */ /* 0x001ea20000300a00 */
[----:B------:R-:W2:Y:S02]  /*2c490*/  LDL.LU.64 R8, [R1+0x25c0] ;  /* 0x0025c00001087983 */ /* 0x000ea40000300a00 */
[----:B------:R-:W3:Y:S02]  /*2c4a0*/  LDL.LU.64 R14, [R1+0x25b8] ;  /* 0x0025b800010e7983 */ /* 0x000ee40000300a00 */
[----:B------:R-:W-:Y:S01]  /*2c4b0*/  STL [R1+0x24dc], R0 ;  /* 0x0024dc0001007387 */ /* 0x000fe20000100800 */
[----:B------:R-:W-:Y:S01]  /*2c4c0*/  STL [R1+0x24d8], R2 ;  /* 0x0024d80201007387 */ /* 0x000fe20000100800 */
[C---:B---3--:R-:W-:Y:S01]  /*2c4d0*/  HMMA.16816.F32.BF16 R4, R20.reuse, R14, R4 ;  /* 0x0000000e1404723c */ /* 0x048fe20000041804 */
[----:B------:R-:W-:Y:S11]  /*2c4e0*/  IMAD.MOV.U32 R3, RZ, RZ, R15 ;  /* 0x000000ffff037224 */ /* 0x000ff600078e000f */
[----:B------:R-:W-:Y:S11]  /*2c4f0*/  @!UPT UIADD3 URZ, URZ, URZ, URZ ;  /* 0x0000003f3f3ff290 */ /* 0x000ff6000fffe03f */
[----:B------:R0:W-:Y:S01]  /*2c500*/  STL.64 [R1+0x1060], R4 ;  /* 0x0010600401007387 */ /* 0x0001e20000100a00 */
[----:B------:R-:W-:Y:S02]  /*2c510*/  STL.64 [R1+0x1068], R6 ;  /* 0x0010680601007387 */ /* 0x000fe40000100a00 */
[----:B0-----:R-:W-:Y:S02]  /*2c520*/  IMAD.MOV.U32 R4, RZ, RZ, R14 ;  /* 0x000000ffff047224 */ /* 0x001fe400078e000e */
[----:B------:R-:W3:Y:S01]  /*2c530*/  LDL.LU.64 R14, [R1+0x25b0] ;  /* 0x0025b000010e7983 */ /* 0x000ee20000300a00 */
[----:B------:R-:W-:Y:S02]  /*2c540*/  STL [R1+0x24e4], R3 ;  /* 0x0024e40301007387 */ /* 0x000fe40000100800 */
[----:B------:R0:W-:Y:S02]  /*2c550*/  STL [R1+0x24e0], R4 ;  /* 0x0024e00401007387 */ /* 0x0001e40000100800 */
[----:B0-----:R-:W3:Y:S01]  /*2c560*/  LDL.LU R4, [R1+0x1050] ;  /* 0x0010500001047983 */ /* 0x001ee20000300800 */
[----:B------:R-:W3:Y:S02]  /*2c570*/  LDL.LU R5, [R1+0x1054] ;  /* 0x0010540001057983 */ /* 0x000ee40000300800 */
[----:B------:R-:W3:Y:S02]  /*2c580*/  LDL.LU R6, [R1+0x1058] ;  /* 0x0010580001067983 */ /* 0x000ee40000300800 */
[----:B------:R-:W3:Y:S02]  /*2c590*/  LDL.LU R7, [R1+0x105c] ;  /* 0x00105c0001077983 */ /* 0x000ee40000300800 */
[C---:B---3--:R-:W-:Y:S11]  /*2c5a0*/  HMMA.16816.F32.BF16 R4, R20.reuse, R14, R4 ;  /* 0x0000000e1404723c */ /* 0x048ff60000041804 */
[----:B------:R-:W-:Y:S11]  /*2c5b0*/  @!UPT UIADD3 URZ, URZ, URZ, URZ ;  /* 0x0000003f3f3ff290 */ /* 0x000ff6000fffe03f */
[----:B------:R-:W-:Y:S01]  /*2c5c0*/  @!UPT UIADD3 URZ, URZ, URZ, URZ ;  /* 0x0000003f3f3ff290 */ /* 0x000fe2000fffe03f */
[----:B------:R0:W-:Y:S01]  /*2c5d0*/  STL.64 [R1+0x1050], R4 ;  /* 0x0010500401007387 */ /* 0x0001e20000100a00 */
[----:B------:R1:W-:Y:S02]  /*2c5e0*/  STL.64 [R1+0x1058], R6 ;  /* 0x0010580601007387 */ /* 0x0003e40000100a00 */
[----:B0-----:R-:W-:Y:S02]  /*2c5f0*/  IMAD.MOV.U32 R5, RZ, RZ, R15 ;  /* 0x000000ffff057224 */ /* 0x001fe400078e000f */
[----:B-1----:R-:W-:Y:S02]  /*2c600*/  IMAD.MOV.U32 R6, RZ, RZ, R14 ;  /* 0x000000ffff067224 */ /* 0x002fe400078e000e */
[----:B------:R-:W2:Y:S02]  /*2c610*/  LDL.LU.64 R14, [R1+0x25a8] ;  /* 0x0025a800010e7983 */ /* 0x000ea40000300a00 */
[C---:B--2---:R-:W-:Y:S01]  /*2c620*/  HMMA.16816.F32.BF16 R8, R20.reuse, R14, R8 ;  /* 0x0000000e1408723c */ /* 0x044fe20000041808 */
[----:B------:R-:W-:Y:S11]  /*2c630*/  IMAD.MOV.U32 R7, RZ, RZ, R15 ;  /* 0x000000ffff077224 */ /* 0x000ff600078e000f */
[----:B------:R-:W-:Y:S11]  /*2c640*/  @!UPT UIADD3 URZ, URZ, URZ, URZ ;  /* 0x0000003f3f3ff290 */ /* 0x000ff6000fffe03f */
[----:B------:R0:W-:Y:S01]  /*2c650*/  STL.64 [R1+0x1040], R8 ;  /* 0x0010400801007387 */ /* 0x0001e20000100a00 */
[----:B------:R-:W-:Y:S02]  /*2c660*/  STL.64 [R1+0x1048], R10 ;  /* 0x0010480a01007387 */ /* 0x000fe40000100a00 */
[----:B0-----:R-:W-:Y:S02]  /*2c670*/  IMAD.MOV.U32 R8, RZ, RZ, R14 ;  /* 0x000000ffff087224 */ /* 0x001fe400078e000e */
[----:B------:R-:W4:Y:S01]  /*2c680*/  LDL.LU.64 R14, [R1+0x25a0] ;  /* 0x0025a000010e7983 */ /* 0x000f220000300a00 */
[----:B------:R-:W-:Y:S02]  /*2c690*/  STL.64 [R1+0x2528], R6 ;  /* 0x0025280601007387 */ /* 0x000fe40000100a00 */
[----:B------:R4:W-:Y:S02]  /*2c6a0*/  STL [R1+0x2520], R5 ;  /* 0x0025200501007387 */ /* 0x0009e40000100800 */
[----:B----4-:R-:W-:Y:S01]  /*2c6b0*/  HMMA.16816.F32.BF16 R4, R20, R14, R24 ;  /* 0x0000000e1404723c */ /* 0x010fe20000041818 */
[----:B------:R-:W-:-:S02]  /*2c6c0*/  IMAD.MOV.U32 R9, RZ, RZ, R15 ;  /* 0x000000ffff097224 */ /* 0x000fc400078e000f */
[----:B------:R-:W-:Y:S11]  /*2c6d0*/  IMAD.MOV.U32 R16, RZ, RZ, R14 ;  /* 0x000000ffff107224 */ /* 0x000ff600078e000e */
[----:B------:R-:W-:Y:S09]  /*2c6e0*/  @!UPT UIADD3 URZ, URZ, URZ, URZ ;  /* 0x0000003f3f3ff290 */ /* 0x000ff2000fffe03f */
[----:B------:R-:W-:Y:S01]  /*2c6f0*/  STL.64 [R1+0xef0], R4 ;  /* 0x000ef00401007387 */ /* 0x000fe20000100a00 */
[----:B------:R-:W-:Y:S02]  /*2c700*/  STL.64 [R1+0xef8], R6 ;  /* 0x000ef80601007387 */ /* 0x000fe40000100a00 */
[----:B------:R-:W-:Y:S02]  /*2c710*/  STL.64 [R1+0x2560], R8 ;  /* 0x0025600801007387 */ /* 0x000fe40000100a00 */
[----:B------:R-:W2:Y:S01]  /*2c720*/  LDL.LU R12, [R1+0xe80] ;  /* 0x000e8000010c7983 */ /* 0x000ea20000300800 */
[----:B------:R-:W2:Y:S01]  /*2c730*/  LDL.LU R13, [R1+0xe84] ;  /* 0x000e8400010d7983 */ /* 0x000ea20000300800 */
[----:B------:R-:W3:Y:S02]  /*2c740*/  LDL.LU R14, [R1+0xe88] ;  /* 0x000e8800010e7983 */ /* 0x000ee40000300800 */
[----:B------:R-:W3:Y:S02]  /*2c750*/  LDL.LU R15, [R1+0xe8c] ;  /* 0x000e8c00010f7983 */ /* 0x000ee40000300800 */
[----:B---3--:R-:W-:Y:S01]  /*2c760*/  STL.64 [R1+0x2538], R14 ;  /* 0x0025380e01007387 */ /* 0x008fe20000100a00 */
[----:B--2---:R0:W-:Y:S03]  /*2c770*/  STL.64 [R1+0x2530], R12 ;  /* 0x0025300c01007387 */ /* 0x0041e60000100a00 */
[----:B0-----:R-:W2:Y:S01]  /*2c780*/  LDL.LU R12, [R1+0xe90] ;  /* 0x000e9000010c7983 */ /* 0x001ea20000300800 */
[----:B------:R-:W2:Y:S02]  /*2c790*/  LDL.LU R13, [R1+0xe94] ;  /* 0x000e9400010d7983 */ /* 0x000ea40000300800 */
[----:B------:R-:W3:Y:S02]  /*2c7a0*/  LDL.LU R14, [R1+0xe98] ;  /* 0x000e9800010e7983 */ /* 0x000ee40000300800 */
[----:B------:R-:W3:Y:S01]  /*2c7b0*/  LDL.LU R15, [R1+0xe9c] ;  /* 0x000e9c00010f7983 */ /* 0x000ee20000300800 */
[----:B------:R-:W4:Y:S01]  /*2c7c0*/  LDL.LU R8, [R1+0xeb0] ;  /* 0x000eb00001087983 */ /* 0x000f220000300800 */
[----:B------:R-:W4:Y:S02]  /*2c7d0*/  LDL.LU R9, [R1+0xeb4] ;  /* 0x000eb40001097983 */ /* 0x000f240000300800 */
[----:B------:R-:W2:Y:S02]  /*2c7e0*/  LDL.LU R10, [R1+0xeb8] ;  /* 0x000eb800010a7983 */ /* 0x000ea40000300800 */
[----:B------:R-:W2:Y:S01]  /*2c7f0*/  LDL.LU R11, [R1+0xebc] ;  /* 0x000ebc00010b7983 */ /* 0x000ea20000300800 */
[----:B------:R-:W3:Y:S01]  /*2c800*/  LDL.LU R24, [R1+0xee0] ;  /* 0x000ee00001187983 */ /* 0x000ee20000300800 */
[----:B------:R-:W3:Y:S02]  /*2c810*/  LDL.LU R25, [R1+0xee4] ;  /* 0x000ee40001197983 */ /* 0x000ee40000300800 */
[----:B------:R-:W3:Y:S02]  /*2c820*/  LDL.LU R26, [R1+0xee8] ;  /* 0x000ee800011a7983 */ /* 0x000ee40000300800 */
[----:B------:R-:W3:Y:S01]  /*2c830*/  LDL.LU R27, [R1+0xeec] ;  /* 0x000eec00011b7983 */ /* 0x000ee20000300800 */
[----:B--2---:R0:W-:Y:S01]  /*2c840*/  STL.64 [R1+0x2570], R10 ;  /* 0x0025700a01007387 */ /* 0x0041e20000100a00 */
[----:B----4-:R-:W-:Y:S03]  /*2c850*/  STL.64 [R1+0x2568], R8 ;  /* 0x0025680801007387 */ /* 0x010fe60000100a00 */
[----:B0-----:R-:W2:Y:S04]  /*2c860*/  LDL.64 R10, [R1+0x48] ;  /* 0x00004800010a7983 */ /* 0x001ea80000100a00 */
[----:B--2---:R0:W-:Y:S04]  /*2c870*/  STL.64 [R1+0x2580], R10 ;  /* 0x0025800a01007387 */ /* 0x0041e80000100a00 */
[----:B0-----:R-:W2:Y:S04]  /*2c880*/  LDL.64 R10, [R1+0x58] ;  /* 0x00005800010a7983 */ /* 0x001ea80000100a00 */
[----:B--2---:R0:W-:Y:S04]  /*2c890*/  STL.64 [R1+0x2598], R10 ;  /* 0x0025980a01007387 */ /* 0x0041e80000100a00 */
[----:B0-----:R-:W2:Y:S01]  /*2c8a0*/  LDL.64 R10, [R1+0x68] ;  /* 0x00006800010a7983 */ /* 0x001ea20000100a00 */
[----:B---3--:R0:W-:Y:S02]  /*2c8b0*/  STL.64 [R1+0x2548], R14 ;  /* 0x0025480e01007387 */ /* 0x0081e40000100a00 */
[----:B------:R-:W-:Y:S01]  /*2c8c0*/  STL.64 [R1+0x2540], R12 ;  /* 0x0025400c01007387 */ /* 0x000fe20000100a00 */
[----:B0-----:R-:W3:Y:S04]  /*2c8d0*/  LDL.64 R14, [R1+0x28] ;  /* 0x00002800010e7983 */ /* 0x001ee80000100a00 */
[----:B---3--:R0:W-:Y:S04]  /*2c8e0*/  STL.64 [R1+0x2558], R14 ;  /* 0x0025580e01007387 */ /* 0x0081e80000100a00 */
[----:B0-----:R-:W3:Y:S04]  /*2c8f0*/  LDL.64 R14, [R1+0x38] ;  /* 0x00003800010e7983 */ /* 0x001ee80000100a00 */
[----:B---3--:R0:W-:Y:S01]  /*2c900*/  STL.64 [R1+0x2578], R14 ;  /* 0x0025780e01007387 */ /* 0x0081e20000100a00 */
[----:B------:R-:W3:Y:S02]  /*2c910*/  LDL.LU R12, [R1+0xec0] ;  /* 0x000ec000010c7983 */ /* 0x000ee40000300800 */
[----:B------:R-:W3:Y:S01]  /*2c920*/  LDL.LU R13, [R1+0xec4] ;  /* 0x000ec400010d7983 */ /* 0x000ee20000300800 */
[----:B0-----:R-:W4:Y:S01]  /*2c930*/  LDL.LU R14, [R1+0xec8] ;  /* 0x000ec800010e7983 */ /* 0x001f220000300800 */
[----:B------:R-:W4:Y:S01]  /*2c940*/  LDL.LU R15, [R1+0xecc] ;  /* 0x000ecc00010f7983 */ /* 0x000f220000300800 */
[----:B--2---:R-:W-:Y:S02]  /*2c950*/  HMMA.16816.F32.BF16 R24, R20, R10, R24 ;  /* 0x0000000a1418723c */ /* 0x004fe40000041818 */
[----:B----4-:R-:W-:Y:S01]  /*2c960*/  STL.64 [R1+0x2590], R14 ;  /* 0x0025900e01007387 */ /* 0x010fe20000100a00 */
[----:B---3--:R0:W-:Y:S03]  /*2c970*/  STL.64 [R1+0x2588], R12 ;  /* 0x0025880c01007387 */ /* 0x0081e60000100a00 */
[----:B0-----:R-:W2:Y:S01]  /*2c980*/  LDL.LU R12, [R1+0xed0] ;  /* 0x000ed000010c7983 */ /* 0x001ea20000300800 */
[----:B------:R-:W2:Y:S02]  /*2c990*/  LDL.LU R13, [R1+0xed4] ;  /* 0x000ed400010d7983 */ /* 0x000ea40000300800 */
[----:B------:R-:W2:Y:S02]  /*2c9a0*/  LDL.LU R14, [R1+0xed8] ;  /* 0x000ed800010e7983 */ /* 0x000ea40000300800 */
[----:B------:R-:W2:Y:S01]  /*2c9b0*/  LDL.LU R15, [R1+0xedc] ;  /* 0x000edc00010f7983 */ /* 0x000ea20000300800 */
[----:B------:R-:W3:Y:S04]  /*2c9c0*/  LDL.64 R6, [R1+0x18] ;  /* 0x0000180001067983 */ /* 0x000ee80000100a00 */
[----:B---3--:R0:W-:Y:S01]  /*2c9d0*/  STL.64 [R1+0x2550], R6 ;  /* 0x0025500601007387 */ /* 0x0081e20000100a00 */
[----:B------:R-:W3:Y:S02]  /*2c9e0*/  LDL.LU R4, [R1+0xea0] ;  /* 0x000ea00001047983 */ /* 0x000ee40000300800 */
[----:B------:R-:W3:Y:S01]  /*2c9f0*/  LDL.LU R5, [R1+0xea4] ;  /* 0x000ea40001057983 */ /* 0x000ee20000300800 */
[----:B0-----:R-:W3:Y:S01]  /*2ca00*/  LDL.LU R6, [R1+0xea8] ;  /* 0x000ea80001067983 */ /* 0x001ee20000300800 */
[----:B------:R-:W3:Y:S02]  /*2ca10*/  LDL.LU R7, [R1+0xeac] ;  /* 0x000eac0001077983 */ /* 0x000ee40000300800 */
[----:B------:R0:W-:Y:S02]  /*2ca20*/  STL.64 [R1+0x2510], R18 ;  /* 0x0025101201007387 */ /* 0x0001e40000100a00 */
[----:B------:R-:W-:Y:S01]  /*2ca30*/  STL.64 [R1+0x2508], R16 ;  /* 0x0025081001007387 */ /* 0x000fe20000100a00 */
[----:B0-----:R-:W4:Y:S01]  /*2ca40*/  LDL.64 R18, [R1+0x8] ;  /* 0x0000080001127983 */ /* 0x001f220000100a00 */
[----:B------:R0:W-:Y:S02]  /*2ca50*/  STL.64 [R1+0xee0], R24 ;  /* 0x000ee01801007387 */ /* 0x0001e40000100a00 */
[----:B------:R1:W-:Y:S02]  /*2ca60*/  STL.64 [R1+0xee8], R26 ;  /* 0x000ee81a01007387 */ /* 0x0003e40000100a00 */
[----:B0-----:R-:W-:-:S02]  /*2ca70*/  IMAD.MOV.U32 R25, RZ, RZ, R10 ;  /* 0x000000ffff197224 */ /* 0x001fc400078e000a */
[----:B------:R-:W-:Y:S02]  /*2ca80*/  IMAD.MOV.U32 R24, RZ, RZ, R11 ;  /* 0x000000ffff187224 */ /* 0x000fe400078e000b */
[----:B------:R-:W2:Y:S02]  /*2ca90*/  LDL.LU.64 R10, [R1+0x2598] ;  /* 0x00259800010a7983 */ /* 0x000ea40000300a00 */
[C---:B--2---:R-:W-:Y:S01]  /*2caa0*/  HMMA.16816.F32.BF16 R12, R20.reuse, R10, R12 ;  /* 0x0000000a140c723c */ /* 0x044fe2000004180c */
[----:B-1----:R-:W-:Y:S02]  /*2cab0*/  IMAD.MOV.U32 R27, RZ, RZ, R10 ;  /* 0x000000ffff1b7224 */ /* 0x002fe400078e000a */
[----:B------:R-:W-:Y:S11]  /*2cac0*/  IMAD.MOV.U32 R26, RZ, RZ, R11 ;  /* 0x000000ffff1a7224 */ /* 0x000ff600078e000b */
[----:B------:R-:W-:Y:S09]  /*2cad0*/  @!UPT UIADD3 URZ, URZ, URZ, URZ ;  /* 0x0000003f3f3ff290 */ /* 0x000ff2000fffe03f */
[----:B------:R-:W-:Y:S01]  /*2cae0*/  STL.64 [R1+0xed0], R12 ;  /* 0x000ed00c01007387 */ /* 0x000fe20000100a00 */
[----:B------:R0:W-:Y:S03]  /*2caf0*/  STL.64 [R1+0xed8], R14 ;  /* 0x000ed80e01007387 */ /* 0x0001e60000100a00 */
[----:B0-----:R-:W2:Y:S01]  /*2cb00*/  LDL.LU.64 R14, [R1+0x2590] ;  /* 0x00259000010e7983 */ /* 0x001ea20000300a00 */
[----:B------:R-:W2:Y:S02]  /*2cb10*/  LDL.LU.64 R12, [R1+0x2588] ;  /* 0x00258800010c7983 */ /* 0x000ea40000300a00 */
[----:B------:R-:W2:Y:S02]  /*2cb20*/  LDL.LU.64 R10, [R1+0x2580] ;  /* 0x00258000010a7983 */ /* 0x000ea40000300a00 */
[----:B------:R-:W-:Y:S01]  /*2cb30*/  STL.64 [R1+0x24f0], R26 ;  /* 0x0024f01a01007387 */ /* 0x000fe20000100a00 */
[----:B------:R0:W-:Y:S04]  /*2cb40*/  STL.64 [R1+0x24e8], R24 ;  /* 0x0024e81801007387 */ /* 0x0001e80000100a00 */
[----:B0-----:R-:W3:Y:S01]  /*2cb50*/  LDL.LU R24, [R1+0xe60] ;  /* 0x000e600001187983 */ /* 0x001ee20000300800 */
[----:B------:R-:W3:Y:S02]  /*2cb60*/  LDL.LU R25, [R1+0xe64] ;  /* 0x000e640001197983 */ /* 0x000ee40000300800 */
[----:B------:R-:W3:Y:S02]  /*2cb70*/  LDL.LU R26, [R1+0xe68] ;  /* 0x000e6800011a7983 */ /* 0x000ee40000300800 */
[----:B------:R-:W3:Y:S01]  /*2cb80*/  LDL.LU R27, [R1+0xe6c] ;  /* 0x000e6c00011b7983 */ /* 0x000ee20000300800 */
[----:B--2---:R-:W-:Y:S01]  /*2cb90*/  HMMA.16816.F32.BF16 R12, R20, R10, R12 ;  /* 0x0000000a140c723c */ /* 0x004fe2000004180c */
[----:B------:R-:W-:-:S02]  /*2cba0*/  IMAD.MOV.U32 R29, RZ, RZ, R10 ;  /* 0x000000ffff1d7224 */ /* 0x000fc400078e000a */
[----:B------:R-:W-:Y:S01]  /*2cbb0*/  IMAD.MOV.U32 R28, RZ, RZ, R11 ;  /* 0x000000ffff1c7224 */ /* 0x000fe200078e000b */
[----:B---3--:R-:W-:Y:S01]  /*2cbc0*/  STL.64 [R1+0x2500], R26 ;  /* 0x0025001a01007387 */ /* 0x008fe20000100a00 */
[----:B------:R0:W-:Y:S03]  /*2cbd0*/  STL.64 [R1+0x24f8], R24 ;  /* 0x0024f81801007387 */ /* 0x0001e60000100a00 */
[----:B0-----:R-:W2:Y:S01]  /*2cbe0*/  LDL.LU R24, [R1+0xe70] ;  /* 0x000e700001187983 */ /* 0x001ea20000300800 */
[----:B------:R-:W2:Y:S02]  /*2cbf0*/  LDL.LU R25, [R1+0xe74] ;  /* 0x000e740001197983 */ /* 0x000ea40000300800 */
[----:B------:R-:W2:Y:S02]  /*2cc00*/  LDL.LU R26, [R1+0xe78] ;  /* 0x000e7800011a7983 */ /* 0x000ea40000300800 */
[----:B------:R-:W2:Y:S10]  /*2cc10*/  LDL.LU R27, [R1+0xe7c] ;  /* 0x000e7c00011b7983 */ /* 0x000eb40000300800 */
[----:B------:R-:W-:Y:S01]  /*2cc20*/  STL.64 [R1+0xec0], R12 ;  /* 0x000ec00c01007387 */ /* 0x000fe20000100a00 */
[----:B------:R0:W-:Y:S03]  /*2cc30*/  STL.64 [R1+0xec8], R14 ;  /* 0x000ec80e01007387 */ /* 0x0001e60000100a00 */
[----:B0-----:R-:W3:Y:S01]  /*2cc40*/  LDL.LU.64 R14, [R1+0x2578] ;  /* 0x00257800010e7983 */ /* 0x001ee20000300a00 */
[----:B------:R-:W3:Y:S02]  /*2cc50*/  LDL.LU.64 R10, [R1+0x2570] ;  /* 0x00257000010a7983 */ /* 0x000ee40000300a00 */
[----:B------:R-:W3:Y:S02]  /*2cc60*/  LDL.LU.64 R8, [R1+0x2568] ;  /* 0x0025680001087983 */ /* 0x000ee40000300a00 */
[C---:B---3--:R-:W-:Y:S11]  /*2cc70*/  HMMA.16816.F32.BF16 R8, R20.reuse, R14, R8 ;  /* 0x0000000e1408723c */ /* 0x048ff60000041808 */
[----:B------:R-:W-:Y:S11]  /*2cc80*/  @!UPT UIADD3 URZ, URZ, URZ, URZ ;  /* 0x0000003f3f3ff290 */ /* 0x000ff6000fffe03f */
[----:B------:R-:W-:Y:S01]  /*2cc90*/  @!UPT UIADD3 URZ, URZ, URZ, URZ ;  /* 0x0000003f3f3ff290 */ /* 0x000fe2000fffe03f */
[----:B------:R0:W-:Y:S01]  /*2cca0*/  STL.64 [R1+0xeb0], R8 ;  /* 0x000eb00801007387 */ /* 0x0001e20000100a00 */
[----:B------:R1:W-:Y:S03]  /*2ccb0*/  STL.64 [R1+0xeb8], R10 ;  /* 0x000eb80a01007387 */ /* 0x0003e60000100a00 */
[----:B0-----:R-:W3:Y:S01]  /*2ccc0*/  LDL.LU.64 R8, [R1+0x2560] ;  /* 0x0025600001087983 */ /* 0x001ee20000300a00 */
[----:B-1----:R-:W-:Y:S02]  /*2ccd0*/  IMAD.MOV.U32 R10, RZ, RZ, R14 ;  /* 0x000000ffff0a7224 */ /* 0x002fe400078e000e */
        /* <DEDUP_REMOVED lines=21> */
[----:B------:R-:W2:Y:S01]  /*2ce30*/  LDL.LU R5, [R1+0x2520] ;  /* 0x0025200001057983 */ /* 0x000ea20000300800 */
        /* <DEDUP_REMOVED lines=8> */
[----:B------:R-:W2:Y:S02]  /*2cec0*/  LDL.LU.64 R18, [R1+0x2510] ;  /* 0x0025100001127983 */ /* 0x000ea40000300a00 */
[----:B------:R-:W3:Y:S01]  /*2ced0*/  LDL.LU.64 R16, [R1+0x2508] ;  /* 0x0025080001107983 */ /* 0x000ee20000300a00 */
[----:B--2---:R-:W-:Y:S11]  /*2cee0*/  HMMA.16816.F32.BF16 R24, R20, R18, R24 ;  /* 0x000000121418723c */ /* 0x004ff60000041818 */
[----:B------:R-:W-:Y:S11]  /*2cef0*/  @!UPT UIADD3 URZ, URZ, URZ, URZ ;  /* 0x0000003f3f3ff290 */ /* 0x000ff6000fffe03f */
[----:B------:R-:W-:Y:S01]  /*2cf00*/  @!UPT UIADD3 URZ, URZ, URZ, URZ ;  /* 0x0000003f3f3ff290 */ /* 0x000fe2000fffe03f */
[----:B------:R-:W-:Y:S01]  /*2cf10*/  STL.64 [R1+0xe70], R24 ;  /* 0x000e701801007387 */ /* 0x000fe20000100a00 */
[----:B------:R0:W-:Y:S03]  /*2cf20*/  STL.64 [R1+0xe78], R26 ;  /* 0x000e781a01007387 */ /* 0x0001e60000100a00 */
[----:B0-----:R-:W4:Y:S01]  /*2cf30*/  LDL.LU.64 R26, [R1+0x2500] ;  /* 0x00250000011a7983 */ /* 0x001f220000300a00 */
[----:B------:R-:W4:Y:S02]  /*2cf40*/  LDL.LU.64 R24, [R1+0x24f8] ;  /* 0x0024f80001187983 */ /* 0x000f240000300a00 */
[----:B------:R0:W-:Y:S02]  /*2cf50*/  STL.64 [R1+0x23a8], R18 ;  /* 0x0023a81201007387 */ /* 0x0001e40000100a00 */
[----:B---3--:R-:W-:Y:S02]  /*2cf60*/  STL [R1+0x23a0], R17 ;  /* 0x0023a01101007387 */ /* 0x008fe40000100800 */
[----:B0-----:R-:W-:-:S02]  /*2cf70*/  IMAD.MOV.U32 R18, RZ, RZ, R13 ;  /* 0x000000ffff127224 */ /* 0x001fc400078e000d */
[----:B------:R-:W-:Y:S01]  /*2cf80*/  IMAD.MOV.U32 R19, RZ, RZ, R12 ;  /* 0x000000ffff137224 */ /* 0x000fe200078e000c */
[----:B----4-:R-:W-:Y:S11]  /*2cf90*/  HMMA.16816.F32.BF16 R24, R20, R14, R24 ;  /* 0x0000000e1418723c */ /* 0x010ff60000041818 */
[----:B------:R-:W-:Y:S11]  /*2cfa0*/  @!UPT UIADD3 URZ, URZ, URZ, URZ ;  /* 0x0000003f3f3ff290 */ /* 0x000ff6000fffe03f */
[----:B------:R-:W-:Y:S01]  /*2cfb0*/  @!UPT UIADD3 URZ, URZ, URZ, URZ ;  /* 0x0000003f3f3ff290 */ /* 0x000fe2000fffe03f */
[----:B------:R-:W-:Y:S01]  /*2cfc0*/  STL.64 [R1+0xe60], R24 ;  /* 0x000e601801007387 */ /* 0x000fe20000100a00 */
[----:B------:R0:W-:Y:S03]  /*2cfd0*/  STL.64 [R1+0xe68], R26 ;  /* 0x000e681a01007387 */ /* 0x0001e60000100a00 */
[----:B0-----:R-:W2:Y:S01]  /*2cfe0*/  LDL.LU.64 R26, [R1+0x24f0] ;  /* 0x0024f000011a7983 */ /* 0x001ea20000300a00 */
[----:B------:R-:W3:Y:S02]  /*2cff0*/  LDL.LU.64 R24, [R1+0x24e8] ;  /* 0x0024e80001187983 */ /* 0x000ee40000300a00 */
[----:B------:R-:W-:Y:S02]  /*2d000*/  STL.64 [R1+0x23c0], R18 ;  /* 0x0023c01201007387 */ /* 0x000fe40000100a00 */
[----:B------:R0:W-:Y:S01]  /*2d010*/  STL.64 [R1+0x2398], R14 ;  /* 0x0023980e01007387 */ /* 0x0001e20000100a00 */
[----:B------:R-:W4:Y:S01]  /*2d020*/  LDL.LU R12, [R1+0x740] ;  /* 0x00074000010c7983 */ /* 0x000f220000300800 */
[----:B------:R-:W4:Y:S03]  /*2d030*/  LDL.LU R13, [R1+0x744] ;  /* 0x00074400010d7983 */ /* 0x000f260000300800 */
[----:B0-----:R-:W2:Y:S01]  /*2d040*/  LDL.LU R14, [R1+0x748] ;  /* 0x00074800010e7983 */ /* 0x001ea20000300800 */
[----:B------:R-:W2:Y:S02]  /*2d050*/  LDL.LU R15, [R1+0x74c] ;  /* 0x00074c00010f7983 */ /* 0x000ea40000300800 */
[----:B------:R-:W-:-:S02]  /*2d060*/  IMAD.MOV.U32 R18, RZ, RZ, R3 ;  /* 0x000000ffff127224 */ /* 0x000fc400078e0003 */
[----:B------:R-:W-:Y:S01]  /*2d070*/  IMAD.MOV.U32 R19, RZ, RZ, R4 ;  /* 0x000000ffff137224 */ /* 0x000fe200078e0004 */
[----:B------:R-:W3:Y:S01]  /*2d080*/  LDL.LU R3, [R1+0x24e4] ;  /* 0x0024e40001037983 */ /* 0x000ee20000300800 */
[----:B------:R-:W3:Y:S03]  /*2d090*/  LDL.LU R4, [R1+0x24e0] ;  /* 0x0024e00001047983 */ /* 0x000ee60000300800 */
[----:B------:R-:W-:Y:S04]  /*2d0a0*/  STL.64 [R1+0x23d8], R18 ;  /* 0x0023d81201007387 */ /* 0x000fe80000100a00 */
[----:B--2---:R-:W-:Y:S01]  /*2d0b0*/  STL.64 [R1+0x23b8], R14 ;  /* 0x0023b80e01007387 */ /* 0x004fe20000100a00 */
[----:B----4-:R0:W-:Y:S03]  /*2d0c0*/  STL.64 [R1+0x23b0], R12 ;  /* 0x0023b00c01007387 */ /* 0x0101e60000100a00 */
[----:B0-----:R-:W2:Y:S01]  /*2d0d0*/  LDL.LU R12, [R1+0x750] ;  /* 0x00075000010c7983 */ /* 0x001ea20000300800 */
[----:B------:R-:W2:Y:S02]  /*2d0e0*/  LDL.LU R13, [R1+0x754] ;  /* 0x00075400010d7983 */ /* 0x000ea40000300800 */
[----:B------:R-:W4:Y:S02]  /*2d0f0*/  LDL.LU R14, [R1+0x758] ;  /* 0x00075800010e7983 */ /* 0x000f240000300800 */
[----:B------:R-:W4:Y:S02]  /*2d100*/  LDL.LU R15, [R1+0x75c] ;  /* 0x00075c00010f7983 */ /* 0x000f240000300800 */
[----:B------:R-:W-:-:S02]  /*2d110*/  IMAD.MOV.U32 R18, RZ, RZ, R0 ;  /* 0x000000ffff127224 */ /* 0x000fc400078e0000 */
[----:B------:R-:W-:Y:S01]  /*2d120*/  IMAD.MOV.U32 R19, RZ, RZ, R2 ;  /* 0x000000ffff137224 */ /* 0x000fe200078e0002 */
[----:B------:R-:W3:Y:S01]  /*2d130*/  LDL.LU R0, [R1+0x24dc] ;  /* 0x0024dc0001007983 */ /* 0x000ee20000300800 */
[----:B------:R-:W3:Y:S03]  /*2d140*/  LDL.LU R2, [R1+0x24d8] ;  /* 0x0024d80001027983 */ /* 0x000ee60000300800 */
[----:B------:R-:W-:Y:S04]  /*2d150*/  STL.64 [R1+0x23f0], R18 ;  /* 0x0023f01201007387 */ /* 0x000fe80000100a00 */
[----:B----4-:R-:W-:Y:S01]  /*2d160*/  STL.64 [R1+0x23d0], R14 ;  /* 0x0023d00e01007387 */ /* 0x010fe20000100a00 */
[----:B--2---:R0:W-:Y:S03]  /*2d170*/  STL.64 [R1+0x23c8], R12 ;  /* 0x0023c80c01007387 */ /* 0x0041e60000100a00 */
        /* <DEDUP_REMOVED lines=8> */
[----:B------:R0:W-:Y:S02]  /*2d200*/  STL.64 [R1+0x2408], R18 ;  /* 0x0024081201007387 */ /* 0x0001e40000100a00 */
[----:B0-----:R-:W-:Y:S02]  /*2d210*/  IMAD.MOV.U32 R18, RZ, RZ, R29 ;  /* 0x000000ffff127224 */ /* 0x001fe400078e001d */
[----:B------:R-:W-:-:S05]  /*2d220*/  IMAD.MOV.U32 R19, RZ, RZ, R28 ;  /* 0x000000ffff137224 */ /* 0x000fca00078e001c */
        /* <DEDUP_REMOVED lines=16> */
[----:B---3--:R-:W-:-:S02]  /*2d330*/  IMAD.MOV.U32 R18, RZ, RZ, R25 ;  /* 0x000000ffff127224 */ /* 0x008fc400078e0019 */
[----:B------:R-:W-:-:S05]  /*2d340*/  IMAD.MOV.U32 R19, RZ, RZ, R24 ;  /* 0x000000ffff137224 */ /* 0x000fca00078e0018 */
[----:B------:R-:W-:Y:S04]  /*2d350*/  STL.64 [R1+0x2450], R18 ;  /* 0x0024501201007387 */ /* 0x000fe80000100a00 */
[----:B----4-:R-:W-:Y:S01]  /*2d360*/  STL.64 [R1+0x2418], R14 ;  /* 0x0024180e01007387 */ /* 0x010fe20000100a00 */
[----:B--2---:R0:W-:Y:S03]  /*2d370*/  STL.64 [R1+0x2410], R12 ;  /* 0x0024100c01007387 */ /* 0x0041e60000100a00 */
[----:B0-----:R-:W2:Y:S01]  /*2d380*/  LDL.LU R12, [R1+0x790] ;  /* 0x00079000010c7983 */ /* 0x001ea20000300800 */
[----:B------:R-:W2:Y:S02]  /*2d390*/  LDL.LU R13, [R1+0x794] ;  /* 0x00079400010d7983 */ /* 0x000ea40000300800 */
[----:B------:R-:W3:Y:S02]  /*2d3a0*/  LDL.LU R14, [R1+0x798] ;  /* 0x00079800010e7983 */ /* 0x000ee40000300800 */
[----:B------:R-:W3:Y:S02]  /*2d3b0*/  LDL.LU R15, [R1+0x79c] ;  /* 0x00079c00010f7983 */ /* 0x000ee40000300800 */
[----:B------:R-:W-:-:S02]  /*2d3c0*/  IMAD.MOV.U32 R18, RZ, RZ, R16 ;  /* 0x000000ffff127224 */ /* 0x000fc400078e0010 */
[----:B------:R-:W-:-:S05]  /*2d3d0*/  IMAD.MOV.U32 R19, RZ, RZ, R9 ;  /* 0x000000ffff137224 */ /* 0x000fca00078e0009 */
[----:B------:R-:W-:Y:S04]  /*2d3e0*/  STL.64 [R1+0x2468], R18 ;  /* 0x0024681201007387 */ /* 0x000fe80000100a00 */
[----:B---3--:R-:W-:Y:S01]  /*2d3f0*/  STL.64 [R1+0x2430], R14 ;  /* 0x0024300e01007387 */ /* 0x008fe20000100a00 */
        /* <DEDUP_REMOVED lines=16> */
[----:B------:R0:W-:Y:S02]  /*2d500*/  STL.64 [R1+0x2498], R18 ;  /* 0x0024981201007387 */ /* 0x0001e40000100a00 */
[----:B0-----:R-:W-:Y:S02]  /*2d510*/  IMAD.MOV.U32 R18, RZ, RZ, R4 ;  /* 0x000000ffff127224 */ /* 0x001fe400078e0004 */
[----:B------:R-:W4:Y:S01]  /*2d520*/  LDL.LU R4, [R1+0xe50] ;  /* 0x000e500001047983 */ /* 0x000f220000300800 */
[----:B------:R-:W4:Y:S02]  /*2d530*/  LDL.LU R5, [R1+0xe54] ;  /* 0x000e540001057983 */ /* 0x000f240000300800 */
[----:B------:R-:W4:Y:S02]  /*2d540*/  LDL.LU R6, [R1+0xe58] ;  /* 0x000e580001067983 */ /* 0x000f240000300800 */
[----:B------:R-:W-:Y:S01]  /*2d550*/  IMAD.MOV.U32 R19, RZ, RZ, R3 ;  /* 0x000000ffff137224 */ /* 0x000fe200078e0003 */
[----:B------:R-:W4:Y:S01]  /*2d560*/  LDL.LU R7, [R1+0xe5c] ;  /* 0x000e5c0001077983 */ /* 0x000f220000300800 */
[----:B------:R-:W4:Y:S02]  /*2d570*/  LDL.LU R24, [R1+0x8e0] ;  /* 0x0008e00001187983 */ /* 0x000f240000300800 */
[----:B------:R-:W4:Y:S02]  /*2d580*/  LDL.LU R25, [R1+0x8e4] ;  /* 0x0008e40001197983 */ /* 0x000f240000300800 */
[----:B------:R-:W4:Y:S01]  /*2d590*/  LDL.LU R26, [R1+0x8e8] ;  /* 0x0008e800011a7983 */ /* 0x000f220000300800 */
[----:B------:R-:W4:Y:S01]  /*2d5a0*/  LDL.LU R27, [R1+0x8ec] ;  /* 0x0008ec00011b7983 */ /* 0x000f220000300800 */
[----:B------:R-:W-:Y:S03]  /*2d5b0*/  STL.64 [R1+0x24b0], R18 ;  /* 0x0024b01201007387 */ /* 0x000fe60000100a00 */
[----:B---3--:R-:W-:Y:S01]  /*2d5c0*/  STL.64 [R1+0x2460], R14 ;  /* 0x0024600e01007387 */ /* 0x008fe20000100a00 */
[----:B--2---:R0:W-:Y:S03]  /*2d5d0*/  STL.64 [R1+0x2458], R12 ;  /* 0x0024580c01007387 */ /* 0x0041e60000100a00 */
[----:B0-----:R-:W2:Y:S01]  /*2d5e0*/  LDL.LU R12, [R1+0x7c0] ;  /* 0x0007c000010c7983 */ /* 0x001ea20000300800 */
[----:B------:R-:W2:Y:S02]  /*2d5f0*/  LDL.LU R13, [R1+0x7c4] ;  /* 0x0007c400010d7983 */ /* 0x000ea40000300800 */
[----:B------:R-:W3:Y:S02]  /*2d600*/  LDL.LU R14, [R1+0x7c8] ;  /* 0x0007c800010e7983 */ /* 0x000ee40000300800 */
[----:B------:R-:W3:Y:S01]  /*2d610*/  LDL.LU R15, [R1+0x7cc] ;  /* 0x0007cc00010f7983 */ /* 0x000ee20000300800 */
[----:B------:R-:W2:Y:S01]  /*2d620*/  LDL.LU R16, [R1+0x800] ;  /* 0x0008000001107983 */ /* 0x000ea20000300800 */
[----:B------:R-:W4:Y:S02]  /*2d630*/  LDL.LU R17, [R1+0x804] ;  /* 0x0008040001117983 */ /* 0x000f240000300800 */
[----:B------:R-:W4:Y:S02]  /*2d640*/  LDL.LU R18, [R1+0x808] ;  /* 0x0008080001127983 */ /* 0x000f240000300800 */
[----:B------:R-:W4:Y:S01]  /*2d650*/  LDL.LU R19, [R1+0x80c] ;  /* 0x00080c0001137983 */ /* 0x000f220000300800 */
[----:B---3--:R-:W-:Y:S01]  /*2d660*/  STL.64 [R1+0x2478], R14 ;  /* 0x0024780e01007387 */ /* 0x008fe20000100a00 */
[----:B--2---:R0:W-:Y:S03]  /*2d670*/  STL.64 [R1+0x2470], R12 ;  /* 0x0024700c01007387 */ /* 0x0041e60000100a00 */
[----:B0-----:R-:W2:Y:S01]  /*2d680*/  LDL.LU R12, [R1+0x7d0] ;  /* 0x0007d000010c7983 */ /* 0x001ea20000300800 */
[----:B------:R-:W2:Y:S02]  /*2d690*/  LDL.LU R13, [R1+0x7d4] ;  /* 0x0007d400010d7983 */ /* 0x000ea40000300800 */
[----:B------:R-:W3:Y:S02]  /*2d6a0*/  LDL.LU R14, [R1+0x7d8] ;  /* 0x0007d800010e7983 */ /* 0x000ee40000300800 */
[----:B------:R-:W3:Y:S01]  /*2d6b0*/  LDL.LU R15, [R1+0x7dc] ;  /* 0x0007dc00010f7983 */ /* 0x000ee20000300800 */
[C---:B----4-:R-:W-:Y:S01]  /*2d6c0*/  HMMA.16816.F32.BF16 R4, R20.reuse, R10, R4 ;  /* 0x0000000a1404723c */ /* 0x050fe20000041804 */
[----:B---3--:R-:W-:Y:S01]  /*2d6d0*/  STL.64 [R1+0x2490], R14 ;  /* 0x0024900e01007387 */ /* 0x008fe20000100a00 */
[----:B--2---:R0:W-:Y:S03]  /*2d6e0*/  STL.64 [R1+0x2488], R12 ;  /* 0x0024880c01007387 */ /* 0x0041e60000100a00 */
        /* <DEDUP_REMOVED lines=9> */
[----:B------:R-:W2:Y:S02]  /*2d780*/  LDL.LU R15, [R1+0x7fc] ;  /* 0x0007fc00010f7983 */ /* 0x000ea40000300800 */
[----:B------:R-:W-:Y:S01]  /*2d790*/  STL.64 [R1+0xe50], R4 ;  /* 0x000e500401007387 */ /* 0x000fe20000100a00 */
[----:B------:R0:W-:Y:S03]  /*2d7a0*/  STL.64 [R1+0xe58], R6 ;  /* 0x000e580601007387 */ /* 0x0001e60000100a00 */
[----:B0-----:R-:W3:Y:S01]  /*2d7b0*/  LDL.LU.64 R6, [R1+0x24c8] ;  /* 0x0024c80001067983 */ /* 0x001ee20000300a00 */
[----:B------:R0:W-:Y:S02]  /*2d7c0*/  STL.64 [R1+0x2390], R10 ;  /* 0x0023900a01007387 */ /* 0x0001e40000100a00 */
[----:B------:R-:W4:Y:S02]  /*2d7d0*/  LDL.LU R8, [R1+0x730] ;  /* 0x0007300001087983 */ /* 0x000f240000300800 */
[----:B------:R-:W4:Y:S01]  /*2d7e0*/  LDL.LU R9, [R1+0x734] ;  /* 0x0007340001097983 */ /* 0x000f220000300800 */
[----:B0-----:R-:W4:Y:S01]  /*2d7f0*/  LDL.LU R10, [R1+0x738] ;  /* 0x00073800010a7983 */ /* 0x001f220000300800 */
[----:B------:R-:W4:Y:S01]  /*2d800*/  LDL.LU R11, [R1+0x73c] ;  /* 0x00073c00010b7983 */ /* 0x000f220000300800 */
[----:B---3--:R-:W-:Y:S02]  /*2d810*/  HMMA.16816.F32.BF16 R20, R20, R6, R24 ;  /* 0x000000061414723c */ /* 0x008fe40000041818 */
[----:B------:R-:W3:Y:S01]  /*2d820*/  LDL.LU.64 R26, [R1+0x24c0] ;  /* 0x0024c000011a7983 */ /* 0x000ee20000300a00 */
[----:B------:R-:W3:Y:S11]  /*2d830*/  LDL.LU.64 R24, [R1+0x24b8] ;  /* 0x0024b80001187983 */ /* 0x000ef60000300a00 */
[----:B------:R-:W-:Y:S09]  /*2d840*/  @!UPT UIADD3 URZ, URZ, URZ, URZ ;  /* 0x0000003f3f3ff290 */ /* 0x000ff2000fffe03f */
[----:B------:R-:W-:Y:S01]  /*2d850*/  STL.64 [R1+0x8e0], R20 ;  /* 0x0008e01401007387 */ /* 0x000fe20000100a00 */
[----:B------:R0:W-:Y:S02]  /*2d860*/  STL.64 [R1+0x8e8], R22 ;  /* 0x0008e81601007387 */ /* 0x0001e40000100a00 */
[----:B------:R1:W-:Y:S02]  /*2d870*/  STL.64 [R1+0x2388], R6 ;  /* 0x0023880601007387 */ /* 0x0003e40000100a00 */
[----:B------:R-:W2:Y:S01]  /*2d880*/  LDL.LU R4, [R1+0x720] ;  /* 0x0007200001047983 */ /* 0x000ea20000300800 */
[----:B------:R-:W2:Y:S01]  /*2d890*/  LDL.LU R5, [R1+0x724] ;  /* 0x0007240001057983 */ /* 0x000ea20000300800 */
[----:B0-----:R-:W-:Y:S02]  /*2d8a0*/  IMAD.MOV.U32 R22, RZ, RZ, R2 ;  /* 0x000000ffff167224 */ /* 0x001fe400078e0002 */
[----:B------:R-:W-:Y:S01]  /*2d8b0*/  IMAD.MOV.U32 R23, RZ, RZ, R0 ;  /* 0x000000ffff177224 */ /* 0x000fe200078e0000 */
[----:B-1----:R-:W2:Y:S01]  /*2d8c0*/  LDL.LU R6, [R1+0x728] ;  /* 0x0007280001067983 */ /* 0x002ea20000300800 */
[----:B------:R-:W2:Y:S05]  /*2d8d0*/  LDL.LU R7, [R1+0x72c] ;  /* 0x00072c0001077983 */ /* 0x000eaa0000300800 */
[C---:B---3--:R-:W-:Y:S01]  /*2d8e0*/  HMMA.16816.F32.BF16 R20, R24.reuse, R22, R16 ;  /* 0x000000161814723c */ /* 0x048fe20000041810 */
[----:B------:R-:W2:Y:S11]  /*2d8f0*/  LDL.LU.64 R18, [R1+0x24b0] ;  /* 0x0024b00001127983 */ /* 0x000eb60000300a00 */
[----:B------:R-:W-:Y:S11]  /*2d900*/  @!UPT UIADD3 URZ, URZ, URZ, URZ ;  /* 0x0000003f3f3ff290 */ /* 0x000ff6000fffe03f */
[----:B------:R0:W-:Y:S01]  /*2d910*/  STL.64 [R1+0x800], R20 ;  /* 0x0008001401007387 */ /* 0x0001e20000100a00 */
[----:B------:R1:W-:Y:S03]  /*2d920*/  STL.64 [R1+0x808], R22 ;  /* 0x0008081601007387 */ /* 0x0003e60000100a00 */
[----:B0-----:R-:W3:Y:S01]  /*2d930*/  LDL.LU R20, [R1+0x120] ;  /* 0x0001200001147983 */ /* 0x001ee20000300800 */
[----:B------:R-:W3:Y:S02]  /*2d940*/  LDL.LU R21, [R1+0x124] ;  /* 0x0001240001157983 */ /* 0x000ee40000300800 */
[----:B-1----:R-:W3:Y:S02]  /*2d950*/  LDL.LU R22, [R1+0x128] ;  /* 0x0001280001167983 */ /* 0x002ee40000300800 */
[----:B------:R-:W3:Y:S01]  /*2d960*/  LDL.LU R23, [R1+0x12c] ;  /* 0x00012c0001177983 */ /* 0x000ee20000300800 */
[C---:B--2---:R-:W-:Y:S01]  /*2d970*/  HMMA.16816.F32.BF16 R16, R24.reuse, R18, R12 ;  /* 0x000000121810723c */ /* 0x044fe2000004180c */
[----:B------:R-:W2:Y:S01]  /*2d980*/  LDL.LU.64 R14, [R1+0x24a8] ;  /* 0x0024a800010e7983 */ /* 0x000ea20000300a00 */
[----:B------:R-:W2:Y:S11]  /*2d990*/  LDL.LU.64 R12, [R1+0x24a0] ;  /* 0x0024a000010c7983 */ /* 0x000eb60000300a00 */
[----:B------:R-:W-:Y:S10]  /*2d9a0*/  @!UPT UIADD3 URZ, URZ, URZ, URZ ;  /* 0x0000003f3f3ff290 */ /* 0x000ff4000fffe03f */
        /* <DEDUP_REMOVED lines=73> */
[----:B------:R-:W3:Y:S01]  /*2de40*/  LDL.LU R17, [R1+0x23a0] ;  /* 0x0023a00001117983 */ /* 0x000ee20000300800 */
[C---:B--2---:R-:W-:Y:S11]  /*2de50*/  HMMA.16816.F32.BF16 R12, R24.reuse, R18, R12 ;  /* 0x00000012180c723c */ /* 0x044ff6000004180c */
[----:B------:R-:W-:Y:S11]  /*2de60*/  @!UPT UIADD3 URZ, URZ, URZ, URZ ;  /* 0x0000003f3f3ff290 */ /* 0x000ff6000fffe03f */
[----:B------:R-:W-:Y:S01]  /*2de70*/  @!UPT UIADD3 URZ, URZ, URZ, URZ ;  /* 0x0000003f3f3ff290 */ /* 0x000fe2000fffe03f */
[----:B------:R-:W-:Y:S01]  /*2de80*/  STL.64 [R1+0x740], R12 ;  /* 0x0007400c01007387 */ /* 0x000fe20000100a00 */
[----:B------:R0:W-:Y:S03]  /*2de90*/  STL.64 [R1+0x748], R14 ;  /* 0x0007480e01007387 */ /* 0x0001e60000100a00 */
[----:B0-----:R-:W4:Y:S01]  /*2dea0*/  LDL.LU.64 R14, [R1+0x2398] ;  /* 0x00239800010e7983 */ /* 0x001f220000300a00 */
[----:B------:R0:W-:Y:S03]  /*2deb0*/  STL.64 [R1+0x2370], R18 ;  /* 0x0023701201007387 */ /* 0x0001e60000100a00 */
[----:B0-----:R-:W2:Y:S01]  /*2dec0*/  LDL.64 R18, [R1+0xa8] ;  /* 0x0000a80001127983 */ /* 0x001ea20000100a00 */
[C---:B----4-:R-:W-:Y:S03]  /*2ded0*/  HMMA.16816.F32.BF16 R8, R24.reuse, R14, R8 ;  /* 0x0000000e1808723c */ /* 0x050fe60000041808 */
[----:B--2---:R0:W-:Y:S04]  /*2dee0*/  STL.64 [R1+0x2380], R18 ;  /* 0x0023801201007387 */ /* 0x0041e80000100a00 */
[----:B0-----:R-:W2:Y:S11]  /*2def0*/  LDL.64 R18, [R1+0xb8] ;  /* 0x0000b80001127983 */ /* 0x001eb60000100a00 */
[----:B------:R-:W-:Y:S05]  /*2df00*/  @!UPT UIADD3 URZ, URZ, URZ, URZ ;  /* 0x0000003f3f3ff290 */ /* 0x000fea000fffe03f */
[----:B------:R-:W-:Y:S02]  /*2df10*/  STL.64 [R1+0x730], R8 ;  /* 0x0007300801007387 */ /* 0x000fe40000100a00 */
[----:B------:R0:W-:Y:S02]  /*2df20*/  STL.64 [R1+0x738], R10 ;  /* 0x0007380a01007387 */ /* 0x0001e40000100a00 */
[----:B0-----:R-:W4:Y:S01]  /*2df30*/  LDL.LU.64 R10, [R1+0x2390] ;  /* 0x00239000010a7983 */ /* 0x001f220000300a00 */
[----:B------:R0:W-:Y:S03]  /*2df40*/  STL.64 [R1+0x22c0], R14 ;  /* 0x0022c00e01007387 */ /* 0x0001e60000100a00 */
[----:B0-----:R-:W2:Y:S01]  /*2df50*/  LDL.64 R14, [R1+0x88] ;  /* 0x00008800010e7983 */ /* 0x001ea20000100a00 */
[C---:B----4-:R-:W-:Y:S03]  /*2df60*/  HMMA.16816.F32.BF16 R4, R24.reuse, R10, R4 ;  /* 0x0000000a1804723c */ /* 0x050fe60000041804 */
[----:B--2---:R0:W-:Y:S01]  /*2df70*/  STL.64 [R1+0x2378], R14 ;  /* 0x0023780e01007387 */ /* 0x0041e20000100a00 */
[----:B------:R-:W2:Y:S02]  /*2df80*/  LDL.LU R12, [R1+0xbb0] ;  /* 0x000bb000010c7983 */ /* 0x000ea40000300800 */
[----:B------:R-:W2:Y:S01]  /*2df90*/  LDL.LU R13, [R1+0xbb4] ;  /* 0x000bb400010d7983 */ /* 0x000ea20000300800 */
[----:B0-----:R-:W2:Y:S01]  /*2dfa0*/  LDL.LU R14, [R1+0xbb8] ;  /* 0x000bb800010e7983 */ /* 0x001ea20000300800 */
[----:B------:R-:W2:Y:S11]  /*2dfb0*/  LDL.LU R15, [R1+0xbbc] ;  /* 0x000bbc00010f7983 */ /* 0x000eb60000300800 */
[----:B------:R-:W-:Y:S04]  /*2dfc0*/  @!UPT UIADD3 URZ, URZ, URZ, URZ ;  /* 0x0000003f3f3ff290 */ /* 0x000fe8000fffe03f */
[----:B------:R-:W-:Y:S02]  /*2dfd0*/  STL.64 [R1+0x720], R4 ;  /* 0x0007200401007387 */ /* 0x000fe40000100a00 */
[----:B------:R0:W-:Y:S02]  /*2dfe0*/  STL.64 [R1+0x728], R6 ;  /* 0x0007280601007387 */ /* 0x0001e40000100a00 */
[----:B0-----:R-:W3:Y:S01]  /*2dff0*/  LDL.LU.64 R6, [R1+0x2388] ;  /* 0x0023880001067983 */ /* 0x001ee20000300a00 */
[----:B------:R0:W-:Y:S02]  /*2e000*/  STL.64 [R1+0x22f0], R10 ;  /* 0x0022f00a01007387 */ /* 0x0001e40000100a00 */
[----:B------:R-:W4:Y:S02]  /*2e010*/  LDL.LU R8, [R1+0xb90] ;  /* 0x000b900001087983 */ /* 0x000f240000300800 */
[----:B------:R-:W4:Y:S01]  /*2e020*/  LDL.LU R9, [R1+0xb94] ;  /* 0x000b940001097983 */ /* 0x000f220000300800 */
[----:B0-----:R-:W4:Y:S01]  /*2e030*/  LDL.LU R10, [R1+0xb98] ;  /* 0x000b9800010a7983 */ /* 0x001f220000300800 */
[----:B------:R-:W4:Y:S01]  /*2e040*/  LDL.LU R11, [R1+0xb9c] ;  /* 0x000b9c00010b7983 */ /* 0x000f220000300800 */
[----:B---3--:R-:W-:Y:S02]  /*2e050*/  HMMA.16816.F32.BF16 R20, R24, R6, R20 ;  /* 0x000000061814723c */ /* 0x008fe40000041814 */
[----:B------:R0:W-:Y:S01]  /*2e060*/  STL [R1+0x228c], R6 ;  /* 0x00228c0601007387 */ /* 0x0001e20000100800 */
[----:B------:R1:W-:Y:S03]  /*2e070*/  STL [R1+0x2288], R7 ;  /* 0x0022880701007387 */ /* 0x0003e60000100800 */
[----:B------:R-:W3:Y:S11]  /*2e080*/  LDSM.16.MT88.4 R24, [R17+0xa180] ;  /* 0x00a180001118783b */ /* 0x000ef60000004200 */
[----:B------:R-:W-:Y:S06]  /*2e090*/  @!UPT UIADD3 URZ, URZ, URZ, URZ ;  /* 0x0000003f3f3ff290 */ /* 0x000fec000fffe03f */
[----:B------:R-:W-:Y:S01]  /*2e0a0*/  STL.64 [R1+0x120], R20 ;  /* 0x0001201401007387 */ /* 0x000fe20000100a00 */
[----:B------:R-:W-:Y:S02]  /*2e0b0*/  STL.64 [R1+0x128], R22 ;  /* 0x0001281601007387 */ /* 0x000fe40000100a00 */
[----:B------:R-:W2:Y:S02]  /*2e0c0*/  LDL.LU R4, [R1+0xbc0] ;  /* 0x000bc00001047983 */ /* 0x000ea40000300800 */
[----:B------:R-:W2:Y:S01]  /*2e0d0*/  LDL.LU R5, [R1+0xbc4] ;  /* 0x000bc40001057983 */ /* 0x000ea20000300800 */
[----:B0-----:R-:W2:Y:S01]  /*2e0e0*/  LDL.LU R6, [R1+0xbc8] ;  /* 0x000bc80001067983 */ /* 0x001ea20000300800 */
[----:B-1----:R-:W2:Y:S03]  /*2e0f0*/  LDL.LU R7, [R1+0xbcc] ;  /* 0x000bcc0001077983 */ /* 0x002ea60000300800 */
[----:B------:R-:W2:Y:S01]  /*2e100*/  LDSM.16.MT88.4 R20, [R17+0xa100] ;  /* 0x00a100001114783b */ /* 0x000ea20000004200 */
[----:B------:R-:W-:-:S03]  /*2e110*/  IMAD.MOV.U32 R3, RZ, RZ, R19 ;  /* 0x000000ffff037224 */ /* 0x000fc600078e0013 */
[----:B---3--:R0:W-:Y:S01]  /*2e120*/  STL.64 [R1+0x2280], R26 ;  /* 0x0022801a01007387 */ /* 0x0081e20000100a00 */
[----:B------:R-:W-:Y:S03]  /*2e130*/  STL.64 [R1+0x2278], R24 ;  /* 0x0022781801007387 */ /* 0x000fe60000100a00 */
[----:B0-----:R-:W3:Y:S01]  /*2e140*/  LDL.64 R26, [R1+0x98] ;  /* 0x00009800011a7983 */ /* 0x001ee20000100a00 */
[C---:B--2---:R-:W-:Y:S11]  /*2e150*/  HMMA.16816.F32.BF16 R4, R20.reuse, R18, R4 ;  /* 0x000000121404723c */ /* 0x044ff60000041804 */
[----:B------:R-:W-:Y:S11]  /*2e160*/  @!UPT UIADD3 URZ, URZ, URZ, URZ ;  /* 0x0000003f3f3ff290 */ /* 0x000ff6000fffe03f */
[----:B------:R-:W-:Y:S01]  /*2e170*/  @!UPT UIADD3 URZ, URZ, URZ, URZ ;  /* 0x0000003f3f3ff290 */ /* 0x000fe2000fffe03f */
[----:B------:R0:W-:Y:S01]  /*2e180*/  STL.64 [R1+0xbc0], R4 ;  /* 0x000bc00401007387 */ /* 0x0001e20000100a00 */
[----:B------:R-:W-:Y:S02]  /*2e190*/  STL.64 [R1+0xbc8], R6 ;  /* 0x000bc80601007387 */ /* 0x000fe40000100a00 */
[----:B0-----:R-:W-:Y:S02]  /*2e1a0*/  IMAD.MOV.U32 R4, RZ, RZ, R18 ;  /* 0x000000ffff047224 */ /* 0x001fe400078e0012 */
[----:B------:R-:W2:Y:S01]  /*2e1b0*/  LDL.LU.64 R18, [R1+0x2380] ;  /* 0x0023800001127983 */ /* 0x000ea20000300a00 */
[----:B------:R-:W-:Y:S02]  /*2e1c0*/  STL [R1+0x2294], R3 ;  /* 0x0022940301007387 */ /* 0x000fe40000100800 */
[----:B------:R0:W-:Y:S02]  /*2e1d0*/  STL [R1+0x2290], R4 ;  /* 0x0022900401007387 */ /* 0x0001e40000100800 */
[----:B0-----:R-:W3:Y:S01]  /*2e1e0*/  LDL.LU R4, [R1+0xba0] ;  /* 0x000ba00001047983 */ /* 0x001ee20000300800 */
[----:B------:R-:W3:Y:S02]  /*2e1f0*/  LDL.LU R5, [R1+0xba4] ;  /* 0x000ba40001057983 */ /* 0x000ee40000300800 */
[----:B------:R-:W3:Y:S02]  /*2e200*/  LDL.LU R6, [R1+0xba8] ;  /* 0x000ba80001067983 */ /* 0x000ee40000300800 */
[----:B------:R-:W3:Y:S01]  /*2e210*/  LDL.LU R7, [R1+0xbac] ;  /* 0x000bac0001077983 */ /* 0x000ee20000300800 */
[C---:B--2---:R-:W-:Y:S11]  /*2e220*/  HMMA.16816.F32.BF16 R12, R20.reuse, R18, R12 ;  /* 0x00000012140c723c */ /* 0x044ff6000004180c */
[----:B------:R-:W-:Y:S11]  /*2e230*/  @!UPT UIADD3 URZ, URZ, URZ, URZ ;  /* 0x0000003f3f3ff290 */ /* 0x000ff6000fffe03f */
[----:B------:R-:W-:Y:S01]  /*2e240*/  @!UPT UIADD3 URZ, URZ, URZ, URZ ;  /* 0x0000003f3f3ff290 */ /* 0x000fe2000fffe03f */
[----:B------:R-:W-:Y:S01]  /*2e250*/  STL.64 [R1+0xbb0], R12 ;  /* 0x000bb00c01007387 */ /* 0x000fe20000100a00 */
[----:B------:R0:W-:Y:S03]  /*2e260*/  STL.64 [R1+0xbb8], R14 ;  /* 0x000bb80e01007387 */ /* 0x0001e60000100a00 */
[----:B0-----:R-:W4:Y:S01]  /*2e270*/  LDL.LU.64 R14, [R1+0x2378] ;  /* 0x00237800010e7983 */ /* 0x001f220000300a00 */
[----:B------:R-:W-:Y:S02]  /*2e280*/  IMAD.MOV.U32 R2, RZ, RZ, R18 ;  /* 0x000000ffff027224 */ /* 0x000fe400078e0012 */
[----:B------:R-:W-:Y:S02]  /*2e290*/  IMAD.MOV.U32 R0, RZ, RZ, R19 ;  /* 0x000000ffff007224 */ /* 0x000fe400078e0013 */
[----:B------:R-:W2:Y:S01]  /*2e2a0*/  LDL.LU.64 R18, [R1+0x2370] ;  /* 0x0023700001127983 */ /* 0x000ea20000300a00 */
[----:B---3--:R-:W-:Y:S02]  /*2e2b0*/  HMMA.16816.F32.BF16 R4, R20, R26, R4 ;  /* 0x0000001a1404723c */ /* 0x008fe40000041804 */
[----:B------:R-:W-:Y:S02]  /*2e2c0*/  STL [R1+0x229c], R0 ;  /* 0x00229c0001007387 */ /* 0x000fe40000100800 */
[----:B------:R-:W-:Y:S11]  /*2e2d0*/  STL [R1+0x2298], R2 ;  /* 0x0022980201007387 */ /* 0x000ff60000100800 */
[----:B------:R-:W-:Y:S08]  /*2e2e0*/  @!UPT UIADD3 URZ, URZ, URZ, URZ ;  /* 0x0000003f3f3ff290 */ /* 0x000ff0000fffe03f */
[----:B------:R0:W-:Y:S01]  /*2e2f0*/  STL.64 [R1+0xba0], R4 ;  /* 0x000ba00401007387 */ /* 0x0001e20000100a00 */
[----:B------:R-:W-:Y:S02]  /*2e300*/  STL.64 [R1+0xba8], R6 ;  /* 0x000ba80601007387 */ /* 0x000fe40000100a00 */
[----:B0-----:R-:W-:-:S05]  /*2e310*/  IMAD.MOV.U32 R5, RZ, RZ, R27 ;  /* 0x000000ffff057224 */ /* 0x001fca00078e001b */
[----:B------:R4:W-:Y:S01]  /*2e320*/  STL [R1+0x22a4], R5 ;  /* 0x0022a40501007387 */ /* 0x0009e20000100800 */
[----:B------:R-:W-:-:S05]  /*2e330*/  IMAD.MOV.U32 R16, RZ, RZ, R26 ;  /* 0x000000ffff107224 */ /* 0x000fca00078e001a */
[----:B------:R0:W-:Y:S01]  /*2e340*/  STL [R1+0x22a0], R16 ;  /* 0x0022a01001007387 */ /* 0x0001e20000100800 */
[C---:B----4-:R-:W-:Y:S01]  /*2e350*/  HMMA.16816.F32.BF16 R4, R20.reuse, R14, R8 ;  /* 0x0000000e1404723c */ /* 0x050fe20000041808 */
[----:B------:R-:W-:Y:S02]  /*2e360*/  IMAD.MOV.U32 R17, RZ, RZ, R15 ;  /* 0x000000ffff117224 */ /* 0x000fe400078e000f */
[----:B------:R-:W-:Y:S11]  /*2e370*/  IMAD.MOV.U32 R24, RZ, RZ, R14 ;  /* 0x000000ffff187224 */ /* 0x000ff600078e000e */
[----:B------:R-:W-:Y:S09]  /*2e380*/  @!UPT UIADD3 URZ, URZ, URZ, URZ ;  /* 0x0000003f3f3ff290 */ /* 0x000ff2000fffe03f */
[----:B------:R-:W-:Y:S01]  /*2e390*/  STL.64 [R1+0xb90], R4 ;  /* 0x000b900401007387 */ /* 0x000fe20000100a00 */
[----:B------:R-:W-:Y:S02]  /*2e3a0*/  STL.64 [R1+0xb98], R6 ;  /* 0x000b980601007387 */ /* 0x000fe40000100a00 */
[----:B--2---:R-:W-:Y:S02]  /*2e3b0*/  STL.64 [R1+0x2310], R18 ;  /* 0x0023101201007387 */ /* 0x004fe40000100a00 */
[----:B------:R1:W-:Y:S01]  /*2e3c0*/  STL [R1+0x2308], R17 ;  /* 0x0023081101007387 */ /* 0x0003e20000100800 */
[----:B------:R-:W2:Y:S01]  /*2e3d0*/  LDL.LU R12, [R1+0xb00] ;  /* 0x000b0000010c7983 */ /* 0x000ea20000300800 */
[----:B------:R-:W2:Y:S02]  /*2e3e0*/  LDL.LU R13, [R1+0xb04] ;  /* 0x000b0400010d7983 */ /* 0x000ea40000300800 */
[----:B------:R-:W3:Y:S02]  /*2e3f0*/  LDL.LU R14, [R1+0xb08] ;  /* 0x000b0800010e7983 */ /* 0x000ee40000300800 */
[----:B------:R-:W3:Y:S01]  /*2e400*/  LDL.LU R15, [R1+0xb0c] ;  /* 0x000b0c00010f7983 */ /* 0x000ee20000300800 */
[----:B------:R-:W4:Y:S01]  /*2e410*/  LDL.LU R8, [R1+0xb20] ;  /* 0x000b200001087983 */ /* 0x000f220000300800 */
[----:B------:R-:W4:Y:S02]  /*2e420*/  LDL.LU R9, [R1+0xb24] ;  /* 0x000b240001097983 */ /* 0x000f240000300800 */
[----:B------:R-:W2:Y:S02]  /*2e430*/  LDL.LU R10, [R1+0xb28] ;  /* 0x000b2800010a7983 */ /* 0x000ea40000300800 */
[----:B------:R-:W2:Y:S01]  /*2e440*/  LDL.LU R11, [R1+0xb2c] ;  /* 0x000b2c00010b7983 */ /* 0x000ea20000300800 */
[----:B0-----:R-:W2:Y:S01]  /*2e450*/  LDL.LU R16, [R1+0xb30] ;  /* 0x000b300001107983 */ /* 0x001ea20000300800 */
[----:B-1----:R-:W2:Y:S02]  /*2e460*/  LDL.LU R17, [R1+0xb34] ;  /* 0x000b340001117983 */ /* 0x002ea40000300800 */
[----:B------:R-:W2:Y:S02]  /*2e470*/  LDL.LU R18, [R1+0xb38] ;  /* 0x000b380001127983 */ /* 0x000ea40000300800 */
[----:B------:R-:W2:Y:S01]  /*2e480*/  LDL.LU R19, [R1+0xb3c] ;  /* 0x000b3c0001137983 */ /* 0x000ea20000300800 */
[----:B------:R-:W2:Y:S01]  /*2e490*/  LDL.LU R4, [R1+0xb60] ;  /* 0x000b600001047983 */ /* 0x000ea20000300800 */
[----:B------:R-:W2:Y:S02]  /*2e4a0*/  LDL.LU R5, [R1+0xb64] ;  /* 0x000b640001057983 */ /* 0x000ea40000300800 */
[----:B------:R-:W2:Y:S02]  /*2e4b0*/  LDL.LU R6, [R1+0xb68] ;  /* 0x000b680001067983 */ /* 0x000ea40000300800 */
[----:B------:R-:W2:Y:S02]  /*2e4c0*/  LDL.LU R7, [R1+0xb6c] ;  /* 0x000b6c0001077983 */ /* 0x000ea40000300800 */
[----:B--2---:R0:W-:Y:S01]  /*2e4d0*/  STL.64 [R1+0x2358], R6 ;  /* 0x0023580601007387 */ /* 0x0041e20000100a00 */
[----:B------:R-:W-:Y:S03]  /*2e4e0*/  STL.64 [R1+0x2350], R4 ;  /* 0x0023500401007387 */ /* 0x000fe60000100a00 */
[----:B0-----:R-:W2:Y:S04]  /*2e4f0*/  LDL.64 R6, [R1+0x68] ;  /* 0x0000680001067983 */ /* 0x001ea80000100a00 */
[----:B--2---:R0:W-:Y:S04]  /*2e500*/  STL.64 [R1+0x2368], R6 ;  /* 0x0023680601007387 */ /* 0x0041e80000100a00 */
[----:B0-----:R-:W2:Y:S01]  /*2e510*/  LDL.64 R6, [R1+0x78] ;  /* 0x0000780001067983 */ /* 0x001ea20000100a00 */
[----:B------:R0:W-:Y:S02]  /*2e520*/  STL.64 [R1+0x2320], R18 ;  /* 0x0023201201007387 */ /* 0x0001e40000100a00 */
[----:B------:R-:W-:Y:S01]  /*2e530*/  STL.64 [R1+0x2318], R16 ;  /* 0x0023181001007387 */ /* 0x000fe20000100a00 */
[----:B0-----:R-:W2:Y:S04]  /*2e540*/  LDL.64 R18, [R1+0x38] ;  /* 0x0000380001127983 */ /* 0x001ea80000100a00 */
[----:B--2---:R0:W-:Y:S04]  /*2e550*/  STL.64 [R1+0x2330], R18 ;  /* 0x0023301201007387 */ /* 0x0041e80000100a00 */
[----:B0-----:R-:W2:Y:S04]  /*2e560*/  LDL.64 R18, [R1+0x48] ;  /* 0x0000480001127983 */ /* 0x001ea80000100a00 */
[----:B--2---:R0:W-:Y:S04]  /*2e570*/  STL.64 [R1+0x2348], R18 ;  /* 0x0023481201007387 */ /* 0x0041e80000100a00 */
[----:B0-----:R-:W2:Y:S04]  /*2e580*/  LDL.64 R18, [R1+0x58] ;  /* 0x0000580001127983 */ /* 0x001ea80000100a00 */
[----:B--2---:R0:W-:Y:S01]  /*2e590*/  STL.64 [R1+0x2360], R18 ;  /* 0x0023601201007387 */ /* 0x0041e20000100a00 */
[----:B------:R-:W2:Y:S02]  /*2e5a0*/  LDL.LU R16, [R1+0xb70] ;  /* 0x000b700001107983 */ /* 0x000ea40000300800 */
[----:B------:R-:W2:Y:S01]  /*2e5b0*/  LDL.LU R17, [R1+0xb74] ;  /* 0x000b740001117983 */ /* 0x000ea20000300800 */
[----:B0-----:R-:W2:Y:S01]  /*2e5c0*/  LDL.LU R18, [R1+0xb78] ;  /* 0x000b780001127983 */ /* 0x001ea20000300800 */
[----:B------:R-:W2:Y:S02]  /*2e5d0*/  LDL.LU R19, [R1+0xb7c] ;  /* 0x000b7c0001137983 */ /* 0x000ea40000300800 */
[----:B------:R0:W-:Y:S02]  /*2e5e0*/  STL.64 [R1+0x2300], R10 ;  /* 0x0023000a01007387 */ /* 0x0001e40000100a00 */
[----:B----4-:R1:W-:Y:S01]  /*2e5f0*/  STL.64 [R1+0x22f8], R8 ;  /* 0x0022f80801007387 */ /* 0x0103e20000100a00 */
[----:B0-----:R-:W4:Y:S04]  /*2e600*/  LDL.64 R10, [R1+0x28] ;  /* 0x00002800010a7983 */ /* 0x001f280000100a00 */
[----:B----4-:R0:W-:Y:S01]  /*2e610*/  STL.64 [R1+0x2328], R10 ;  /* 0x0023280a01007387 */ /* 0x0101e20000100a00 */
[----:B-1----:R-:W4:Y:S02]  /*2e620*/  LDL.LU R8, [R1+0xb40] ;  /* 0x000b400001087983 */ /* 0x002f240000300800 */
[----:B------:R-:W4:Y:S01]  /*2e630*/  LDL.LU R9, [R1+0xb44] ;  /* 0x000b440001097983 */ /* 0x000f220000300800 */
[----:B0-----:R-:W2:Y:S01]  /*2e640*/  LDL.LU R10, [R1+0xb48] ;  /* 0x000b4800010a7983 */ /* 0x001ea20000300800 */
[----:B------:R-:W2:Y:S03]  /*2e650*/  LDL.LU R11, [R1+0xb4c] ;  /* 0x000b4c00010b7983 */ /* 0x000ea60000300800 */
[----:B--2---:R-:W-:Y:S01]  /*2e660*/  STL.64 [R1+0x2340], R10 ;  /* 0x0023400a01007387 */ /* 0x004fe20000100a00 */
[----:B----4-:R0:W-:Y:S03]  /*2e670*/  STL.64 [R1+0x2338], R8 ;  /* 0x0023380801007387 */ /* 0x0101e60000100a00 */
[----:B0-----:R-:W2:Y:S01]  /*2e680*/  LDL.LU R8, [R1+0xb50] ;  /* 0x000b500001087983 */ /* 0x001ea20000300800 */
[----:B------:R-:W2:Y:S02]  /*2e690*/  LDL.LU R9, [R1+0xb54] ;  /* 0x000b540001097983 */ /* 0x000ea40000300800 */
[----:B------:R-:W2:Y:S02]  /*2e6a0*/  LDL.LU R10, [R1+0xb58] ;  /* 0x000b5800010a7983 */ /* 0x000ea40000300800 */
[----:B------:R-:W2:Y:S01]  /*2e6b0*/  LDL.LU R11, [R1+0xb5c] ;  /* 0x000b5c00010b7983 */ /* 0x000ea20000300800 */
[----:B---3--:R0:W-:Y:S01]  /*2e6c0*/  STL.64 [R1+0x22d0], R14 ;  /* 0x0022d00e01007387 */ /* 0x0081e20000100a00 */
[----:B------:R-:W-:Y:S03]  /*2e6d0*/  STL.64 [R1+0x22c8], R12 ;  /* 0x0022c80c01007387 */ /* 0x000fe60000100a00 */
[----:B0-----:R-:W3:Y:S04]  /*2e6e0*/  LDL.64 R14, [R1+0x8] ;  /* 0x00000800010e7983 */ /* 0x001ee80000100a00 */
[----:B---3--:R0:W-:Y:S04]  /*2e6f0*/  STL.64 [R1+0x22e8], R14 ;  /* 0x0022e80e01007387 */ /* 0x0081e80000100a00 */
[----:B0-----:R-:W3:Y:S01]  /*2e700*/  LDL.64 R14, [R1+0x18] ;  /* 0x00001800010e7983 */ /* 0x001ee20000100a00 */
[----:B------:R0:W-:Y:S03]  /*2e710*/  STL [R1+0x22a8], R24 ;  /* 0x0022a81801007387 */ /* 0x0001e60000100800 */
        /* <DEDUP_REMOVED lines=8> */
[----:B------:R1:W-:Y:S02]  /*2e7a0*/  STL.64 [R1+0xb88], R26 ;  /* 0x000b881a01007387 */ /* 0x0003e40000100a00 */
[----:B0-----:R-:W-:Y:S02]  /*2e7b0*/  IMAD.MOV.U32 R25, RZ, RZ, R7 ;  /* 0x000000ffff197224 */ /* 0x001fe400078e0007 */
[----:B-1----:R-:W-:Y:S02]  /*2e7c0*/  IMAD.MOV.U32 R26, RZ, RZ, R6 ;  /* 0x000000ffff1a7224 */ /* 0x002fe400078e0006 */
[----:B------:R-:W4:Y:S02]  /*2e7d0*/  LDL.LU.64 R6, [R1+0x2368] ;  /* 0x0023680001067983 */ /* 0x000f240000300a00 */
[----:B----4-:R-:W-:Y:S01]  /*2e7e0*/  HMMA.16816.F32.BF16 R16, R20, R6, R16 ;  /* 0x000000061410723c */ /* 0x010fe20000041810 */
[----:B------:R-:W-:-:S02]  /*2e7f0*/  IMAD.MOV.U32 R28, RZ, RZ, R6 ;  /* 0x000000ffff1c7224 */ /* 0x000fc400078e0006 */
[----:B------:R-:W-:Y:S11]  /*2e800*/  IMAD.MOV.U32 R27, RZ, RZ, R7 ;  /* 0x000000ffff1b7224 */ /* 0x000ff600078e0007 */
[----:B------:R-:W-:Y:S09]  /*2e810*/  @!UPT UIADD3 URZ, URZ, URZ, URZ ;  /* 0x0000003f3f3ff290 */ /* 0x000ff2000fffe03f */
[----:B------:R-:W-:Y:S01]  /*2e820*/  STL.64 [R1+0xb70], R16 ;  /* 0x000b701001007387 */ /* 0x000fe20000100a00 */
[----:B------:R0:W-:Y:S03]  /*2e830*/  STL.64 [R1+0xb78], R18 ;  /* 0x000b781201007387 */ /* 0x0001e60000100a00 */
[----:B0-----:R-:W4:Y:S01]  /*2e840*/  LDL.LU.64 R18, [R1+0x2360] ;  /* 0x0023600001127983 */ /* 0x001f220000300a00 */
[----:B------:R-:W4:Y:S02]  /*2e850*/  LDL.LU.64 R6, [R1+0x2358] ;  /* 0x0023580001067983 */ /* 0x000f240000300a00 */
[----:B------:R-:W4:Y:S02]  /*2e860*/  LDL.LU.64 R4, [R1+0x2350] ;  /* 0x0023500001047983 */ /* 0x000f240000300a00 */
[----:B------:R-:W-:Y:S01]  /*2e870*/  STL.64 [R1+0x22e0], R26 ;  /* 0x0022e01a01007387 */ /* 0x000fe20000100a00 */
[----:B------:R0:W-:Y:S01]  /*2e880*/  STL [R1+0x22d8], R25 ;  /* 0x0022d81901007387 */ /* 0x0001e20000100800 */
[----:B------:R-:W2:Y:S03]  /*2e890*/  LDL.LU R24, [R1+0xb10] ;  /* 0x000b100001187983 */ /* 0x000ea60000300800 */
[----:B0-----:R-:W2:Y:S01]  /*2e8a0*/  LDL.LU R25, [R1+0xb14] ;  /* 0x000b140001197983 */ /* 0x001ea20000300800 */
[----:B------:R-:W2:Y:S02]  /*2e8b0*/  LDL.LU R26, [R1+0xb18] ;  /* 0x000b1800011a7983 */ /* 0x000ea40000300800 */
[----:B------:R-:W2:Y:S01]  /*2e8c0*/  LDL.LU R27, [R1+0xb1c] ;  /* 0x000b1c00011b7983 */ /* 0x000ea20000300800 */
        /* <DEDUP_REMOVED lines=32> */
[----:B------:R-:W4:Y:S02]  /*2ead0*/  LDL.LU R17, [R1+0x2308] ;  /* 0x0023080001117983 */ /* 0x000f240000300800 */
[----:B------:R-:W3:Y:S02]  /*2eae0*/  LDL.LU.64 R10, [R1+0x2300] ;  /* 0x00230000010a7983 */ /* 0x000ee40000300a00 */
[----:B------:R-:W3:Y:S02]  /*2eaf0*/  LDL.LU.64 R8, [R1+0x22f8] ;  /* 0x0022f80001087983 */ /* 0x000ee40000300a00 */
        /* <DEDUP_REMOVED lines=10> */
[----:B---3--:R-:W-:Y:S01]  /*2eba0*/  STL.64 [R1+0x22b8], R10 ;  /* 0x0022b80a01007387 */ /* 0x008fe20000100a00 */
[----:B------:R0:W-:Y:S02]  /*2ebb0*/  STL.64 [R1+0x22b0], R8 ;  /* 0x0022b00801007387 */ /* 0x0001e40000100a00 */
[----:B------:R-:W-:Y:S01]  /*2ebc0*/  IMAD.MOV.U32 R5, RZ, RZ, R15 ;  /* 0x000000ffff057224 */ /* 0x000fe200078e000f */
[----:B0-----:R-:W2:Y:S01]  /*2ebd0*/  LDL.LU R8, [R1+0xaf0] ;  /* 0x000af00001087983 */ /* 0x001ea20000300800 */
[----:B------:R-:W2:Y:S02]  /*2ebe0*/  LDL.LU R9, [R1+0xaf4] ;  /* 0x000af40001097983 */ /* 0x000ea40000300800 */
[----:B------:R-:W2:Y:S02]  /*2ebf0*/  LDL.LU R10, [R1+0xaf8] ;  /* 0x000af800010a7983 */ /* 0x000ea40000300800 */
[----:B------:R-:W2:Y:S11]  /*2ec00*/  LDL.LU R11, [R1+0xafc] ;  /* 0x000afc00010b7983 */ /* 0x000eb60000300800 */
[----:B------:R-:W-:Y:S02]  /*2ec10*/  @!UPT UIADD3 URZ, URZ, URZ, URZ ;  /* 0x0000003f3f3ff290 */ /* 0x000fe4000fffe03f */
[----:B------:R0:W-:Y:S01]  /*2ec20*/  STL.64 [R1+0xb10], R24 ;  /* 0x000b101801007387 */ /* 0x0001e20000100a00 */
[----:B------:R1:W-:Y:S02]  /*2ec30*/  STL.64 [R1+0xb18], R26 ;  /* 0x000b181a01007387 */ /* 0x0003e40000100a00 */
[----:B0-----:R-:W-:Y:S01]  /*2ec40*/  IMAD.MOV.U32 R24, RZ, RZ, R14 ;  /* 0x000000ffff187224 */ /* 0x001fe200078e000e */
[----:B-1----:R-:W3:Y:S01]  /*2ec50*/  LDL.LU.64 R26, [R1+0x22e0] ;  /* 0x0022e000011a7983 */ /* 0x002ee20000300a00 */
[----:B------:R-:W2:Y:S02]  /*2ec60*/  LDL.LU R25, [R1+0x22d8] ;  /* 0x0022d80001197983 */ /* 0x000ea40000300800 */
[----:B------:R-:W2:Y:S02]  /*2ec70*/  LDL.LU.64 R14, [R1+0x22d0] ;  /* 0x0022d000010e7983 */ /* 0x000ea40000300a00 */
[----:B------:R-:W2:Y:S02]  /*2ec80*/  LDL.LU.64 R12, [R1+0x22c8] ;  /* 0x0022c800010c7983 */ /* 0x000ea40000300a00 */
[C---:B--2---:R-:W-:Y:S11]  /*2ec90*/  HMMA.16816.F32.BF16 R12, R20.reuse, R18, R12 ;  /* 0x00000012140c723c */ /* 0x044ff6000004180c */
[----:B------:R-:W-:Y:S11]  /*2eca0*/  @!UPT UIADD3 URZ, URZ, URZ, URZ ;  /* 0x0000003f3f3ff290 */ /* 0x000ff6000fffe03f */
[----:B------:R-:W-:Y:S01]  /*2ecb0*/  @!UPT UIADD3 URZ, URZ, URZ, URZ ;  /* 0x0000003f3f3ff290 */ /* 0x000fe2000fffe03f */
[----:B------:R-:W-:Y:S01]  /*2ecc0*/  STL.64 [R1+0xb00], R12 ;  /* 0x000b000c01007387 */ /* 0x000fe20000100a00 */
[----:B------:R0:W-:Y:S03]  /*2ecd0*/  STL.64 [R1+0xb08], R14 ;  /* 0x000b080e01007387 */ /* 0x0001e60000100a00 */
[----:B0-----:R-:W2:Y:S01]  /*2ece0*/  LDL.LU.64 R14, [R1+0x22c0] ;  /* 0x0022c000010e7983 */ /* 0x001ea20000300a00 */
[----:B------:R-:W-:Y:S01]  /*2ecf0*/  STL.64 [R1+0x21f8], R18 ;  /* 0x0021f81201007387 */ /* 0x000fe20000100a00 */
[C---:B--2---:R-:W-:Y:S11]  /*2ed00*/  HMMA.16816.F32.BF16 R8, R20.reuse, R14, R8 ;  /* 0x0000000e1408723c */ /* 0x044ff60000041808 */
[----:B------:R-:W-:Y:S11]  /*2ed10*/  @!UPT UIADD3 URZ, URZ, URZ, URZ ;  /* 0x0000003f3f3ff290 */ /* 0x000ff6000fffe03f */
[----:B------:R-:W-:Y:S01]  /*2ed20*/  @!UPT UIADD3 URZ, URZ, URZ, URZ ;  /* 0x0000003f3f3ff290 */ /* 0x000fe2000fffe03f */
[----:B------:R-:W-:Y:S01]  /*2ed30*/  STL.64 [R1+0xaf0], R8 ;  /* 0x000af00801007387 */ /* 0x000fe20000100a00 */
[----:B------:R0:W-:Y:S03]  /*2ed40*/  STL.64 [R1+0xaf8], R10 ;  /* 0x000af80a01007387 */ /* 0x0001e60000100a00 */
[----:B0-----:R-:W2:Y:S01]  /*2ed50*/  LDL.LU.64 R10, [R1+0x22b8] ;  /* 0x0022b800010a7983 */ /* 0x001ea20000300a00 */
[----:B------:R-:W2:Y:S02]  /*2ed60*/  LDL.LU.64 R8, [R1+0x22b0] ;  /* 0x0022b00001087983 */ /* 0x000ea40000300a00 */
        /* <DEDUP_REMOVED lines=23> */
[----:B------:R-:W-:Y:S01]  /*2eee0*/  STL.64 [R1+0x2198], R14 ;  /* 0x0021980e01007387 */ /* 0x000fe20000100a00 */
[----:B------:R0:W-:Y:S02]  /*2eef0*/  STL.64 [R1+0x2150], R10 ;  /* 0x0021500a01007387 */ /* 0x0001e40000100a00 */
[----:B------:R-:W2:Y:S02]  /*2ef00*/  LDL.LU R8, [R1+0x330] ;  /* 0x0003300001087983 */ /* 0x000ea40000300800 */
[----:B------:R-:W2:Y:S01]  /*2ef10*/  LDL.LU R9, [R1+0x334] ;  /* 0x0003340001097983 */ /* 0x000ea20000300800 */
[----:B0-----:R-:W2:Y:S01]  /*2ef20*/  LDL.LU R10, [R1+0x338] ;  /* 0x00033800010a7983 */ /* 0x001ea20000300800 */
[----:B------:R-:W2:Y:S02]  /*2ef30*/  LDL.LU R11, [R1+0x33c] ;  /* 0x00033c00010b7983 */ /* 0x000ea40000300800 */
[----:B------:R-:W-:Y:S02]  /*2ef40*/  IMAD.MOV.U32 R14, RZ, RZ, R16 ;  /* 0x000000ffff0e7224 */ /* 0x000fe400078e0010 */
        /* <DEDUP_REMOVED lines=23> */
[----:B------:R-:W4:Y:S01]  /*2f0c0*/  LDL.LU R4, [R1+0x2290] ;  /* 0x0022900001047983 */ /* 0x000f220000300800 */
[----:B------:R-:W4:Y:S03]  /*2f0d0*/  LDL.LU R6, [R1+0x228c] ;  /* 0x00228c0001067983 */ /* 0x000f260000300800 */
[----:B------:R0:W-:Y:S01]  /*2f0e0*/  STL.64 [R1+0x21e0], R14 ;  /* 0x0021e00e01007387 */ /* 0x0001e20000100a00 */
[----:B------:R-:W-:Y:S02]  /*2f0f0*/  IMAD.MOV.U32 R18, RZ, RZ, R28 ;  /* 0x000000ffff127224 */ /* 0x000fe400078e001c */
[----:B---3--:R-:W-:Y:S02]  /*2f100*/  IMAD.MOV.U32 R19, RZ, RZ, R27 ;  /* 0x000000ffff137224 */ /* 0x008fe400078e001b */
[----:B0-----:R-:W-:-:S02]  /*2f110*/  IMAD.MOV.U32 R14, RZ, RZ, R7 ;  /* 0x000000ffff0e7224 */ /* 0x001fc400078e0007 */
[----:B------:R-:W-:Y:S01]  /*2f120*/  IMAD.MOV.U32 R15, RZ, RZ, R29 ;  /* 0x000000ffff0f7224 */ /* 0x000fe200078e001d */
[----:B------:R-:W3:Y:S04]  /*2f130*/  LDL.LU R7, [R1+0x2288] ;  /* 0x0022880001077983 */ /* 0x000ee80000300800 */
[----:B------:R-:W-:Y:S04]  /*2f140*/  STL.64 [R1+0x2200], R14 ;  /* 0x0022000e01007387 */ /* 0x000fe80000100a00 */
        /* <DEDUP_REMOVED lines=8> */
[----:B------:R-:W2:Y:S02]  /*2f1d0*/  LDL.LU R13, [R1+0x3b4] ;  /* 0x0003b400010d7983 */ /* 0x000ea40000300800 */
[----:B------:R-:W2:Y:S01]  /*2f1e0*/  LDL.LU R14, [R1+0x3b8] ;  /* 0x0003b800010e7983 */ /* 0x000ea20000300800 */
[----:B------:R-:W2:Y:S01]  /*2f1f0*/  LDL.LU R15, [R1+0x3bc] ;  /* 0x0003bc00010f7983 */ /* 0x000ea20000300800 */
[----:B0-----:R-:W-:-:S02]  /*2f200*/  IMAD.MOV.U32 R18, RZ, RZ, R26 ;  /* 0x000000ffff127224 */ /* 0x001fc400078e001a */
[----:B------:R-:W-:Y:S01]  /*2f210*/  IMAD.MOV.U32 R19, RZ, RZ, R25 ;  /* 0x000000ffff137224 */ /* 0x000fe200078e0019 */
[----:B--2---:R-:W-:Y:S01]  /*2f220*/  STL.64 [R1+0x2218], R14 ;  /* 0x0022180e01007387 */ /* 0x004fe20000100a00 */
[----:B------:R0:W-:Y:S03]  /*2f230*/  STL.64 [R1+0x2210], R12 ;  /* 0x0022100c01007387 */ /* 0x0001e60000100a00 */
[----:B------:R1:W-:Y:S01]  /*2f240*/  STL.64 [R1+0x2220], R18 ;  /* 0x0022201201007387 */ /* 0x0003e20000100a00 */
[----:B0-----:R-:W2:Y:S01]  /*2f250*/  LDL.LU R12, [R1+0x3c0] ;  /* 0x0003c000010c7983 */ /* 0x001ea20000300800 */
[----:B------:R-:W2:Y:S02]  /*2f260*/  LDL.LU R13, [R1+0x3c4] ;  /* 0x0003c400010d7983 */ /* 0x000ea40000300800 */
[----:B------:R-:W2:Y:S02]  /*2f270*/  LDL.LU R14, [R1+0x3c8] ;  /* 0x0003c800010e7983 */ /* 0x000ea40000300800 */
[----:B------:R-:W2:Y:S02]  /*2f280*/  LDL.LU R15, [R1+0x3cc] ;  /* 0x0003cc00010f7983 */ /* 0x000ea40000300800 */
[----:B-1----:R-:W-:-:S02]  /*2f290*/  IMAD.MOV.U32 R18, RZ, RZ, R24 ;  /* 0x000000ffff127224 */ /* 0x002fc400078e0018 */
[----:B----4-:R-:W-:Y:S01]  /*2f2a0*/  IMAD.MOV.U32 R19, RZ, RZ, R17 ;  /* 0x000000ffff137224 */ /* 0x010fe200078e0011 */
[----:B--2---:R-:W-:Y:S01]  /*2f2b0*/  STL.64 [R1+0x2230], R14 ;  /* 0x0022300e01007387 */ /* 0x004fe20000100a00 */
[----:B------:R0:W-:Y:S03]  /*2f2c0*/  STL.64 [R1+0x2228], R12 ;  /* 0x0022280c01007387 */ /* 0x0001e60000100a00 */
[----:B------:R1:W-:Y:S01]  /*2f2d0*/  STL.64 [R1+0x2238], R18 ;  /* 0x0022381201007387 */ /* 0x0003e20000100a00 */
[----:B0-----:R-:W2:Y:S01]  /*2f2e0*/  LDL.LU R12, [R1+0x3d0] ;  /* 0x0003d000010c7983 */ /* 0x001ea20000300800 */
[----:B------:R-:W2:Y:S02]  /*2f2f0*/  LDL.LU R13, [R1+0x3d4] ;  /* 0x0003d400010d7983 */ /* 0x000ea40000300800 */
[----:B------:R-:W4:Y:S02]  /*2f300*/  LDL.LU R14, [R1+0x3d8] ;  /* 0x0003d800010e7983 */ /* 0x000f240000300800 */
[----:B------:R-:W4:Y:S02]  /*2f310*/  LDL.LU R15, [R1+0x3dc] ;  /* 0x0003dc00010f7983 */ /* 0x000f240000300800 */
[----:B-1----:R-:W-:-:S02]  /*2f320*/  IMAD.MOV.U32 R18, RZ, RZ, R16 ;  /* 0x000000ffff127224 */ /* 0x002fc400078e0010 */
[----:B------:R-:W-:Y:S01]  /*2f330*/  IMAD.MOV.U32 R19, RZ, RZ, R5 ;  /* 0x000000ffff137224 */ /* 0x000fe200078e0005 */
[----:B----4-:R-:W-:Y:S01]  /*2f340*/  STL.64 [R1+0x2248], R14 ;  /* 0x0022480e01007387 */ /* 0x010fe20000100a00 */
[----:B--2---:R-:W-:Y:S03]  /*2f350*/  STL.64 [R1+0x2240], R12 ;  /* 0x0022400c01007387 */ /* 0x004fe60000100a00 */
[----:B------:R0:W-:Y:S02]  /*2f360*/  STL.64 [R1+0x2250], R18 ;  /* 0x0022501201007387 */ /* 0x0001e40000100a00 */
[----:B------:R-:W2:Y:S01]  /*2f370*/  LDL.LU R16, [R1+0x3f0] ;  /* 0x0003f00001107983 */ /* 0x000ea20000300800 */
[----:B------:R-:W2:Y:S04]  /*2f380*/  LDL.LU R17, [R1+0x3f4] ;  /* 0x0003f40001117983 */ /* 0x000ea80000300800 */
[----:B0-----:R-:W4:Y:S01]  /*2f390*/  LDL.LU R18, [R1+0x3f8] ;  /* 0x0003f80001127983 */ /* 0x001f220000300800 */
[----:B------:R-:W4:Y:S02]  /*2f3a0*/  LDL.LU R19, [R1+0x3fc] ;  /* 0x0003fc0001137983 */ /* 0x000f240000300800 */
[----:B------:R-:W3:Y:S02]  /*2f3b0*/  LDL.LU R24, [R1+0x520] ;  /* 0x0005200001187983 */ /* 0x000ee40000300800 */
[----:B------:R-:W3:Y:S01]  /*2f3c0*/  LDL.LU R25, [R1+0x524] ;  /* 0x0005240001197983 */ /* 0x000ee20000300800 */
[----:B------:R-:W3:Y:S01]  /*2f3d0*/  LDL.LU R26, [R1+0x528] ;  /* 0x00052800011a7983 */ /* 0x000ee20000300800 */
[----:B------:R-:W3:Y:S03]  /*2f3e0*/  LDL.LU R27, [R1+0x52c] ;  /* 0x00052c00011b7983 */ /* 0x000ee60000300800 */
[----:B----4-:R-:W-:Y:S01]  /*2f3f0*/  STL.64 [R1+0x2260], R18 ;  /* 0x0022601201007387 */ /* 0x010fe20000100a00 */
[----:B--2---:R-:W-:Y:S02]  /*2f400*/  STL.64 [R1+0x2258], R16 ;  /* 0x0022581001007387 */ /* 0x004fe40000100a00 */
[----:B------:R-:W2:Y:S02]  /*2f410*/  LDL.LU R12, [R1+0x3e0] ;  /* 0x0003e000010c7983 */ /* 0x000ea40000300800 */
[----:B------:R-:W2:Y:S01]  /*2f420*/  LDL.LU R13, [R1+0x3e4] ;  /* 0x0003e400010d7983 */ /* 0x000ea20000300800 */
[----:B------:R-:W4:Y:S01]  /*2f430*/  LDL.LU R14, [R1+0x3e8] ;  /* 0x0003e800010e7983 */ /* 0x000f220000300800 */
[----:B------:R-:W4:Y:S03]  /*2f440*/  LDL.LU R15, [R1+0x3ec] ;  /* 0x0003ec00010f7983 */ /* 0x000f260000300800 */
[----:B----4-:R-:W-:Y:S01]  /*2f450*/  STL.64 [R1+0x2270], R14 ;  /* 0x0022700e01007387 */ /* 0x010fe20000100a00 */
[----:B--2---:R0:W-:Y:S03]  /*2f460*/  STL.64 [R1+0x2268], R12 ;  /* 0x0022680c01007387 */ /* 0x0041e60000100a00 */
[----:B0-----:R-:W2:Y:S01]  /*2f470*/  LDL.LU R12, [R1+0x400] ;  /* 0x00040000010c7983 */ /* 0x001ea20000300800 */
[----:B------:R-:W2:Y:S02]  /*2f480*/  LDL.LU R13, [R1+0x404] ;  /* 0x00040400010d7983 */ /* 0x000ea40000300800 */
[----:B------:R-:W2:Y:S02]  /*2f490*/  LDL.LU R14, [R1+0x408] ;  /* 0x00040800010e7983 */ /* 0x000ea40000300800 */
[----:B------:R-:W2:Y:S01]  /*2f4a0*/  LDL.LU R15, [R1+0x40c] ;  /* 0x00040c00010f7983 */ /* 0x000ea20000300800 */
[----:B------:R-:W-:Y:S01]  /*2f4b0*/  STL.64 [R1+0x21c0], R10 ;  /* 0x0021c00a01007387 */ /* 0x000fe20000100a00 */
[----:B------:R0:W-:Y:S03]  /*2f4c0*/  STL.64 [R1+0x21b8], R8 ;  /* 0x0021b80801007387 */ /* 0x0001e60000100a00 */
[----:B0-----:R-:W4:Y:S01]  /*2f4d0*/  LDL.LU R8, [R1+0x380] ;  /* 0x0003800001087983 */ /* 0x001f220000300800 */
[----:B------:R-:W4:Y:S02]  /*2f4e0*/  LDL.LU R9, [R1+0x384] ;  /* 0x0003840001097983 */ /* 0x000f240000300800 */
[----:B------:R-:W2:Y:S02]  /*2f4f0*/  LDL.LU R10, [R1+0x388] ;  /* 0x00038800010a7983 */ /* 0x000ea40000300800 */
[----:B------:R-:W2:Y:S02]  /*2f500*/  LDL.LU R11, [R1+0x38c] ;  /* 0x00038c00010b7983 */ /* 0x000ea40000300800 */
[----:B--2---:R-:W-:Y:S01]  /*2f510*/  STL.64 [R1+0x21d8], R10 ;  /* 0x0021d80a01007387 */ /* 0x004fe20000100a00 */
[----:B----4-:R0:W-:Y:S03]  /*2f520*/  STL.64 [R1+0x21d0], R8 ;  /* 0x0021d00801007387 */ /* 0x0101e60000100a00 */
[----:B0-----:R-:W2:Y:S01]  /*2f530*/  LDL.LU R8, [R1+0x390] ;  /* 0x0003900001087983 */ /* 0x001ea20000300800 */
[----:B------:R-:W2:Y:S02]  /*2f540*/  LDL.LU R9, [R1+0x394] ;  /* 0x0003940001097983 */ /* 0x000ea40000300800 */
[----:B------:R-:W4:Y:S02]  /*2f550*/  LDL.LU R10, [R1+0x398] ;  /* 0x00039800010a7983 */ /* 0x000f240000300800 */
[----:B------:R-:W4:Y:S01]  /*2f560*/  LDL.LU R11, [R1+0x39c] ;  /* 0x00039c00010b7983 */ /* 0x000f220000300800 */
[----:B---3--:R-:W-:Y:S01]  /*2f570*/  HMMA.16816.F32.BF16 R20, R20, R6, R24 ;  /* 0x000000061414723c */ /* 0x008fe20000041818 */
[----:B----4-:R-:W-:Y:S01]  /*2f580*/  STL.64 [R1+0x21f0], R10 ;  /* 0x0021f00a01007387 */ /* 0x010fe20000100a00 */
[----:B--2---:R0:W-:Y:S03]  /*2f590*/  STL.64 [R1+0x21e8], R8 ;  /* 0x0021e80801007387 */ /* 0x0041e60000100a00 */
[----:B0-----:R-:W2:Y:S01]  /*2f5a0*/  LDL.LU R8, [R1+0x3a0] ;  /* 0x0003a00001087983 */ /* 0x001ea20000300800 */
[----:B------:R-:W2:Y:S02]  /*2f5b0*/  LDL.LU R9, [R1+0x3a4] ;  /* 0x0003a40001097983 */ /* 0x000ea40000300800 */
[----:B------:R-:W2:Y:S02]  /*2f5c0*/  LDL.LU R10, [R1+0x3a8] ;  /* 0x0003a800010a7983 */ /* 0x000ea40000300800 */
[----:B------:R-:W2:Y:S01]  /*2f5d0*/  LDL.LU R11, [R1+0x3ac] ;  /* 0x0003ac00010b7983 */ /* 0x000ea20000300800 */
[----:B------:R-:W3:Y:S01]  /*2f5e0*/  LDL.LU.64 R26, [R1+0x2280] ;  /* 0x00228000011a7983 */ /* 0x000ee20000300a00 */
[----:B------:R-:W3:Y:S02]  /*2f5f0*/  LDL.LU.64 R24, [R1+0x2278] ;  /* 0x0022780001187983 */ /* 0x000ee40000300a00 */
[----:B------:R-:W-:-:S02]  /*2f600*/  IMAD.MOV.U32 R18, RZ, RZ, R4 ;  /* 0x000000ffff127224 */ /* 0x000fc400078e0004 */
[----:B------:R-:W-:-:S07]  /*2f610*/  IMAD.MOV.U32 R19, RZ, RZ, R3 ;  /* 0x000000ffff137224 */ /* 0x000fce00078e0003 */
[----:B------:R-:W-:Y:S01]  /*2f620*/  STL.64 [R1+0x520], R20 ;  /* 0x0005201401007387 */ /* 0x000fe20000100a00 */
[----:B------:R-:W-:Y:S02]  /*2f630*/  STL.64 [R1+0x528], R22 ;  /* 0x0005281601007387 */ /* 0x000fe40000100a00 */
[----:B------:R0:W-:Y:S02]  /*2f640*/  STL.64 [R1+0x2148], R6 ;  /* 0x0021480601007387 */ /* 0x0001e40000100a00 */
[----:B------:R-:W4:Y:S01]  /*2f650*/  LDL.LU R4, [R1+0x320] ;  /* 0x0003200001047983 */ /* 0x000f220000300800 */
[----:B------:R-:W4:Y:S04]  /*2f660*/  LDL.LU R5, [R1+0x324] ;  /* 0x0003240001057983 */ /* 0x000f280000300800 */
[----:B0-----:R-:W4:Y:S01]  /*2f670*/  LDL.LU R6, [R1+0x328] ;  /* 0x0003280001067983 */ /* 0x001f220000300800 */
[----:B------:R-:W4:Y:S01]  /*2f680*/  LDL.LU R7, [R1+0x32c] ;  /* 0x00032c0001077983 */ /* 0x000f220000300800 */
[----:B---3--:R-:W-:Y:S02]  /*2f690*/  HMMA.16816.F32.BF16 R16, R24, R18, R12 ;  /* 0x000000121810723c */ /* 0x008fe4000004180c */
[----:B------:R-:W3:Y:S01]  /*2f6a0*/  LDL.LU.64 R14, [R1+0x2270] ;  /* 0x00227000010e7983 */ /* 0x000ee20000300a00 */
[----:B------:R-:W3:Y:S11]  /*2f6b0*/  LDL.LU.64 R12, [R1+0x2268] ;  /* 0x00226800010c7983 */ /* 0x000ef60000300a00 */
        /* <DEDUP_REMOVED lines=8> */
[----:B------:R-:W3:Y:S11]  /*2f740*/  LDL.LU.64 R18, [R1+0x2250] ;  /* 0x0022500001127983 */ /* 0x000ef60000300a00 */
[----:B------:R-:W-:Y:S11]  /*2f750*/  @!UPT UIADD3 URZ, URZ, URZ, URZ ;  /* 0x0000003f3f3ff290 */ /* 0x000ff6000fffe03f */
[----:B------:R0:W-:Y:S01]  /*2f760*/  STL.64 [R1+0x3f0], R20 ;  /* 0x0003f01401007387 */ /* 0x0001e20000100a00 */
[----:B------:R1:W-:Y:S03]  /*2f770*/  STL.64 [R1+0x3f8], R22 ;  /* 0x0003f81601007387 */ /* 0x0003e60000100a00 */
[----:B0-----:R-:W2:Y:S01]  /*2f780*/  LDL.LU R20, [R1+0xe0] ;  /* 0x0000e00001147983 */ /* 0x001ea20000300800 */
[----:B------:R-:W2:Y:S02]  /*2f790*/  LDL.LU R21, [R1+0xe4] ;  /* 0x0000e40001157983 */ /* 0x000ea40000300800 */
[----:B-1----:R-:W2:Y:S02]  /*2f7a0*/  LDL.LU R22, [R1+0xe8] ;  /* 0x0000e80001167983 */ /* 0x002ea40000300800 */
[----:B------:R-:W2:Y:S01]  /*2f7b0*/  LDL.LU R23, [R1+0xec] ;  /* 0x0000ec0001177983 */ /* 0x000ea20000300800 */
        /* <DEDUP_REMOVED lines=27> */
[C---:B---3--:R-:W-:Y:S03]  /*2f970*/  HMMA.16816.F32.BF16 R12, R24.reuse, R14, R8 ;  /* 0x0000000e180c723c */ /* 0x048fe60000041808 */
[----:B------:R-:W3:Y:S01]  /*2f980*/  LDL.LU.64 R10, [R1+0x21f0] ;  /* 0x0021f000010a7983 */ /* 0x000ee20000300a00 */
[----:B------:R-:W3:Y:S11]  /*2f990*/  LDL.LU.64 R8, [R1+0x21e8] ;  /* 0x0021e80001087983 */ /* 0x000ef60000300a00 */
[----:B------:R-:W-:Y:S08]  /*2f9a0*/  @!UPT UIADD3 URZ, URZ, URZ, URZ ;  /* 0x0000003f3f3ff290 */ /* 0x000ff0000fffe03f */
        /* <DEDUP_REMOVED lines=44> */
[----:B0-----:R-:W3:Y:S02]  /*2fc70*/  LDL.LU.64 R14, [R1+0x2158] ;  /* 0x00215800010e7983 */ /* 0x001ee40000300a00 */
[C---:B---3--:R-:W-:Y:S11]  /*2fc80*/  HMMA.16816.F32.BF16 R8, R24.reuse, R14, R8 ;  /* 0x0000000e1808723c */ /* 0x048ff60000041808 */
        /* <DEDUP_REMOVED lines=8> */
[----:B0-----:R-:W2:Y:S01]  /*2fd10*/  LDL.64 R14, [R1+0x98] ;  /* 0x00009800010e7983 */ /* 0x001ea20000100a00 */
[----:B----4-:R-:W-:Y:S03]  /*2fd20*/  HMMA.16816.F32.BF16 R4, R24, R10, R4 ;  /* 0x0000000a1804723c */ /* 0x010fe60000041804 */
[----:B--2---:R0:W-:Y:S04]  /*2fd30*/  STL.64 [R1+0x2138], R14 ;  /* 0x0021380e01007387 */ /* 0x0041e80000100a00 */
[----:B0-----:R-:W2:Y:S04]  /*2fd40*/  LDL.64 R14, [R1+0xa8] ;  /* 0x0000a800010e7983 */ /* 0x001ea80000100a00 */
[----:B------:R-:W0:Y:S04]  /*2fd50*/  S2R R17, SR_TID.X ;  /* 0x0000000000117919 */ /* 0x000e280000002100 */
[----:B------:R-:W1:Y:S04]  /*2fd60*/  S2R R16, SR_TID.X ;  /* 0x0000000000107919 */ /* 0x000e680000002100 */
[----:B--2---:R2:W-:Y:S04]  /*2fd70*/  STL.64 [R1+0x2140], R14 ;  /* 0x0021400e01007387 */ /* 0x0045e80000100a00 */
[----:B--2---:R-:W2:Y:S01]  /*2fd80*/  LDL.64 R14, [R1+0xb8] ;  /* 0x0000b800010e7983 */ /* 0x004ea20000100a00 */
[----:B------:R-:W-:Y:S02]  /*2fd90*/  STL.64 [R1+0x320], R4 ;  /* 0x0003200401007387 */ /* 0x000fe40000100a00 */
[----:B------:R3:W-:Y:S02]  /*2fda0*/  STL.64 [R1+0x328], R6 ;  /* 0x0003280601007387 */ /* 0x0007e40000100a00 */
[----:B---3--:R-:W3:Y:S01]  /*2fdb0*/  LDL.LU.64 R6, [R1+0x2148] ;  /* 0x0021480001067983 */ /* 0x008ee20000300a00 */
[----:B------:R4:W-:Y:S02]  /*2fdc0*/  STL [R1+0x206c], R10 ;  /* 0x00206c0a01007387 */ /* 0x0009e40000100800 */
[----:B------:R0:W-:Y:S02]  /*2fdd0*/  STL [R1+0x2068], R11 ;  /* 0x0020680b01007387 */ /* 0x0001e40000100800 */
[----:B------:R-:W2:Y:S01]  /*2fde0*/  LDL.LU R8, [R1+0x1030] ;  /* 0x0010300001087983 */ /* 0x000ea20000300800 */
[----:B------:R-:W2:Y:S04]  /*2fdf0*/  LDL.LU R9, [R1+0x1034] ;  /* 0x0010340001097983 */ /* 0x000ea80000300800 */
[----:B----4-:R-:W4:Y:S01]  /*2fe00*/  LDL.LU R10, [R1+0x1038] ;  /* 0x00103800010a7983 */ /* 0x010f220000300800 */
[----:B0-----:R-:W4:Y:S01]  /*2fe10*/  LDL.LU R11, [R1+0x103c] ;  /* 0x00103c00010b7983 */ /* 0x001f220000300800 */
[----:B------:R-:W-:Y:S01]  /*2fe20*/  LOP3.LUT R17, R17, 0x7, RZ, 0xc0, !PT ;  /* 0x0000000711117812 */ /* 0x000fe200078ec0ff */
[----:B-1----:R-:W-:-:S04]  /*2fe30*/  IMAD.SHL.U32 R2, R16, 0x2, RZ ;  /* 0x0000000210027824 */ /* 0x002fc800078e00ff */
[----:B------:R-:W-:Y:S02]  /*2fe40*/  IMAD R17, R17, 0x210, RZ ;  /* 0x0000021011117824 */ /* 0x000fe400078e02ff */
[----:B------:R-:W-:-:S03]  /*2fe50*/  IMAD.SHL.U32 R16, R16, 0x100, RZ ;  /* 0x0000010010107824 */ /* 0x000fc600078e00ff */
[----:B------:R-:W-:-:S04]  /*2fe60*/  LOP3.LUT R17, R17, 0x10, R2, 0x78, !PT ;  /* 0x0000001011117812 */ /* 0x000fc800078e7802 */
[----:B------:R-:W-:-:S04]  /*2fe70*/  LOP3.LUT R17, R17, 0x1000, R16, 0xf8, !PT ;  /* 0x0000100011117812 */ /* 0x000fc800078ef810 */
[----:B------:R-:W-:Y:S01]  /*2fe80*/  LOP3.LUT R17, R17, 0x40, RZ, 0x3c, !PT ;  /* 0x0000004011117812 */ /* 0x000fe200078e3cff */
[----:B---3--:R-:W-:Y:S01]  /*2fe90*/  HMMA.16816.F32.BF16 R20, R24, R6, R20 ;  /* 0x000000061814723c */ /* 0x008fe20000041814 */
[----:B------:R0:W-:Y:S01]  /*2fea0*/  STL.64 [R1+0x2060], R6 ;  /* 0x0020600601007387 */ /* 0x0001e20000100a00 */
[----:B------:R-:W3:Y:S03]  /*2feb0*/  LDL.LU R4, [R1+0x1020] ;  /* 0x0010200001047983 */ /* 0x000ee60000300800 */
[----:B------:R-:W1:Y:S11]  /*2fec0*/  LDSM.16.MT88.4 R24, [R17+0xa080] ;  /* 0x00a080001118783b */ /* 0x000e760000004200 */
[----:B------:R-:W-:Y:S07]  /*2fed0*/  @!UPT UIADD3 URZ, URZ, URZ, URZ ;  /* 0x0000003f3f3ff290 */ /* 0x000fee000fffe03f */
[----:B------:R-:W-:Y:S01]  /*2fee0*/  STL.64 [R1+0xe0], R20 ;  /* 0x0000e01401007387 */ /* 0x000fe20000100a00 */
[----:B------:R-:W-:Y:S02]  /*2fef0*/  STL.64 [R1+0xe8], R22 ;  /* 0x0000e81601007387 */ /* 0x000fe40000100a00 */
[----:B------:R-:W4:Y:S04]  /*2ff00*/  LDSM.16.MT88.4 R20, [R17+0xa000] ;  /* 0x00a000001114783b */ /* 0x000f280000004200 */
[----:B------:R-:W3:Y:S01]  /*2ff10*/  LDL.LU R5, [R1+0x1024] ;  /* 0x0010240001057983 */ /* 0x000ee20000300800 */
[----:B0-----:R-:W3:Y:S01]  /*2ff20*/  LDL.LU R6, [R1+0x1028] ;  /* 0x0010280001067983 */ /* 0x001ee20000300800 */
[----:B------:R-:W3:Y:S02]  /*2ff30*/  LDL.LU R7, [R1+0x102c] ;  /* 0x00102c0001077983 */ /* 0x000ee40000300800 */
[----:B--2---:R-:W-:Y:S01]  /*2ff40*/  IMAD.MOV.U32 R3, RZ, RZ, R15 ;  /* 0x000000ffff037224 */ /* 0x004fe200078e000f */
[----:B-1----:R-:W-:Y:S01]  /*2ff50*/  STL.64 [R1+0x2058], R26 ;  /* 0x0020581a01007387 */ /* 0x002fe20000100a00 */
[----:B------:R0:W-:Y:S03]  /*2ff60*/  STL.64 [R1+0x2050], R24 ;  /* 0x0020501801007387 */ /* 0x0001e60000100a00 */
[----:B0-----:R-:W2:Y:S01]  /*2ff70*/  LDL.LU R24, [R1+0xe40] ;  /* 0x000e400001187983 */ /* 0x001ea20000300800 */
[----:B------:R-:W2:Y:S02]  /*2ff80*/  LDL.LU R25, [R1+0xe44] ;  /* 0x000e440001197983 */ /* 0x000ea40000300800 */
[----:B------:R-:W2:Y:S02]  /*2ff90*/  LDL.LU R26, [R1+0xe48] ;  /* 0x000e4800011a7983 */ /* 0x000ea40000300800 */
[----:B------:R-:W2:Y:S01]  /*2ffa0*/  LDL.LU R27, [R1+0xe4c] ;  /* 0x000e4c00011b7983 */ /* 0x000ea20000300800 */
[C---:B----4-:R-:W-:Y:S11]  /*2ffb0*/  HMMA.16816.F32.BF16 R8, R20.reuse, R14, R8 ;  /* 0x0000000e1408723c */ /* 0x050ff60000041808 */
[----:B------:R-:W-:Y:S11]  /*2ffc0*/  @!UPT UIADD3 URZ, URZ, URZ, URZ ;  /* 0x0000003f3f3ff290 */ /* 0x000ff6000fffe03f */
[----:B------:R-:W-:Y:S01]  /*2ffd0*/  @!UPT UIADD3 URZ, URZ, URZ, URZ ;  /* 0x0000003f3f3ff290 */ /* 0x000fe2000fffe03f */
[----:B------:R0:W-:Y:S01]  /*2ffe0*/  STL.64 [R1+0x1030], R8 ;  /* 0x0010300801007387 */ /* 0x0001e20000100a00 */
[----:B------:R1:W-:Y:S02]  /*2fff0*/  STL.64 [R1+0x1038], R10 ;  /* 0x0010380a01007387 */ /* 0x0003e40000100a00 */
[----:B0-----:R-:W-:Y:S02]  /*30000*/  IMAD.MOV.U32 R8, RZ, RZ, R14 ;  /* 0x000000ffff087224 */ /* 0x001fe400078e000e */
[----:B------:R-:W3:Y:S01]  /*30010*/  LDL.LU.64 R14, [R1+0x2140] ;  /* 0x00214000010e7983 */ /* 0x000ee20000300a00 */
[----:B------:R-:W-:Y:S02]  /*30020*/  STL [R1+0x2074], R3 ;  /* 0x0020740301007387 */ /* 0x000fe40000100800 */
[----:B------:R-:W-:Y:S02]  /*30030*/  STL [R1+0x2070], R8 ;  /* 0x0020700801007387 */ /* 0x000fe40000100800 */
[----:B-1----:R-:W4:Y:S01]  /*30040*/  LDL.64 R10, [R1+0x88] ;  /* 0x00008800010a7983 */ /* 0x002f220000100a00 */
[C---:B---3--:R-:W-:Y:S11]  /*30050*/  HMMA.16816.F32.BF16 R4, R20.reuse, R14, R4 ;  /* 0x0000000e1404723c */ /* 0x048ff60000041804 */
[----:B------:R-:W-:Y:S11]  /*30060*/  @!UPT UIADD3 URZ, URZ, URZ, URZ ;  /* 0x0000003f3f3ff290 */ /* 0x000ff6000fffe03f */
[----:B------:R-:W-:Y:S01]  /*30070*/  @!UPT UIADD3 URZ, URZ, URZ, URZ ;  /* 0x0000003f3f3ff290 */ /* 0x000fe2000fffe03f */
[----:B------:R0:W-:Y:S01]  /*30080*/  STL.64 [R1+0x1020], R4 ;  /* 0x0010200401007387 */ /* 0x0001e20000100a00 */
[----:B------:R-:W-:Y:S02]  /*30090*/  STL.64 [R1+0x1028], R6 ;  /* 0x0010280601007387 */ /* 0x000fe40000100a00 */
[----:B0-----:R-:W-:Y:S02]  /*300a0*/  IMAD.MOV.U32 R4, RZ, RZ, R15 ;  /* 0x000000ffff047224 */ /* 0x001fe400078e000f */
[----:B------:R-:W-:Y:S02]  /*300b0*/  IMAD.MOV.U32 R5, RZ, RZ, R14 ;  /* 0x000000ffff057224 */ /* 0x000fe400078e000e */
[----:B------:R-:W3:Y:S01]  /*300c0*/  LDL.LU.64 R14, [R1+0x2138] ;  /* 0x00213800010e7983 */ /* 0x000ee20000300a00 */
[----:B------:R0:W-:Y:S02]  /*300d0*/  STL [R1+0x207c], R4 ;  /* 0x00207c0401007387 */ /* 0x0001e40000100800 */
[----:B------:R1:W-:Y:S01]  /*300e0*/  STL [R1+0x2078], R5 ;  /* 0x0020780501007387 */ /* 0x0003e20000100800 */
[----:B0-----:R-:W3:Y:S01]  /*300f0*/  LDL.LU R4, [R1+0x1010] ;  /* 0x0010100001047983 */ /* 0x001ee20000300800 */
[----:B-1----:R-:W3:Y:S02]  /*30100*/  LDL.LU R5, [R1+0x1014] ;  /* 0x0010140001057983 */ /* 0x002ee40000300800 */
[----:B------:R-:W3:Y:S02]  /*30110*/  LDL.LU R6, [R1+0x1018] ;  /* 0x0010180001067983 */ /* 0x000ee40000300800 */
[----:B------:R-:W3:Y:S02]  /*30120*/  LDL.LU R7, [R1+0x101c] ;  /* 0x00101c0001077983 */ /* 0x000ee40000300800 */
[----:B---3--:R-:W-:Y:S11]  /*30130*/  HMMA.16816.F32.BF16 R4, R20, R14, R4 ;  /* 0x0000000e1404723c */ /* 0x008ff60000041804 */
[----:B------:R-:W-:Y:S11]  /*30140*/  @!UPT UIADD3 URZ, URZ, URZ, URZ ;  /* 0x0000003f3f3ff290 */ /* 0x000ff6000fffe03f */
[----:B------:R-:W-:Y:S01]  /*30150*/  @!UPT UIADD3 URZ, URZ, URZ, URZ ;  /* 0x0000003f3f3ff290 */ /* 0x000fe2000fffe03f */
[----:B------:R-:W-:Y:S01]  /*30160*/  STL.64 [R1+0x1010], R4 ;  /* 0x0010100401007387 */ /* 0x000fe20000100a00 */
[----:B------:R0:W-:Y:S02]  /*30170*/  STL.64 [R1+0x1018], R6 ;  /* 0x0010180601007387 */ /* 0x0001e40000100a00 */
[----:B0-----:R-:W-:Y:S02]  /*30180*/  IMAD.MOV.U32 R7, RZ, RZ, R14 ;  /* 0x000000ffff077224 */ /* 0x001fe400078e000e */
[----:B------:R-:W-:Y:S02]  /*30190*/  IMAD.MOV.U32 R6, RZ, RZ, R15 ;  /* 0x000000ffff067224 */ /* 0x000fe400078e000f */
[----:B------:R-:W2:Y:S03]  /*301a0*/  LDL.LU.64 R14, [R1+0x2130] ;  /* 0x00213000010e7983 */ /* 0x000ea60000300a00 */
[----:B------:R0:W-:Y:S02]  /*301b0*/  STL.64 [R1+0x20c8], R6 ;  /* 0x0020c80601007387 */ /* 0x0001e40000100a00 */
[----:B------:R-:W3:Y:S02]  /*301c0*/  LDL.LU R4, [R1+0x1000] ;  /* 0x0010000001047983 */ /* 0x000ee40000300800 */
[----:B------:R-:W3:Y:S01]  /*301d0*/  LDL.LU R5, [R1+0x1004] ;  /* 0x0010040001057983 */ /* 0x000ee20000300800 */
[----:B0-----:R-:W3:Y:S01]  /*301e0*/  LDL.LU R6, [R1+0x1008] ;  /* 0x0010080001067983 */ /* 0x001ee20000300800 */
[----:B------:R-:W3:Y:S02]  /*301f0*/  LDL.LU R7, [R1+0x100c] ;  /* 0x00100c0001077983 */ /* 0x000ee40000300800 */
[----:B----4-:R-:W-:-:S02]  /*30200*/  IMAD.MOV.U32 R9, RZ, RZ, R11 ;  /* 0x000000ffff097224 */ /* 0x010fc400078e000b */
[----:B------:R-:W-:Y:S01]  /*30210*/  IMAD.MOV.U32 R16, RZ, RZ, R10 ;  /* 0x000000ffff107224 */ /* 0x000fe200078e000a */
[C---:B---3--:R-:W-:Y:S11]  /*30220*/  HMMA.16816.F32.BF16 R4, R20.reuse, R10, R4 ;  /* 0x0000000a1404723c */ /* 0x048ff60000041804 */
[----:B------:R-:W-:Y:S11]  /*30230*/  @!UPT UIADD3 URZ, URZ, URZ, URZ ;  /* 0x0000003f3f3ff290 */ /* 0x000ff6000fffe03f */
[----:B------:R-:W-:Y:S01]  /*30240*/  @!UPT UIADD3 URZ, URZ, URZ, URZ ;  /* 0x0000003f3f3ff290 */ /* 0x000fe2000fffe03f */
[----:B------:R-:W-:Y:S01]  /*30250*/  STL.64 [R1+0x1000], R4 ;  /* 0x0010000401007387 */ /* 0x000fe20000100a00 */
[----:B------:R2:W-:Y:S02]  /*30260*/  STL.64 [R1+0x1008], R6 ;  /* 0x0010080601007387 */ /* 0x0005e40000100a00 */
[C---:B--2---:R-:W-:Y:S01]  /*30270*/  HMMA.16816.F32.BF16 R4, R20.reuse, R14, R24 ;  /* 0x0000000e1404723c */ /* 0x044fe20000041818 */
[----:B------:R-:W-:Y:S01]  /*30280*/  STL [R1+0x20f0], R9 ;  /* 0x0020f00901007387 */ /* 0x000fe20000100800 */
[----:B------:R-:W-:Y:S02]  /*30290*/  STL.64 [R1+0x20a8], R18 ;  /* 0x0020a81201007387 */ /* 0x000fe40000100a00 */
[----:B------:R-:W-:Y:S02]  /*302a0*/  STL.64 [R1+0x20a0], R16 ;  /* 0x0020a01001007387 */ /* 0x000fe40000100a00 */
[----:B------:R-:W-:Y:S02]  /*302b0*/  IMAD.MOV.U32 R2, RZ, RZ, R14 ;  /* 0x000000ffff027224 */ /* 0x000fe400078e000e */
[----:B------:R-:W-:Y:S11]  /*302c0*/  IMAD.MOV.U32 R0, RZ, RZ, R15 ;  /* 0x000000ffff007224 */ /* 0x000ff600078e000f */
[----:B------:R-:W-:Y:S04]  /*302d0*/  @!UPT UIADD3 URZ, URZ, URZ, URZ ;  /* 0x0000003f3f3ff290 */ /* 0x000fe8000fffe03f */
[----:B------:R0:W-:Y:S01]  /*302e0*/  STL.64 [R1+0xe40], R4 ;  /* 0x000e400401007387 */ /* 0x0001e20000100a00 */
[----:B------:R1:W-:Y:S02]  /*302f0*/  STL.64 [R1+0xe48], R6 ;  /* 0x000e480601007387 */ /* 0x0003e40000100a00 */
[----:B------:R-:W2:Y:S02]  /*30300*/  LDL.LU R12, [R1+0xdd0] ;  /* 0x000dd000010c7983 */ /* 0x000ea40000300800 */
[----:B------:R-:W2:Y:S01]  /*30310*/  LDL.LU R13, [R1+0xdd4] ;  /* 0x000dd400010d7983 */ /* 0x000ea20000300800 */
[----:B------:R-:W3:Y:S01]  /*30320*/  LDL.LU R14, [R1+0xdd8] ;  /* 0x000dd800010e7983 */ /* 0x000ee20000300800 */
[----:B------:R-:W3:Y:S03]  /*30330*/  LDL.LU R15, [R1+0xddc] ;  /* 0x000ddc00010f7983 */ /* 0x000ee60000300800 */
[----:B0-----:R-:W4:Y:S01]  /*30340*/  LDL.LU R4, [R1+0xde0] ;  /* 0x000de00001047983 */ /* 0x001f220000300800 */
[----:B------:R-:W4:Y:S02]  /*30350*/  LDL.LU R5, [R1+0xde4] ;  /* 0x000de40001057983 */ /* 0x000f240000300800 */
[----:B-1----:R-:W2:Y:S02]  /*30360*/  LDL.LU R6, [R1+0xde8] ;  /* 0x000de80001067983 */ /* 0x002ea40000300800 */
[----:B------:R-:W2:Y:S01]  /*30370*/  LDL.LU R7, [R1+0xdec] ;  /* 0x000dec0001077983 */ /* 0x000ea20000300800 */
[----:B------:R-:W2:Y:S01]  /*30380*/  LDL.LU R8, [R1+0xe00] ;  /* 0x000e000001087983 */ /* 0x000ea20000300800 */
[----:B------:R-:W2:Y:S02]  /*30390*/  LDL.LU R9, [R1+0xe04] ;  /* 0x000e040001097983 */ /* 0x000ea40000300800 */
[----:B------:R-:W2:Y:S02]  /*303a0*/  LDL.LU R10, [R1+0xe08] ;  /* 0x000e0800010a7983 */ /* 0x000ea40000300800 */
[----:B------:R-:W2:Y:S01]  /*303b0*/  LDL.LU R11, [R1+0xe0c] ;  /* 0x000e0c00010b7983 */ /* 0x000ea20000300800 */
[----:B------:R-:W3:Y:S01]  /*303c0*/  LDL.LU R24, [R1+0xe30] ;  /* 0x000e300001187983 */ /* 0x000ee20000300800 */
[----:B------:R-:W3:Y:S02]  /*303d0*/  LDL.LU R25, [R1+0xe34] ;  /* 0x000e340001197983 */ /* 0x000ee40000300800 */
[----:B------:R-:W3:Y:S02]  /*303e0*/  LDL.LU R26, [R1+0xe38] ;  /* 0x000e3800011a7983 */ /* 0x000ee40000300800 */
[----:B------:R-:W3:Y:S01]  /*303f0*/  LDL.LU R27, [R1+0xe3c] ;  /* 0x000e3c00011b7983 */ /* 0x000ee20000300800 */
[----:B--2---:R0:W-:Y:S01]  /*30400*/  STL.64 [R1+0x2100], R10 ;  /* 0x0021000a01007387 */ /* 0x0041e20000100a00 */
[----:B------:R-:W-:Y:S03]  /*30410*/  STL.64 [R1+0x20f8], R8 ;  /* 0x0020f80801007387 */ /* 0x000fe60000100a00 */
[----:B0-----:R-:W2:Y:S04]  /*30420*/  LDL.64 R10, [R1+0x48] ;  /* 0x00004800010a7983 */ /* 0x001ea80000100a00 */
[----:B--2---:R0:W-:Y:S04]  /*30430*/  STL.64 [R1+0x2110], R10 ;  /* 0x0021100a01007387 */ /* 0x0041e80000100a00 */
[----:B0-----:R-:W2:Y:S04]  /*30440*/  LDL.64 R10, [R1+0x58] ;  /* 0x00005800010a7983 */ /* 0x001ea80000100a00 */
[----:B--2---:R0:W-:Y:S04]  /*30450*/  STL.64 [R1+0x2128], R10 ;  /* 0x0021280a01007387 */ /* 0x0041e80000100a00 */
[----:B0-----:R-:W3:Y:S01]  /*30460*/  LDL.64 R10, [R1+0x68] ;  /* 0x00006800010a7983 */ /* 0x001ee20000100a00 */
[----:B------:R0:W-:Y:S02]  /*30470*/  STL.64 [R1+0x20d8], R6 ;  /* 0x0020d80601007387 */ /* 0x0001e40000100a00 */
[----:B----4-:R-:W-:Y:S01]  /*30480*/  STL.64 [R1+0x20d0], R4 ;  /* 0x0020d00401007387 */ /* 0x010fe20000100a00 */
[----:B0-----:R-:W2:Y:S04]  /*30490*/  LDL.64 R6, [R1+0x28] ;  /* 0x0000280001067983 */ /* 0x001ea80000100a00 */
[----:B--2---:R0:W-:Y:S04]  /*304a0*/  STL.64 [R1+0x20e8], R6 ;  /* 0x0020e80601007387 */ /* 0x0041e80000100a00 */
[----:B0-----:R-:W2:Y:S04]  /*304b0*/  LDL.64 R6, [R1+0x38] ;  /* 0x0000380001067983 */ /* 0x001ea80000100a00 */
[----:B--2---:R0:W-:Y:S01]  /*304c0*/  STL.64 [R1+0x2108], R6 ;  /* 0x0021080601007387 */ /* 0x0041e20000100a00 */
[----:B------:R-:W2:Y:S02]  /*304d0*/  LDL.LU R4, [R1+0xe10] ;  /* 0x000e100001047983 */ /* 0x000ea40000300800 */
[----:B------:R-:W2:Y:S01]  /*304e0*/  LDL.LU R5, [R1+0xe14] ;  /* 0x000e140001057983 */ /* 0x000ea20000300800 */
[----:B0-----:R-:W4:Y:S01]  /*304f0*/  LDL.LU R6, [R1+0xe18] ;  /* 0x000e180001067983 */ /* 0x001f220000300800 */
[----:B------:R-:W4:Y:S01]  /*30500*/  LDL.LU R7, [R1+0xe1c] ;  /* 0x000e1c0001077983 */ /* 0x000f220000300800 */
[----:B---3--:R-:W-:Y:S02]  /*30510*/  HMMA.16816.F32.BF16 R24, R20, R10, R24 ;  /* 0x0000000a1418723c */ /* 0x008fe40000041818 */
[----:B----4-:R-:W-:Y:S01]  /*30520*/  STL.64 [R1+0x2120], R6 ;  /* 0x0021200601007387 */ /* 0x010fe20000100a00 */
[----:B--2---:R0:W-:Y:S03]  /*30530*/  STL.64 [R1+0x2118], R4 ;  /* 0x0021180401007387 */ /* 0x0041e60000100a00 */
[----:B0-----:R-:W2:Y:S01]  /*30540*/  LDL.LU R4, [R1+0xe20] ;  /* 0x000e200001047983 */ /* 0x001ea20000300800 */
[----:B------:R-:W2:Y:S02]  /*30550*/  LDL.LU R5, [R1+0xe24] ;  /* 0x000e240001057983 */ /* 0x000ea40000300800 */
[----:B------:R-:W2:Y:S02]  /*30560*/  LDL.LU R6, [R1+0xe28] ;  /* 0x000e280001067983 */ /* 0x000ea40000300800 */
[----:B------:R-:W2:Y:S01]  /*30570*/  LDL.LU R7, [R1+0xe2c] ;  /* 0x000e2c0001077983 */ /* 0x000ea20000300800 */
[----:B------:R0:W-:Y:S01]  /*30580*/  STL.64 [R1+0x20c0], R14 ;  /* 0x0020c00e01007387 */ /* 0x0001e20000100a00 */
[----:B------:R1:W-:Y:S03]  /*30590*/  STL.64 [R1+0x20b8], R12 ;  /* 0x0020b80c01007387 */ /* 0x0003e60000100a00 */
[----:B0-----:R-:W3:Y:S04]  /*305a0*/  LDL.64 R14, [R1+0x18] ;  /* 0x00001800010e7983 */ /* 0x001ee80000100a00 */
[----:B---3--:R0:W-:Y:S01]  /*305b0*/  STL.64 [R1+0x20e0], R14 ;  /* 0x0020e00e01007387 */ /* 0x0081e20000100a00 */
[----:B-1----:R-:W3:Y:S02]  /*305c0*/  LDL.LU R12, [R1+0xdf0] ;  /* 0x000df000010c7983 */ /* 0x002ee40000300800 */
[----:B------:R-:W3:Y:S01]  /*305d0*/  LDL.LU R13, [R1+0xdf4] ;  /* 0x000df400010d7983 */ /* 0x000ee20000300800 */
[----:B0-----:R-:W3:Y:S01]  /*305e0*/  LDL.LU R14, [R1+0xdf8] ;  /* 0x000df800010e7983 */ /* 0x001ee20000300800 */
[----:B------:R-:W3:Y:S02]  /*305f0*/  LDL.LU R15, [R1+0xdfc] ;  /* 0x000dfc00010f7983 */ /* 0x000ee40000300800 */
[----:B------:R-:W4:Y:S02]  /*30600*/  LDL.64 R18, [R1+0x8] ;  /* 0x0000080001127983 */ /* 0x000f240000100a00 */
[----:B------:R0:W-:Y:S01]  /*30610*/  STL.64 [R1+0xe30], R24 ;  /* 0x000e301801007387 */ /* 0x0001e20000100a00 */
[----:B------:R1:W-:Y:S01]  /*30620*/  STL.64 [R1+0xe38], R26 ;  /* 0x000e381a01007387 */ /* 0x0003e20000100a00 */
        /* <DEDUP_REMOVED lines=37> */
[----:B0-----:R-:W3:Y:S01]  /*30880*/  LDL.LU R9, [R1+0x20f0] ;  /* 0x0020f00001097983 */ /* 0x001ee20000300800 */
        /* <DEDUP_REMOVED lines=16> */
[----:B------:R1:W-:Y:S02]  /*30990*/  STL.64 [R1+0xde8], R6 ;  /* 0x000de80601007387 */ /* 0x0003e40000100a00 */
[----:B0-----:R-:W-:Y:S01]  /*309a0*/  IMAD.MOV.U32 R4, RZ, RZ, R14 ;  /* 0x000000ffff047224 */ /* 0x001fe200078e000e */
[----:B-1----:R-:W2:Y:S01]  /*309b0*/  LDL.LU.64 R6, [R1+0x20c8] ;  /* 0x0020c80001067983 */ /* 0x002ea20000300a00 */
[----:B------:R-:W-:Y:S02]  /*309c0*/  IMAD.MOV.U32 R5, RZ, RZ, R15 ;  /* 0x000000ffff057224 */ /* 0x000fe400078e000f */
[----:B------:R-:W4:Y:S02]  /*309d0*/  LDL.LU.64 R14, [R1+0x20c0] ;  /* 0x0020c000010e7983 */ /* 0x000f240000300a00 */
[----:B------:R-:W4:Y:S02]  /*309e0*/  LDL.LU.64 R12, [R1+0x20b8] ;  /* 0x0020b800010c7983 */ /* 0x000f240000300a00 */
        /* <DEDUP_REMOVED lines=111> */
[----:B------:R-:W4:Y:S02]  /*310e0*/  LDL.LU R6, [R1+0xda8] ;  /* 0x000da80001067983 */ /* 0x000f240000300800 */
[----:B------:R-:W4:Y:S01]  /*310f0*/  LDL.LU R7, [R1+0xdac] ;  /* 0x000dac0001077983 */ /* 0x000f220000300800 */
[----:B------:R-:W4:Y:S01]  /*31100*/  LDL.LU R24, [R1+0x8d0] ;  /* 0x0008d00001187983 */ /* 0x000f220000300800 */
        /* <DEDUP_REMOVED lines=15> */
[----:B----4-:R-:W-:Y:S01]  /*31200*/  HMMA.16816.F32.BF16 R4, R20, R10, R4 ;  /* 0x0000000a1404723c */ /* 0x010fe20000041804 */
        /* <DEDUP_REMOVED lines=15> */
[----:B------:R-:W-:-:S02]  /*31300*/  IMAD.MOV.U32 R18, RZ, RZ, R8 ;  /* 0x000000ffff127224 */ /* 0x000fc400078e0008 */
[----:B------:R0:W-:Y:S02]  /*31310*/  STL.64 [R1+0x1f30], R10 ;  /* 0x001f300a01007387 */ /* 0x0001e40000100a00 */
[----:B------:R-:W4:Y:S01]  /*31320*/  LDL.LU R8, [R1+0x640] ;  /* 0x0006400001087983 */ /* 0x000f220000300800 */
[----:B------:R-:W4:Y:S04]  /*31330*/  LDL.LU R9, [R1+0x644] ;  /* 0x0006440001097983 */ /* 0x000f280000300800 */
[----:B0-----:R-:W4:Y:S01]  /*31340*/  LDL.LU R10, [R1+0x648] ;  /* 0x00064800010a7983 */ /* 0x001f220000300800 */
[----:B------:R-:W4:Y:S01]  /*31350*/  LDL.LU R11, [R1+0x64c] ;  /* 0x00064c00010b7983 */ /* 0x000f220000300800 */
[----:B---3--:R-:W-:Y:S02]  /*31360*/  HMMA.16816.F32.BF16 R20, R20, R6, R24 ;  /* 0x000000061414723c */ /* 0x008fe40000041818 */
[----:B------:R-:W2:Y:S01]  /*31370*/  LDL.LU.64 R26, [R1+0x2058] ;  /* 0x00205800011a7983 */ /* 0x000ea20000300a00 */
[----:B------:R-:W2:Y:S02]  /*31380*/  LDL.LU.64 R24, [R1+0x2050] ;  /* 0x0020500001187983 */ /* 0x000ea40000300a00 */
[----:B------:R-:W-:Y:S11]  /*31390*/  IMAD.MOV.U32 R19, RZ, RZ, R3 ;  /* 0x000000ffff137224 */ /* 0x000ff600078e0003 */
[----:B------:R-:W-:Y:S07]  /*313a0*/  @!UPT UIADD3 URZ, URZ, URZ, URZ ;  /* 0x0000003f3f3ff290 */ /* 0x000fee000fffe03f */
[----:B------:R-:W-:Y:S01]  /*313b0*/  STL.64 [R1+0x8d0], R20 ;  /* 0x0008d01401007387 */ /* 0x000fe20000100a00 */
[----:B------:R-:W-:Y:S02]  /*313c0*/  STL.64 [R1+0x8d8], R22 ;  /* 0x0008d81601007387 */ /* 0x000fe40000100a00 */
[----:B------:R0:W-:Y:S02]  /*313d0*/  STL.64 [R1+0x1f28], R6 ;  /* 0x001f280601007387 */ /* 0x0001e40000100a00 */
[----:B------:R-:W3:Y:S01]  /*313e0*/  LDL.LU R4, [R1+0x6d0] ;  /* 0x0006d00001047983 */ /* 0x000ee20000300800 */
[----:B------:R-:W3:Y:S04]  /*313f0*/  LDL.LU R5, [R1+0x6d4] ;  /* 0x0006d40001057983 */ /* 0x000ee80000300800 */
[----:B0-----:R-:W3:Y:S01]  /*31400*/  LDL.LU R6, [R1+0x6d8] ;  /* 0x0006d80001067983 */ /* 0x001ee20000300800 */
[----:B------:R-:W3:Y:S01]  /*31410*/  LDL.LU R7, [R1+0x6dc] ;  /* 0x0006dc0001077983 */ /* 0x000ee20000300800 */
        /* <DEDUP_REMOVED lines=21> */
[----:B--2---:R-:W-:Y:S02]  /*31570*/  HMMA.16816.F32.BF16 R16, R24, R18, R12 ;  /* 0x000000121810723c */ /* 0x004fe4000004180c */
[----:B------:R-:W2:Y:S01]  /*31580*/  LDL.LU.64 R14, [R1+0x2000] ;  /* 0x00200000010e7983 */ /* 0x000ea20000300a00 */
[----:B------:R-:W2:Y:S11]  /*31590*/  LDL.LU.64 R12, [R1+0x1ff8] ;  /* 0x001ff800010c7983 */ /* 0x000eb60000300a00 */
[----:B------:R-:W-:Y:S09]  /*315a0*/  @!UPT UIADD3 URZ, URZ, URZ, URZ ;  /* 0x0000003f3f3ff290 */ /* 0x000ff2000fffe03f */
[----:B------:R-:W-:Y:S01]  /*315b0*/  STL.64 [R1+0x6e0], R16 ;  /* 0x0006e01001007387 */ /* 0x000fe20000100a00 */
[----:B------:R0:W-:Y:S03]  /*315c0*/  STL.64 [R1+0x6e8], R18 ;  /* 0x0006e81201007387 */ /* 0x0001e60000100a00 */
[----:B0-----:R-:W2:Y:S01]  /*315d0*/  LDL.LU.64 R18, [R1+0x1ff0] ;  /* 0x001ff00001127983 */ /* 0x001ea20000300a00 */
[----:B------:R-:W-:Y:S02]  /*315e0*/  IMAD.MOV.U32 R22, RZ, RZ, R2 ;  /* 0x000000ffff167224 */ /* 0x000fe400078e0002 */
[----:B------:R-:W-:-:S07]  /*315f0*/  IMAD.MOV.U32 R23, RZ, RZ, R0 ;  /* 0x000000ffff177224 */ /* 0x000fce00078e0000 */
[C---:B---3--:R-:W-:Y:S01]  /*31600*/  HMMA.16816.F32.BF16 R20, R24.reuse, R22, R4 ;  /* 0x000000161814723c */ /* 0x048fe20000041804 */
[----:B------:R-:W3:Y:S11]  /*31610*/  LDL.LU R4, [R1+0x630] ;  /* 0x0006300001047983 */ /* 0x000ef60000300800 */
[----:B------:R-:W-:Y:S11]  /*31620*/  @!UPT UIADD3 URZ, URZ, URZ, URZ ;  /* 0x0000003f3f3ff290 */ /* 0x000ff6000fffe03f */
[----:B------:R0:W-:Y:S01]  /*31630*/  STL.64 [R1+0x6d0], R20 ;  /* 0x0006d01401007387 */ /* 0x0001e20000100a00 */
[----:B------:R1:W-:Y:S02]  /*31640*/  STL.64 [R1+0x6d8], R22 ;  /* 0x0006d81601007387 */ /* 0x0003e40000100a00 */
[----:B------:R-:W3:Y:S02]  /*31650*/  LDL.LU R5, [R1+0x634] ;  /* 0x0006340001057983 */ /* 0x000ee40000300800 */
[----:B------:R-:W3:Y:S01]  /*31660*/  LDL.LU R6, [R1+0x638] ;  /* 0x0006380001067983 */ /* 0x000ee20000300800 */
[----:B------:R-:W3:Y:S04]  /*31670*/  LDL.LU R7, [R1+0x63c] ;  /* 0x00063c0001077983 */ /* 0x000ee80000300800 */
        /* <DEDUP_REMOVED lines=64> */
[C---:B----4-:R-:W-:Y:S03]  /*31a80*/  HMMA.16816.F32.BF16 R8, R24.reuse, R14, R8 ;  /* 0x0000000e1808723c */ /* 0x050fe60000041808 */
[----:B--2---:R0:W-:Y:S04]  /*31a90*/  STL.64 [R1+0x1f10], R18 ;  /* 0x001f101201007387 */ /* 0x0041e80000100a00 */
[----:B0-----:R-:W2:Y:S11]  /*31aa0*/  LDL.64 R18, [R1+0xb8] ;  /* 0x0000b80001127983 */ /* 0x001eb60000100a00 */
[----:B------:R-:W-:Y:S05]  /*31ab0*/  @!UPT UIADD3 URZ, URZ, URZ, URZ ;  /* 0x0000003f3f3ff290 */ /* 0x000fea000fffe03f */
[----:B------:R-:W-:Y:S02]  /*31ac0*/  STL.64 [R1+0x640], R8 ;  /* 0x0006400801007387 */ /* 0x000fe40000100a00 */
[----:B------:R0:W-:Y:S02]  /*31ad0*/  STL.64 [R1+0x648], R10 ;  /* 0x0006480a01007387 */ /* 0x0001e40000100a00 */
[----:B0-----:R-:W3:Y:S01]  /*31ae0*/  LDL.LU.64 R10, [R1+0x1f30] ;  /* 0x001f3000010a7983 */ /* 0x001ee20000300a00 */
[----:B------:R0:W-:Y:S02]  /*31af0*/  STL.64 [R1+0x1e58], R14 ;  /* 0x001e580e01007387 */ /* 0x0001e40000100a00 */
[----:B------:R-:W4:Y:S02]  /*31b00*/  LDL.LU R12, [R1+0xaa0] ;  /* 0x000aa000010c7983 */ /* 0x000f240000300800 */
[----:B------:R-:W4:Y:S01]  /*31b10*/  LDL.LU R13, [R1+0xaa4] ;  /* 0x000aa400010d7983 */ /* 0x000f220000300800 */
[----:B0-----:R-:W2:Y:S01]  /*31b20*/  LDL.LU R14, [R1+0xaa8] ;  /* 0x000aa800010e7983 */ /* 0x001ea20000300800 */
[----:B------:R-:W2:Y:S01]  /*31b30*/  LDL.LU R15, [R1+0xaac] ;  /* 0x000aac00010f7983 */ /* 0x000ea20000300800 */
[----:B---3--:R-:W-:Y:S02]  /*31b40*/  HMMA.16816.F32.BF16 R4, R24, R10, R4 ;  /* 0x0000000a1804723c */ /* 0x008fe40000041804 */
[----:B--2---:R-:W-:Y:S01]  /*31b50*/  STL.64 [R1+0x1f20], R14 ;  /* 0x001f200e01007387 */ /* 0x004fe20000100a00 */
[----:B----4-:R0:W-:Y:S03]  /*31b60*/  STL.64 [R1+0x1f18], R12 ;  /* 0x001f180c01007387 */ /* 0x0101e60000100a00 */
        /* <DEDUP_REMOVED lines=8> */
[----:B------:R-:W-:Y:S02]  /*31bf0*/  STL [R1+0x1e2c], R10 ;  /* 0x001e2c0a01007387 */ /* 0x000fe40000100800 */
[----:B------:R0:W-:Y:S02]  /*31c00*/  STL [R1+0x1e28], R11 ;  /* 0x001e280b01007387 */ /* 0x0001e40000100800 */
[----:B0-----:R-:W4:Y:S01]  /*31c10*/  LDL.64 R10, [R1+0x98] ;  /* 0x00009800010a7983 */ /* 0x001f220000100a00 */
[----:B------:R-:W-:-:S02]  /*31c20*/  IMAD.MOV.U32 R2, RZ, RZ, R18 ;  /* 0x000000ffff027224 */ /* 0x000fc400078e0012 */
[----:B------:R-:W-:Y:S01]  /*31c30*/  IMAD.MOV.U32 R0, RZ, RZ, R19 ;  /* 0x000000ffff007224 */ /* 0x000fe200078e0013 */
[----:B---3--:R-:W-:Y:S01]  /*31c40*/  HMMA.16816.F32.BF16 R20, R24, R6, R20 ;  /* 0x000000061814723c */ /* 0x008fe20000041814 */
[----:B------:R0:W-:Y:S01]  /*31c50*/  STL.64 [R1+0x1e20], R6 ;  /* 0x001e200601007387 */ /* 0x0001e20000100a00 */
[----:B------:R-:W3:Y:S03]  /*31c60*/  LDL.LU R4, [R1+0xac0] ;  /* 0x000ac00001047983 */ /* 0x000ee60000300800 */
[----:B------:R-:W1:Y:S11]  /*31c70*/  LDSM.16.MT88.4 R24, [R17+0xa180] ;  /* 0x00a180001118783b */ /* 0x000e760000004200 */
[----:B------:R-:W-:Y:S07]  /*31c80*/  @!UPT UIADD3 URZ, URZ, URZ, URZ ;  /* 0x0000003f3f3ff290 */ /* 0x000fee000fffe03f */
[----:B------:R-:W-:Y:S01]  /*31c90*/  STL.64 [R1+0x110], R20 ;  /* 0x0001101401007387 */ /* 0x000fe20000100a00 */
[----:B------:R-:W-:Y:S02]  /*31ca0*/  STL.64 [R1+0x118], R22 ;  /* 0x0001181601007387 */ /* 0x000fe40000100a00 */
[----:B------:R-:W2:Y:S04]  /*31cb0*/  LDSM.16.MT88.4 R20, [R17+0xa100] ;  /* 0x00a100001114783b */ /* 0x000ea80000004200 */
[----:B------:R-:W3:Y:S01]  /*31cc0*/  LDL.LU R5, [R1+0xac4] ;  /* 0x000ac40001057983 */ /* 0x000ee20000300800 */
[----:B0-----:R-:W3:Y:S01]  /*31cd0*/  LDL.LU R6, [R1+0xac8] ;  /* 0x000ac80001067983 */ /* 0x001ee20000300800 */
[----:B------:R-:W3:Y:S03]  /*31ce0*/  LDL.LU R7, [R1+0xacc] ;  /* 0x000acc0001077983 */ /* 0x000ee60000300800 */
        /* <DEDUP_REMOVED lines=20> */
[----:B------:R1:W-:Y:S02]  /*31e30*/  STL.64 [R1+0xac8], R6 ;  /* 0x000ac80601007387 */ /* 0x0003e40000100a00 */
[----:B0-----:R-:W-:Y:S02]  /*31e40*/  IMAD.MOV.U32 R4, RZ, RZ, R18 ;  /* 0x000000ffff047224 */ /* 0x001fe400078e0012 */
[----:B------:R-:W2:Y:S01]  /*31e50*/  LDL.LU.64 R18, [R1+0x1f08] ;  /* 0x001f080001127983 */ /* 0x000ea20000300a00 */
[C---:B----4-:R-:W-:Y:S01]  /*31e60*/  HMMA.16816.F32.BF16 R24, R20.reuse, R10, R24 ;  /* 0x0000000a1418723c */ /* 0x050fe20000041818 */
[----:B-1----:R-:W-:Y:S02]  /*31e70*/  IMAD.MOV.U32 R6, RZ, RZ, R10 ;  /* 0x000000ffff067224 */ /* 0x002fe400078e000a */
[----:B------:R-:W-:Y:S01]  /*31e80*/  STL [R1+0x1e3c], R3 ;  /* 0x001e3c0301007387 */ /* 0x000fe20000100800 */
[----:B------:R-:W-:Y:S01]  /*31e90*/  STL [R1+0x1e38], R4 ;  /* 0x001e380401007387 */ /* 0x000fe20000100800 */
[----:B------:R-:W-:Y:S11]  /*31ea0*/  IMAD.MOV.U32 R5, RZ, RZ, R11 ;  /* 0x000000ffff057224 */ /* 0x000ff600078e000b */
[----:B------:R-:W-:Y:S07]  /*31eb0*/  @!UPT UIADD3 URZ, URZ, URZ, URZ ;  /* 0x0000003f3f3ff290 */ /* 0x000fee000fffe03f */
[----:B------:R-:W-:Y:S01]  /*31ec0*/  STL.64 [R1+0xab0], R24 ;  /* 0x000ab01801007387 */ /* 0x000fe20000100a00 */
[----:B------:R-:W-:Y:S02]  /*31ed0*/  STL.64 [R1+0xab8], R26 ;  /* 0x000ab81a01007387 */ /* 0x000fe40000100a00 */
[----:B------:R-:W-:Y:S01]  /*31ee0*/  STL [R1+0x1e40], R6 ;  /* 0x001e400601007387 */ /* 0x000fe20000100800 */
[C---:B--2---:R-:W-:Y:S01]  /*31ef0*/  HMMA.16816.F32.BF16 R12, R20.reuse, R18, R12 ;  /* 0x00000012140c723c */ /* 0x044fe2000004180c */
[----:B------:R-:W-:Y:S02]  /*31f00*/  IMAD.MOV.U32 R8, RZ, RZ, R18 ;  /* 0x000000ffff087224 */ /* 0x000fe400078e0012 */
[----:B------:R-:W-:Y:S11]  /*31f10*/  IMAD.MOV.U32 R7, RZ, RZ, R19 ;  /* 0x000000ffff077224 */ /* 0x000ff600078e0013 */
[----:B------:R-:W-:Y:S09]  /*31f20*/  @!UPT UIADD3 URZ, URZ, URZ, URZ ;  /* 0x0000003f3f3ff290 */ /* 0x000ff2000fffe03f */
[----:B------:R0:W-:Y:S01]  /*31f30*/  STL.64 [R1+0xaa0], R12 ;  /* 0x000aa00c01007387 */ /* 0x0001e20000100a00 */
[----:B------:R1:W-:Y:S02]  /*31f40*/  STL.64 [R1+0xaa8], R14 ;  /* 0x000aa80e01007387 */ /* 0x0003e40000100a00 */
[----:B------:R-:W-:Y:S02]  /*31f50*/  STL [R1+0x1ef8], R8 ;  /* 0x001ef80801007387 */ /* 0x000fe40000100800 */
[----:B------:R-:W-:Y:S01]  /*31f60*/  STL [R1+0x1e8c], R7 ;  /* 0x001e8c0701007387 */ /* 0x000fe20000100800 */
[----:B------:R2:W-:Y:S04]  /*31f70*/  STL [R1+0x1e88], R5 ;  /* 0x001e880501007387 */ /* 0x0005e80000100800 */
[----:B0-----:R-:W3:Y:S01]  /*31f80*/  LDL.LU R12, [R1+0xa10] ;  /* 0x000a1000010c7983 */ /* 0x001ee20000300800 */
[----:B------:R-:W3:Y:S02]  /*31f90*/  LDL.LU R13, [R1+0xa14] ;  /* 0x000a1400010d7983 */ /* 0x000ee40000300800 */
[----:B-1----:R-:W4:Y:S02]  /*31fa0*/  LDL.LU R14, [R1+0xa18] ;  /* 0x000a1800010e7983 */ /* 0x002f240000300800 */
[----:B------:R-:W4:Y:S01]  /*31fb0*/  LDL.LU R15, [R1+0xa1c] ;  /* 0x000a1c00010f7983 */ /* 0x000f220000300800 */
[----:B------:R-:W3:Y:S01]  /*31fc0*/  LDL.LU R4, [R1+0xa30] ;  /* 0x000a300001047983 */ /* 0x000ee20000300800 */
[----:B--2---:R-:W3:Y:S02]  /*31fd0*/  LDL.LU R5, [R1+0xa34] ;  /* 0x000a340001057983 */ /* 0x004ee40000300800 */
[----:B------:R-:W2:Y:S02]  /*31fe0*/  LDL.LU R6, [R1+0xa38] ;  /* 0x000a380001067983 */ /* 0x000ea40000300800 */
[----:B------:R-:W2:Y:S01]  /*31ff0*/  LDL.LU R7, [R1+0xa3c] ;  /* 0x000a3c0001077983 */ /* 0x000ea20000300800 */
[----:B------:R-:W3:Y:S01]  /*32000*/  LDL.LU R24, [R1+0xa80] ;  /* 0x000a800001187983 */ /* 0x000ee20000300800 */
[----:B------:R-:W4:Y:S02]  /*32010*/  LDL.LU R25, [R1+0xa84] ;  /* 0x000a840001197983 */ /* 0x000f240000300800 */
[----:B------:R-:W4:Y:S02]  /*32020*/  LDL.LU R26, [R1+0xa88] ;  /* 0x000a8800011a7983 */ /* 0x000f240000300800 */
[----:B------:R-:W4:Y:S01]  /*32030*/  LDL.LU R27, [R1+0xa8c] ;  /* 0x000a8c00011b7983 */ /* 0x000f220000300800 */
[----:B------:R-:W4:Y:S01]  /*32040*/  LDL.LU R16, [R1+0xa90] ;  /* 0x000a900001107983 */ /* 0x000f220000300800 */
[----:B------:R-:W4:Y:S02]  /*32050*/  LDL.LU R17, [R1+0xa94] ;  /* 0x000a940001117983 */ /* 0x000f240000300800 */
[----:B------:R-:W4:Y:S02]  /*32060*/  LDL.LU R18, [R1+0xa98] ;  /* 0x000a980001127983 */ /* 0x000f240000300800 */
[----:B------:R-:W4:Y:S01]  /*32070*/  LDL.LU R19, [R1+0xa9c] ;  /* 0x000a9c0001137983 */ /* 0x000f220000300800 */
[----:B------:R-:W4:Y:S04]  /*32080*/  LDL.64 R10, [R1+0x78] ;  /* 0x00007800010a7983 */ /* 0x000f280000100a00 */
[----:B--2---:R0:W-:Y:S01]  /*32090*/  STL.64 [R1+0x1e98], R6 ;  /* 0x001e980601007387 */ /* 0x0041e20000100a00 */
[----:B---3--:R-:W-:Y:S03]  /*320a0*/  STL.64 [R1+0x1e90], R4 ;  /* 0x001e900401007387 */ /* 0x008fe60000100a00 */
[----:B0-----:R-:W2:Y:S04]  /*320b0*/  LDL.64 R6, [R1+0x28] ;  /* 0x0000280001067983 */ /* 0x001ea80000100a00 */
[----:B--2---:R0:W-:Y:S04]  /*320c0*/  STL.64 [R1+0x1ea8], R6 ;  /* 0x001ea80601007387 */ /* 0x0041e80000100a00 */
[----:B0-----:R-:W2:Y:S04]  /*320d0*/  LDL.64 R6, [R1+0x38] ;  /* 0x0000380001067983 */ /* 0x001ea80000100a00 */
[----:B--2---:R0:W-:Y:S04]  /*320e0*/  STL.64 [R1+0x1ec0], R6 ;  /* 0x001ec00601007387 */ /* 0x0041e80000100a00 */
[----:B0-----:R-:W2:Y:S04]  /*320f0*/  LDL.64 R6, [R1+0x48] ;  /* 0x0000480001067983 */ /* 0x001ea80000100a00 */
[----:B--2---:R0:W-:Y:S04]  /*32100*/  STL.64 [R1+0x1ed8], R6 ;  /* 0x001ed80601007387 */ /* 0x0041e80000100a00 */
[----:B0-----:R-:W2:Y:S04]  /*32110*/  LDL.64 R6, [R1+0x58] ;  /* 0x0000580001067983 */ /* 0x001ea80000100a00 */
[----:B--2---:R0:W-:Y:S04]  /*32120*/  STL.64 [R1+0x1ef0], R6 ;  /* 0x001ef00601007387 */ /* 0x0041e80000100a00 */
[----:B0-----:R-:W2:Y:S01]  /*32130*/  LDL.64 R6, [R1+0x68] ;  /* 0x0000680001067983 */ /* 0x001ea20000100a00 */
[----:B----4-:R0:W-:Y:S02]  /*32140*/  STL.64 [R1+0x1e68], R14 ;  /* 0x001e680e01007387 */ /* 0x0101e40000100a00 */
        /* <DEDUP_REMOVED lines=8> */
[----:B------:R-:W4:Y:S03]  /*321d0*/  LDL.LU R15, [R1+0xa4c] ;  /* 0x000a4c00010f7983 */ /* 0x000f260000300800 */
[----:B----4-:R-:W-:Y:S01]  /*321e0*/  STL.64 [R1+0x1eb8], R14 ;  /* 0x001eb80e01007387 */ /* 0x010fe20000100a00 */
[----:B---3--:R0:W-:Y:S03]  /*321f0*/  STL.64 [R1+0x1eb0], R12 ;  /* 0x001eb00c01007387 */ /* 0x0081e60000100a00 */
[----:B0-----:R-:W3:Y:S01]  /*32200*/  LDL.LU R12, [R1+0xa50] ;  /* 0x000a5000010c7983 */ /* 0x001ee20000300800 */
[----:B------:R-:W3:Y:S02]  /*32210*/  LDL.LU R13, [R1+0xa54] ;  /* 0x000a5400010d7983 */ /* 0x000ee40000300800 */
[----:B------:R-:W4:Y:S02]  /*32220*/  LDL.LU R14, [R1+0xa58] ;  /* 0x000a5800010e7983 */ /* 0x000f240000300800 */
[----:B------:R-:W4:Y:S01]  /*32230*/  LDL.LU R15, [R1+0xa5c] ;  /* 0x000a5c00010f7983 */ /* 0x000f220000300800 */
[C---:B------:R-:W-:Y:S08]  /*32240*/  HMMA.16816.F32.BF16 R16, R20.reuse, R10, R16 ;  /* 0x0000000a1410723c */ /* 0x040ff00000041810 */
[----:B--2---:R-:W-:Y:S01]  /*32250*/  HMMA.16816.F32.BF16 R24, R20, R6, R24 ;  /* 0x000000061418723c */ /* 0x004fe20000041818 */
        /* <DEDUP_REMOVED lines=12> */
[----:B------:R-:W-:Y:S01]  /*32320*/  STL.64 [R1+0xa90], R16 ;  /* 0x000a901001007387 */ /* 0x000fe20000100a00 */
[----:B------:R0:W-:Y:S03]  /*32330*/  STL.64 [R1+0xa98], R18 ;  /* 0x000a981201007387 */ /* 0x0001e60000100a00 */
[----:B0-----:R-:W3:Y:S01]  /*32340*/  LDL.LU.64 R18, [R1+0x1f00] ;  /* 0x001f000001127983 */ /* 0x001ee20000300a00 */
[----:B------:R-:W4:Y:S02]  /*32350*/  LDL.LU R8, [R1+0x1ef8] ;  /* 0x001ef80001087983 */ /* 0x000f240000300800 */
[----:B------:R0:W-:Y:S02]  /*32360*/  STL.64 [R1+0xa80], R24 ;  /* 0x000a801801007387 */ /* 0x0001e40000100a00 */
[----:B------:R1:W-:Y:S02]  /*32370*/  STL.64 [R1+0xa88], R26 ;  /* 0x000a881a01007387 */ /* 0x0003e40000100a00 */
[----:B------:R-:W-:-:S02]  /*32380*/  IMAD.MOV.U32 R17, RZ, RZ, R7 ;  /* 0x000000ffff117224 */ /* 0x000fc400078e0007 */
[----:B0-----:R-:W-:Y:S02]  /*32390*/  IMAD.MOV.U32 R24, RZ, RZ, R6 ;  /* 0x000000ffff187224 */ /* 0x001fe400078e0006 */
[----:B------:R-:W2:Y:S01]  /*323a0*/  LDL.LU.64 R6, [R1+0x1ef0] ;  /* 0x001ef00001067983 */ /* 0x000ea20000300a00 */
[----:B------:R-:W-:Y:S01]  /*323b0*/  IMAD.MOV.U32 R16, RZ, RZ, R10 ;  /* 0x000000ffff107224 */ /* 0x000fe200078e000a */
[----:B--2---:R-:W-:Y:S02]  /*323c0*/  HMMA.16816.F32.BF16 R12, R20, R6, R12 ;  /* 0x00000006140c723c */ /* 0x004fe4000004180c */
[----:B---3--:R-:W-:Y:S02]  /*323d0*/  STL.64 [R1+0x1e78], R18 ;  /* 0x001e781201007387 */ /* 0x008fe40000100a00 */
[----:B------:R0:W-:Y:S02]  /*323e0*/  STL.64 [R1+0x1e70], R16 ;  /* 0x001e701001007387 */ /* 0x0001e40000100a00 */
[----:B-1----:R-:W-:-:S02]  /*323f0*/  IMAD.MOV.U32 R26, RZ, RZ, R6 ;  /* 0x000000ffff1a7224 */ /* 0x002fc400078e0006 */
[----:B------:R-:W-:Y:S01]  /*32400*/  IMAD.MOV.U32 R25, RZ, RZ, R7 ;  /* 0x000000ffff197224 */ /* 0x000fe200078e0007 */
[----:B0-----:R-:W2:Y:S01]  /*32410*/  LDL.LU R16, [R1+0xa20] ;  /* 0x000a200001107983 */ /* 0x001ea20000300800 */
[----:B------:R-:W2:Y:S02]  /*32420*/  LDL.LU R17, [R1+0xa24] ;  /* 0x000a240001117983 */ /* 0x000ea40000300800 */
[----:B------:R-:W2:Y:S02]  /*32430*/  LDL.LU R18, [R1+0xa28] ;  /* 0x000a280001127983 */ /* 0x000ea40000300800 */
[----:B------:R-:W2:Y:S09]  /*32440*/  LDL.LU R19, [R1+0xa2c] ;  /* 0x000a2c0001137983 */ /* 0x000eb20000300800 */
        /* <DEDUP_REMOVED lines=15> */
[----:B------:R0:W-:Y:S01]  /*32540*/  STL.64 [R1+0x1e48], R24 ;  /* 0x001e481801007387 */ /* 0x0001e20000100a00 */
[----:B------:R-:W-:-:S03]  /*32550*/  IMAD.MOV.U32 R9, RZ, RZ, R11 ;  /* 0x000000ffff097224 */ /* 0x000fc600078e000b */
[----:B0-----:R-:W2:Y:S01]  /*32560*/  LDL.LU R24, [R1+0xa00] ;  /* 0x000a000001187983 */ /* 0x001ea20000300800 */
[----:B------:R-:W2:Y:S02]  /*32570*/  LDL.LU R25, [R1+0xa04] ;  /* 0x000a040001197983 */ /* 0x000ea40000300800 */
[----:B------:R-:W2:Y:S02]  /*32580*/  LDL.LU R26, [R1+0xa08] ;  /* 0x000a0800011a7983 */ /* 0x000ea40000300800 */
[----:B------:R-:W2:Y:S01]  /*32590*/  LDL.LU R27, [R1+0xa0c] ;  /* 0x000a0c00011b7983 */ /* 0x000ea20000300800 */
        /* <DEDUP_REMOVED lines=21> */
[----:B------:R-:W-:Y:S01]  /*326f0*/  STL.64 [R1+0xa30], R4 ;  /* 0x000a300401007387 */ /* 0x000fe20000100a00 */
[----:B------:R0:W-:Y:S03]  /*32700*/  STL.64 [R1+0xa38], R6 ;  /* 0x000a380601007387 */ /* 0x0001e60000100a00 */
[----:B0-----:R-:W3:Y:S01]  /*32710*/  LDL.LU R7, [R1+0x1e8c] ;  /* 0x001e8c0001077983 */ /* 0x001ee20000300800 */
[----:B------:R-:W2:Y:S02]  /*32720*/  LDL.LU R5, [R1+0x1e88] ;  /* 0x001e880001057983 */ /* 0x000ea40000300800 */
        /* <DEDUP_REMOVED lines=31> */
[----:B------:R-:W-:-:S02]  /*32920*/  IMAD.MOV.U32 R18, RZ, RZ, R6 ;  /* 0x000000ffff127224 */ /* 0x000fc400078e0006 */
[----:B------:R-:W-:Y:S01]  /*32930*/  IMAD.MOV.U32 R19, RZ, RZ, R3 ;  /* 0x000000ffff137224 */ /* 0x000fe200078e0003 */
[----:B------:R-:W3:Y:S01]  /*32940*/  LDL.LU R6, [R1+0x1e40] ;  /* 0x001e400001067983 */ /* 0x000ee20000300800 */
[----:B------:R-:W3:Y:S03]  /*32950*/  LDL.LU R3, [R1+0x1e3c] ;  /* 0x001e3c0001037983 */ /* 0x000ee60000300800 */
[----:B------:R0:W-:Y:S02]  /*32960*/  STL.64 [R1+0x1d20], R18 ;  /* 0x001d201201007387 */ /* 0x0001e40000100a00 */
[----:B0-----:R-:W-:Y:S02]  /*32970*/  IMAD.MOV.U32 R18, RZ, RZ, R2 ;  /* 0x000000ffff127224 */ /* 0x001fe400078e0002 */
[----:B------:R-:W-:Y:S01]  /*32980*/  IMAD.MOV.U32 R19, RZ, RZ, R10 ;  /* 0x000000ffff137224 */ /* 0x000fe200078e000a */
[----:B--2---:R0:W-:Y:S01]  /*32990*/  STL.64 [R1+0x1cf8], R14 ;  /* 0x001cf80e01007387 */ /* 0x0041e20000100a00 */
[----:B------:R1:W-:Y:S02]  /*329a0*/  STL.64 [R1+0x1cf0], R12 ;  /* 0x001cf00c01007387 */ /* 0x0003e40000100a00 */
[----:B0-----:R-:W-:-:S02]  /*329b0*/  IMAD.MOV.U32 R14, RZ, RZ, R4 ;  /* 0x000000ffff0e7224 */ /* 0x001fc400078e0004 */
[----:B------:R-:W-:Y:S01]  /*329c0*/  IMAD.MOV.U32 R15, RZ, RZ, R0 ;  /* 0x000000ffff0f7224 */ /* 0x000fe200078e0000 */
[----:B------:R-:W2:Y:S01]  /*329d0*/  LDL.LU R4, [R1+0x1e38] ;  /* 0x001e380001047983 */ /* 0x000ea20000300800 */
[----:B------:R-:W2:Y:S02]  /*329e0*/  LDL.LU R0, [R1+0x1e34] ;  /* 0x001e340001007983 */ /* 0x000ea40000300800 */
[----:B------:R-:W2:Y:S02]  /*329f0*/  LDL.LU R2, [R1+0x1e30] ;  /* 0x001e300001027983 */ /* 0x000ea40000300800 */
[----:B------:R-:W2:Y:S01]  /*32a00*/  LDL.LU R10, [R1+0x1e2c] ;  /* 0x001e2c00010a7983 */ /* 0x000ea20000300800 */
[----:B------:R-:W-:Y:S01]  /*32a10*/  STL.64 [R1+0x1d38], R18 ;  /* 0x001d381201007387 */ /* 0x000fe20000100a00 */
[----:B------:R0:W-:Y:S02]  /*32a20*/  STL.64 [R1+0x1d18], R14 ;  /* 0x001d180e01007387 */ /* 0x0001e40000100a00 */
[----:B-1----:R-:W2:Y:S02]  /*32a30*/  LDL.LU R12, [R1+0x270] ;  /* 0x00027000010c7983 */ /* 0x002ea40000300800 */
[----:B------:R-:W2:Y:S01]  /*32a40*/  LDL.LU R13, [R1+0x274] ;  /* 0x00027400010d7983 */ /* 0x000ea20000300800 */
[----:B0-----:R-:W2:Y:S01]  /*32a50*/  LDL.LU R14, [R1+0x278] ;  /* 0x00027800010e7983 */ /* 0x001ea20000300800 */
[----:B------:R-:W2:Y:S02]  /*32a60*/  LDL.LU R15, [R1+0x27c] ;  /* 0x00027c00010f7983 */ /* 0x000ea40000300800 */
[----:B------:R-:W-:-:S02]  /*32a70*/  IMAD.MOV.U32 R18, RZ, RZ, R11 ;  /* 0x000000ffff127224 */ /* 0x000fc400078e000b */
        /* <DEDUP_REMOVED lines=11> */
[----:B------:R0:W-:Y:S02]  /*32b30*/  STL.64 [R1+0x1d68], R18 ;  /* 0x001d681201007387 */ /* 0x0001e40000100a00 */
        /* <DEDUP_REMOVED lines=28> */
[----:B---3--:R-:W-:-:S05]  /*32d00*/  IMAD.MOV.U32 R19, RZ, RZ, R7 ;  /* 0x000000ffff137224 */ /* 0x008fca00078e0007 */
[----:B------:R-:W-:Y:S04]  /*32d10*/  STL.64 [R1+0x1dc8], R18 ;  /* 0x001dc81201007387 */ /* 0x000fe80000100a00 */
[----:B--2---:R-:W-:Y:S01]  /*32d20*/  STL.64 [R1+0x1d90], R14 ;  /* 0x001d900e01007387 */ /* 0x004fe20000100a00 */
[----:B------:R0:W-:Y:S03]  /*32d30*/  STL.64 [R1+0x1d88], R12 ;  /* 0x001d880c01007387 */ /* 0x0001e60000100a00 */
        /* <DEDUP_REMOVED lines=14> */
[----:B------:R-:W-:Y:S01]  /*32e20*/  IMAD.MOV.U32 R19, RZ, RZ, R3 ;  /* 0x000000ffff137224 */ /* 0x000fe200078e0003 */
[----:B------:R-:W4:Y:S01]  /*32e30*/  LDL.LU R4, [R1+0x9f0] ;  /* 0x0009f00001047983 */ /* 0x000f220000300800 */
[----:B------:R-:W4:Y:S02]  /*32e40*/  LDL.LU R5, [R1+0x9f4] ;  /* 0x0009f40001057983 */ /* 0x000f240000300800 */
[----:B------:R-:W4:Y:S02]  /*32e50*/  LDL.LU R6, [R1+0x9f8] ;  /* 0x0009f80001067983 */ /* 0x000f240000300800 */
[----:B------:R-:W4:Y:S01]  /*32e60*/  LDL.LU R7, [R1+0x9fc] ;  /* 0x0009fc0001077983 */ /* 0x000f220000300800 */
[----:B------:R-:W-:Y:S04]  /*32e70*/  STL.64 [R1+0x1df8], R18 ;  /* 0x001df81201007387 */ /* 0x000fe80000100a00 */
        /* <DEDUP_REMOVED lines=43> */
[----:B------:R-:W2:Y:S01]  /*33130*/  LDL.LU R11, [R1+0x26c] ;  /* 0x00026c00010b7983 */ /* 0x000ea20000300800 */
[----:B------:R-:W3:Y:S01]  /*33140*/  LDL.LU.64 R26, [R1+0x1e18] ;  /* 0x001e1800011a7983 */ /* 0x000ee20000300a00 */
[----:B------:R-:W3:Y:S02]  /*33150*/  LDL.LU.64 R24, [R1+0x1e10] ;  /* 0x001e100001187983 */ /* 0x000ee40000300a00 */
[----:B------:R-:W-:-:S02]  /*33160*/  IMAD.MOV.U32 R18, RZ, RZ, R2 ;  /* 0x000000ffff127224 */ /* 0x000fc400078e0002 */
[----:B------:R-:W-:-:S06]  /*33170*/  IMAD.MOV.U32 R19, RZ, RZ, R0 ;  /* 0x000000ffff137224 */ /* 0x000fcc00078e0000 */
        /* <DEDUP_REMOVED lines=82> */
[C---:B--2---:R-:W-:Y:S03]  /*336a0*/  HMMA.16816.F32.BF16 R12, R24.reuse, R14, R8 ;  /* 0x0000000e180c723c */ /* 0x044fe60000041808 */
[----:B------:R-:W2:Y:S01]  /*336b0*/  LDL.LU.64 R10, [R1+0x1d08] ;  /* 0x001d0800010a7983 */ /* 0x000ea20000300a00 */
[----:B------:R-:W2:Y:S11]  /*336c0*/  LDL.LU.64 R8, [R1+0x1d00] ;  /* 0x001d000001087983 */ /* 0x000eb60000300a00 */
[----:B------:R-:W-:Y:S08]  /*336d0*/  @!UPT UIADD3 URZ, URZ, URZ, URZ ;  /* 0x0000003f3f3ff290 */ /* 0x000ff0000fffe03f */
[----:B------:R-:W-:Y:S01]  /*336e0*/  STL.64 [R1+0x260], R12 ;  /* 0x0002600c01007387 */ /* 0x000fe20000100a00 */
[----:B------:R0:W-:Y:S03]  /*336f0*/  STL.64 [R1+0x268], R14 ;  /* 0x0002680e01007387 */ /* 0x0001e60000100a00 */
[----:B0-----:R-:W3:Y:S01]  /*33700*/  LDL.LU.64 R14, [R1+0x1cf8] ;  /* 0x001cf800010e7983 */ /* 0x001ee20000300a00 */
[----:B------:R-:W3:Y:S02]  /*33710*/  LDL.LU.64 R12, [R1+0x1cf0] ;  /* 0x001cf000010c7983 */ /* 0x000ee40000300a00 */
[----:B---3--:R-:W-:Y:S11]  /*33720*/  HMMA.16816.F32.BF16 R12, R24, R18, R12 ;  /* 0x00000012180c723c */ /* 0x008ff6000004180c */
[----:B------:R-:W-:Y:S11]  /*33730*/  @!UPT UIADD3 URZ, URZ, URZ, URZ ;  /* 0x0000003f3f3ff290 */ /* 0x000ff6000fffe03f */
[----:B------:R-:W-:Y:S01]  /*33740*/  @!UPT UIADD3 URZ, URZ, URZ, URZ ;  /* 0x0000003f3f3ff290 */ /* 0x000fe2000fffe03f */
[----:B------:R-:W-:Y:S01]  /*33750*/  STL.64 [R1+0x250], R12 ;  /* 0x0002500c01007387 */ /* 0x000fe20000100a00 */
[----:B------:R0:W-:Y:S03]  /*33760*/  STL.64 [R1+0x258], R14 ;  /* 0x0002580e01007387 */ /* 0x0001e60000100a00 */
[----:B0-----:R-:W2:Y:S04]  /*33770*/  LDL.LU.64 R14, [R1+0x1ce8] ;  /* 0x001ce800010e7983 */ /* 0x001ea80000300a00 */
[----:B------:R-:W0:Y:S01]  /*33780*/  S2R R17, SR_TID.X ;  /* 0x0000000000117919 */ /* 0x000e220000002100 */
[----:B------:R1:W-:Y:S02]  /*33790*/  STL.64 [R1+0x1cc8], R18 ;  /* 0x001cc81201007387 */ /* 0x0003e40000100a00 */
[----:B------:R-:W3:Y:S01]  /*337a0*/  LDL.LU R16, [R1+0x230] ;  /* 0x0002300001107983 */ /* 0x000ee20000300800 */
[----:B0-----:R-:W-:-:S02]  /*337b0*/  LOP3.LUT R2, R17, 0x7, RZ, 0xc0, !PT ;  /* 0x0000000711027812 */ /* 0x001fc400078ec0ff */
[----:B------:R-:W3:Y:S01]  /*337c0*/  LDL.LU R17, [R1+0x234] ;  /* 0x0002340001117983 */ /* 0x000ee20000300800 */
[----:B-1----:R-:W3:Y:S02]  /*337d0*/  LDL.LU R18, [R1+0x238] ;  /* 0x0002380001127983 */ /* 0x002ee40000300800 */
[----:B------:R-:W3:Y:S01]  /*337e0*/  LDL.LU R19, [R1+0x23c] ;  /* 0x00023c0001137983 */ /* 0x000ee20000300800 */
[C---:B--2---:R-:W-:Y:S11]  /*337f0*/  HMMA.16816.F32.BF16 R8, R24.reuse, R14, R8 ;  /* 0x0000000e1808723c */ /* 0x044ff60000041808 */
[----:B------:R-:W-:Y:S11]  /*33800*/  @!UPT UIADD3 URZ, URZ, URZ, URZ ;  /* 0x0000003f3f3ff290 */ /* 0x000ff6000fffe03f */
[----:B------:R-:W-:Y:S01]  /*33810*/  @!UPT UIADD3 URZ, URZ, URZ, URZ ;  /* 0x0000003f3f3ff290 */ /* 0x000fe2000fffe03f */
[----:B------:R-:W-:Y:S01]  /*33820*/  STL.64 [R1+0x240], R8 ;  /* 0x0002400801007387 */ /* 0x000fe20000100a00 */
[----:B------:R0:W-:Y:S03]  /*33830*/  STL.64 [R1+0x248], R10 ;  /* 0x0002480a01007387 */ /* 0x0001e60000100a00 */
[----:B0-----:R-:W3:Y:S01]  /*33840*/  LDL.LU.64 R10, [R1+0x1ce0] ;  /* 0x001ce000010a7983 */ /* 0x001ee20000300a00 */
[----:B------:R3:W-:Y:S02]  /*33850*/  STL.64 [R1+0x1c30], R14 ;  /* 0x001c300e01007387 */ /* 0x0007e40000100a00 */
[C---:B---3--:R-:W-:Y:S01]  /*33860*/  HMMA.16816.F32.BF16 R12, R24.reuse, R10, R16 ;  /* 0x0000000a180c723c */ /* 0x048fe20000041810 */
[----:B------:R-:W-:Y:S01]  /*33870*/  STL [R1+0x1bd4], R10 ;  /* 0x001bd40a01007387 */ /* 0x000fe20000100800 */
[----:B------:R-:W-:Y:S11]  /*33880*/  STL [R1+0x1bd0], R11 ;  /* 0x001bd00b01007387 */ /* 0x000ff60000100800 */
[----:B------:R-:W-:Y:S10]  /*33890*/  @!UPT UIADD3 URZ, URZ, URZ, URZ ;  /* 0x0000003f3f3ff290 */ /* 0x000ff4000fffe03f */
[----:B------:R-:W-:Y:S01]  /*338a0*/  STL.64 [R1+0x230], R12 ;  /* 0x0002300c01007387 */ /* 0x000fe20000100a00 */
[----:B------:R4:W-:Y:S02]  /*338b0*/  STL.64 [R1+0x238], R14 ;  /* 0x0002380e01007387 */ /* 0x0009e40000100a00 */
[----:B------:R-:W2:Y:S01]  /*338c0*/  LDL.LU R8, [R1+0xfc0] ;  /* 0x000fc00001087983 */ /* 0x000ea20000300800 */
[----:B----4-:R-:W-:Y:S11]  /*338d0*/  HMMA.16816.F32.BF16 R12, R24, R6, R20 ;  /* 0x00000006180c723c */ /* 0x010ff60000041814 */
[----:B------:R-:W-:Y:S11]  /*338e0*/  @!UPT UIADD3 URZ, URZ, URZ, URZ ;  /* 0x0000003f3f3ff290 */ /* 0x000ff6000fffe03f */
[----:B------:R-:W-:Y:S01]  /*338f0*/  @!UPT UIADD3 URZ, URZ, URZ, URZ ;  /* 0x0000003f3f3ff290 */ /* 0x000fe2000fffe03f */
[----:B------:R-:W-:Y:S01]  /*33900*/  STL.64 [R1+0xd0], R12 ;  /* 0x0000d00c01007387 */ /* 0x000fe20000100a00 */
[----:B------:R-:W-:Y:S02]  /*33910*/  STL.64 [R1+0xd8], R14 ;  /* 0x0000d80e01007387 */ /* 0x000fe40000100a00 */
[----:B------:R-:W2:Y:S02]  /*33920*/  LDL.LU R9, [R1+0xfc4] ;  /* 0x000fc40001097983 */ /* 0x000ea40000300800 */
[----:B------:R-:W3:Y:S01]  /*33930*/  LDL.LU R10, [R1+0xfc8] ;  /* 0x000fc800010a7983 */ /* 0x000ee20000300800 */
[----:B------:R-:W3:Y:S01]  /*33940*/  LDL.LU R11, [R1+0xfcc] ;  /* 0x000fcc00010b7983 */ /* 0x000ee20000300800 */
[----:B------:R-:W4:Y:S02]  /*33950*/  LDL.LU R16, [R1+0xff0] ;  /* 0x000ff00001107983 */ /* 0x000f240000300800 */
[----:B------:R-:W4:Y:S02]  /*33960*/  LDL.LU R17, [R1+0xff4] ;  /* 0x000ff40001117983 */ /* 0x000f240000300800 */
[----:B------:R-:W4:Y:S01]  /*33970*/  LDL.LU R18, [R1+0xff8] ;  /* 0x000ff80001127983 */ /* 0x000f220000300800 */
[----:B------:R-:W4:Y:S04]  /*33980*/  LDL.LU R19, [R1+0xffc] ;  /* 0x000ffc0001137983 */ /* 0x000f280000300800 */
[----:B---3--:R0:W-:Y:S01]  /*33990*/  STL.64 [R1+0x1ca0], R10 ;  /* 0x001ca00a01007387 */ /* 0x0081e20000100a00 */
[----:B--2---:R1:W-:Y:S03]  /*339a0*/  STL.64 [R1+0x1c98], R8 ;  /* 0x001c980801007387 */ /* 0x0043e60000100a00 */
[----:B0-----:R-:W2:Y:S04]  /*339b0*/  LDL.64 R10, [R1+0x98] ;  /* 0x00009800010a7983 */ /* 0x001ea80000100a00 */
[----:B--2---:R0:W-:Y:S01]  /*339c0*/  STL.64 [R1+0x1cb0], R10 ;  /* 0x001cb00a01007387 */ /* 0x0041e20000100a00 */
[----:B-1----:R-:W2:Y:S02]  /*339d0*/  LDL.LU R8, [R1+0xfe0] ;  /* 0x000fe00001087983 */ /* 0x002ea40000300800 */
[----:B------:R-:W2:Y:S01]  /*339e0*/  LDL.LU R9, [R1+0xfe4] ;  /* 0x000fe40001097983 */ /* 0x000ea20000300800 */
[----:B0-----:R-:W3:Y:S01]  /*339f0*/  LDL.LU R10, [R1+0xfe8] ;  /* 0x000fe800010a7983 */ /* 0x001ee20000300800 */
[----:B------:R-:W3:Y:S03]  /*33a00*/  LDL.LU R11, [R1+0xfec] ;  /* 0x000fec00010b7983 */ /* 0x000ee60000300800 */
[----:B---3--:R0:W-:Y:S01]  /*33a10*/  STL.64 [R1+0x1cd8], R10 ;  /* 0x001cd80a01007387 */ /* 0x0081e20000100a00 */
[----:B--2---:R-:W-:Y:S02]  /*33a20*/  STL.64 [R1+0x1cd0], R8 ;  /* 0x001cd00801007387 */ /* 0x004fe40000100a00 */
[----:B------:R-:W2:Y:S01]  /*33a30*/  LDL.64 R14, [R1+0x68] ;  /* 0x00006800010e7983 */ /* 0x000ea20000100a00 */
[----:B0-----:R-:W3:Y:S04]  /*33a40*/  LDL.64 R10, [R1+0xb8] ;  /* 0x0000b800010a7983 */ /* 0x001ee80000100a00 */
[----:B--2---:R0:W-:Y:S04]  /*33a50*/  STL.64 [R1+0x1c90], R14 ;  /* 0x001c900e01007387 */ /* 0x0041e80000100a00 */
[----:B0-----:R-:W2:Y:S04]  /*33a60*/  LDL.64 R14, [R1+0x88] ;  /* 0x00008800010e7983 */ /* 0x001ea80000100a00 */
[----:B------:R-:W0:Y:S01]  /*33a70*/  S2R R5, SR_TID.X ;  /* 0x0000000000057919 */ /* 0x000e220000002100 */
[----:B------:R-:W-:-:S02]  /*33a80*/  IMAD R2, R2, 0x210, RZ ;  /* 0x0000021002027824 */ /* 0x000fc400078e02ff */
[C---:B0-----:R-:W-:Y:S02]  /*33a90*/  IMAD.SHL.U32 R4, R5.reuse, 0x2, RZ ;  /* 0x0000000205047824 */ /* 0x041fe400078e00ff */
[----:B------:R-:W-:-:S03]  /*33aa0*/  IMAD.SHL.U32 R5, R5, 0x100, RZ ;  /* 0x0000010005057824 */ /* 0x000fc600078e00ff */
[----:B------:R-:W-:-:S04]  /*33ab0*/  LOP3.LUT R2, R2, 0x10, R4, 0x78, !PT ;  /* 0x0000001002027812 */ /* 0x000fc800078e7804 */
[----:B------:R-:W-:Y:S01]  /*33ac0*/  LOP3.LUT R2, R2, 0x1000, R5, 0xf8, !PT ;  /* 0x0000100002027812 */ /* 0x000fe200078ef805 */
[----:B--2---:R0:W-:Y:S01]  /*33ad0*/  STL.64 [R1+0x1ca8], R14 ;  /* 0x001ca80e01007387 */ /* 0x0041e20000100a00 */
[----:B------:R-:W2:Y:S02]  /*33ae0*/  LDL.LU R12, [R1+0xfd0] ;  /* 0x000fd000010c7983 */ /* 0x000ea40000300800 */
[----:B------:R-:W2:Y:S01]  /*33af0*/  LDL.LU R13, [R1+0xfd4] ;  /* 0x000fd400010d7983 */ /* 0x000ea20000300800 */
[----:B0-----:R-:W2:Y:S01]  /*33b00*/  LDL.LU R14, [R1+0xfd8] ;  /* 0x000fd800010e7983 */ /* 0x001ea20000300800 */
[----:B------:R-:W2:Y:S01]  /*33b10*/  LDL.LU R15, [R1+0xfdc] ;  /* 0x000fdc00010f7983 */ /* 0x000ea20000300800 */
[----:B------:R-:W-:-:S05]  /*33b20*/  LOP3.LUT R2, R2, 0x60, RZ, 0x3c, !PT ;  /* 0x0000006002027812 */ /* 0x000fca00078e3cff */
[----:B------:R-:W-:Y:S04]  /*33b30*/  LDSM.16.MT88.4 R24, [R2+0xa080] ;  /* 0x00a080000218783b */ /* 0x000fe80000004200 */
[----:B------:R-:W4:Y:S01]  /*33b40*/  LDSM.16.MT88.4 R20, [R2+0xa000] ;  /* 0x00a000000214783b */ /* 0x000f220000004200 */
[----:B---3--:R-:W-:Y:S02]  /*33b50*/  IMAD.MOV.U32 R5, RZ, RZ, R10 ;  /* 0x000000ffff057224 */ /* 0x008fe400078e000a */
[----:B------:R-:W-:Y:S01]  /*33b60*/  IMAD.MOV.U32 R4, RZ, RZ, R11 ;  /* 0x000000ffff047224 */ /* 0x000fe200078e000b */
[----:B----4-:R-:W-:Y:S01]  /*33b70*/  HMMA.16816.F32.BF16 R16, R20, R10, R16 ;  /* 0x0000000a1410723c */ /* 0x010fe20000041810 */
[----:B--2---:R0:W-:Y:S01]  /*33b80*/  STL.64 [R1+0x1cc0], R14 ;  /* 0x001cc00e01007387 */ /* 0x0041e20000100a00 */
[----:B------:R-:W-:Y:S03]  /*33b90*/  STL.64 [R1+0x1cb8], R12 ;  /* 0x001cb80c01007387 */ /* 0x000fe60000100a00 */
[----:B0-----:R-:W2:Y:S01]  /*33ba0*/  LDL.64 R14, [R1+0xa8] ;  /* 0x0000a800010e7983 */ /* 0x001ea20000100a00 */
[----:B------:R-:W-:Y:S02]  /*33bb0*/  STL.64 [R1+0x1bc8], R6 ;  /* 0x001bc80601007387 */ /* 0x000fe40000100a00 */
[----:B------:R-:W-:Y:S02]  /*33bc0*/  STL [R1+0x1bd8], R2 ;  /* 0x001bd80201007387 */ /* 0x000fe40000100800 */
[----:B------:R-:W-:Y:S01]  /*33bd0*/  STL.64 [R1+0x1bc0], R26 ;  /* 0x001bc01a01007387 */ /* 0x000fe20000100a00 */
[----:B------:R0:W-:Y:S04]  /*33be0*/  STL.64 [R1+0x1bb8], R24 ;  /* 0x001bb81801007387 */ /* 0x0001e80000100a00 */
[----:B0-----:R-:W3:Y:S01]  /*33bf0*/  LDL.LU R24, [R1+0xd80] ;  /* 0x000d800001187983 */ /* 0x001ee20000300800 */
[----:B------:R-:W3:Y:S02]  /*33c00*/  LDL.LU R25, [R1+0xd84] ;  /* 0x000d840001197983 */ /* 0x000ee40000300800 */
[----:B------:R-:W3:Y:S02]  /*33c10*/  LDL.LU R26, [R1+0xd88] ;  /* 0x000d8800011a7983 */ /* 0x000ee40000300800 */
[----:B------:R-:W3:Y:S01]  /*33c20*/  LDL.LU R27, [R1+0xd8c] ;  /* 0x000d8c00011b7983 */ /* 0x000ee20000300800 */
[----:B------:R-:W4:Y:S01]  /*33c30*/  LDL.LU.64 R10, [R1+0x1cd8] ;  /* 0x001cd800010a7983 */ /* 0x000f220000300a00 */
[----:B------:R-:W4:Y:S02]  /*33c40*/  LDL.LU.64 R8, [R1+0x1cd0] ;  /* 0x001cd00001087983 */ /* 0x000f240000300a00 */
[----:B------:R-:W-:Y:S02]  /*33c50*/  STL.64 [R1+0xff0], R16 ;  /* 0x000ff01001007387 */ /* 0x000fe40000100a00 */
[----:B------:R0:W-:Y:S02]  /*33c60*/  STL.64 [R1+0xff8], R18 ;  /* 0x000ff81201007387 */ /* 0x0001e40000100a00 */
[----:B0-----:R-:W3:Y:S01]  /*33c70*/  LDL.LU.64 R18, [R1+0x1cc8] ;  /* 0x001cc80001127983 */ /* 0x001ee20000300a00 */
[----:B------:R-:W-:Y:S02]  /*33c80*/  STL [R1+0x1bf0], R4 ;  /* 0x001bf00401007387 */ /* 0x000fe40000100800 */
[----:B------:R-:W-:Y:S02]  /*33c90*/  STL [R1+0x1bdc], R5 ;  /* 0x001bdc0501007387 */ /* 0x000fe40000100800 */
[----:B------:R-:W-:Y:S02]  /*33ca0*/  STL [R1+0x17c8], R16 ;  /* 0x0017c81001007387 */ /* 0x000fe40000100800 */
[----:B--2---:R-:W-:-:S02]  /*33cb0*/  IMAD.MOV.U32 R7, RZ, RZ, R14 ;  /* 0x000000ffff077224 */ /* 0x004fc400078e000e */
[----:B------:R-:W-:Y:S01]  /*33cc0*/  IMAD.MOV.U32 R6, RZ, RZ, R15 ;  /* 0x000000ffff067224 */ /* 0x000fe200078e000f */
[C---:B----4-:R-:W-:Y:S01]  /*33cd0*/  HMMA.16816.F32.BF16 R8, R20.reuse, R14, R8 ;  /* 0x0000000e1408723c */ /* 0x050fe20000041808 */
[----:B------:R-:W2:Y:S01]  /*33ce0*/  LDL.LU.64 R14, [R1+0x1cc0] ;  /* 0x001cc000010e7983 */ /* 0x000ea20000300a00 */
[----:B------:R-:W2:Y:S11]  /*33cf0*/  LDL.LU.64 R12, [R1+0x1cb8] ;  /* 0x001cb800010c7983 */ /* 0x000eb60000300a00 */
[----:B------:R-:W-:Y:S10]  /*33d00*/  @!UPT UIADD3 URZ, URZ, URZ, URZ ;  /* 0x0000003f3f3ff290 */ /* 0x000ff4000fffe03f */
[----:B------:R-:W-:Y:S01]  /*33d10*/  STL.64 [R1+0xfe0], R8 ;  /* 0x000fe00801007387 */ /* 0x000fe20000100a00 */
[----:B------:R0:W-:Y:S03]  /*33d20*/  STL.64 [R1+0xfe8], R10 ;  /* 0x000fe80a01007387 */ /* 0x0001e60000100a00 */
[----:B0-----:R-:W2:Y:S01]  /*33d30*/  LDL.LU.64 R10, [R1+0x1cb0] ;  /* 0x001cb000010a7983 */ /* 0x001ea20000300a00 */
[----:B------:R-:W-:Y:S02]  /*33d40*/  IMAD.MOV.U32 R17, RZ, RZ, R8 ;  /* 0x000000ffff117224 */ /* 0x000fe400078e0008 */
[----:B------:R-:W-:Y:S02]  /*33d50*/  STL [R1+0x1bf4], R7 ;  /* 0x001bf40701007387 */ /* 0x000fe40000100800 */
[----:B------:R0:W-:Y:S02]  /*33d60*/  STL [R1+0x1c48], R6 ;  /* 0x001c480601007387 */ /* 0x0001e40000100800 */
[----:B0-----:R-:W4:Y:S01]  /*33d70*/  LDL.64 R6, [R1+0x78] ;  /* 0x0000780001067983 */ /* 0x001f220000100a00 */
[----:B------:R-:W-:Y:S01]  /*33d80*/  STL [R1+0x17cc], R17 ;  /* 0x0017cc1101007387 */ /* 0x000fe20000100800 */
        /* <DEDUP_REMOVED lines=9> */
[----:B--2---:R-:W-:Y:S11]  /*33e20*/  HMMA.16816.F32.BF16 R8, R20, R14, R8 ;  /* 0x0000000e1408723c */ /* 0x004ff60000041808 */
[----:B------:R-:W-:Y:S11]  /*33e30*/  @!UPT UIADD3 URZ, URZ, URZ, URZ ;  /* 0x0000003f3f3ff290 */ /* 0x000ff6000fffe03f */
[----:B------:R-:W-:Y:S01]  /*33e40*/  @!UPT UIADD3 URZ, URZ, URZ, URZ ;  /* 0x0000003f3f3ff290 */ /* 0x000fe2000fffe03f */
[----:B------:R0:W-:Y:S01]  /*33e50*/  STL.64 [R1+0xfc0], R8 ;  /* 0x000fc00801007387 */ /* 0x0001e20000100a00 */
[----:B------:R-:W-:Y:S02]  /*33e60*/  STL.64 [R1+0xfc8], R10 ;  /* 0x000fc80a01007387 */ /* 0x000fe40000100a00 */
[----:B0-----:R-:W-:Y:S02]  /*33e70*/  IMAD.MOV.U32 R9, RZ, RZ, R14 ;  /* 0x000000ffff097224 */ /* 0x001fe400078e000e */
[----:B------:R-:W-:Y:S02]  /*33e80*/  IMAD.MOV.U32 R8, RZ, RZ, R15 ;  /* 0x000000ffff087224 */ /* 0x000fe400078e000f */
[----:B------:R-:W2:Y:S03]  /*33e90*/  LDL.LU.64 R14, [R1+0x1c90] ;  /* 0x001c9000010e7983 */ /* 0x000ea60000300a00 */
[----:B------:R0:W-:Y:S02]  /*33ea0*/  STL.64 [R1+0x1c60], R8 ;  /* 0x001c600801007387 */ /* 0x0001e40000100a00 */
[----:B0-----:R-:W2:Y:S01]  /*33eb0*/  LDL.LU R8, [R1+0xd90] ;  /* 0x000d900001087983 */ /* 0x001ea20000300800 */
[----:B------:R-:W2:Y:S02]  /*33ec0*/  LDL.LU R9, [R1+0xd94] ;  /* 0x000d940001097983 */ /* 0x000ea40000300800 */
[----:B------:R-:W2:Y:S02]  /*33ed0*/  LDL.LU R10, [R1+0xd98] ;  /* 0x000d9800010a7983 */ /* 0x000ea40000300800 */
[----:B------:R-:W2:Y:S02]  /*33ee0*/  LDL.LU R11, [R1+0xd9c] ;  /* 0x000d9c00010b7983 */ /* 0x000ea40000300800 */
[----:B----4-:R-:W-:-:S02]  /*33ef0*/  IMAD.MOV.U32 R17, RZ, RZ, R6 ;  /* 0x000000ffff117224 */ /* 0x010fc400078e0006 */
[----:B------:R-:W-:Y:S01]  /*33f00*/  IMAD.MOV.U32 R16, RZ, RZ, R7 ;  /* 0x000000ffff107224 */ /* 0x000fe200078e0007 */
[C---:B--2---:R-:W-:Y:S11]  /*33f10*/  HMMA.16816.F32.BF16 R8, R20.reuse, R6, R8 ;  /* 0x000000061408723c */ /* 0x044ff60000041808 */
[----:B------:R-:W-:Y:S11]  /*33f20*/  @!UPT UIADD3 URZ, URZ, URZ, URZ ;  /* 0x0000003f3f3ff290 */ /* 0x000ff6000fffe03f */
[----:B------:R-:W-:Y:S01]  /*33f30*/  @!UPT UIADD3 URZ, URZ, URZ, URZ ;  /* 0x0000003f3f3ff290 */ /* 0x000fe2000fffe03f */
[----:B------:R-:W-:Y:S01]  /*33f40*/  STL.64 [R1+0xd90], R8 ;  /* 0x000d900801007387 */ /* 0x000fe20000100a00 */
[----:B------:R-:W-:Y:S02]  /*33f50*/  STL.64 [R1+0xd98], R10 ;  /* 0x000d980a01007387 */ /* 0x000fe40000100a00 */
[----:B---3--:R0:W-:Y:S02]  /*33f60*/  STL.64 [R1+0x1c10], R18 ;  /* 0x001c101201007387 */ /* 0x0081e40000100a00 */
[----:B------:R-:W-:Y:S01]  /*33f70*/  STL.64 [R1+0x1c08], R16 ;  /* 0x001c081001007387 */ /* 0x000fe20000100a00 */
[----:B0-----:R-:W2:Y:S01]  /*33f80*/  LDL.64 R18, [R1+0x8] ;  /* 0x0000080001127983 */ /* 0x001ea20000100a00 */
[----:B------:R-:W-:Y:S07]  /*33f90*/  HMMA.16816.F32.BF16 R4, R20, R14, R24 ;  /* 0x0000000e1404723c */ /* 0x000fee0000041818 */
[----:B------:R-:W-:-:S02]  /*33fa0*/  IMAD.MOV.U32 R25, RZ, RZ, R14 ;  /* 0x000000ffff197224 */ /* 0x000fc400078e000e */
[----:B------:R-:W-:Y:S01]  /*33fb0*/  IMAD.MOV.U32 R24, RZ, RZ, R15 ;  /* 0x000000ffff187224 */ /* 0x000fe200078e000f */
[----:B--2---:R-:W-:Y:S11]  /*33fc0*/  STL.64 [R1+0x1c28], R18 ;  /* 0x001c281201007387 */ /* 0x004ff60000100a00 */
[----:B------:R-:W-:Y:S02]  /*33fd0*/  @!UPT UIADD3 URZ, URZ, URZ, URZ ;  /* 0x0000003f3f3ff290 */ /* 0x000fe4000fffe03f */
[----:B------:R-:W-:Y:S02]  /*33fe0*/  STL.64 [R1+0xd80], R4 ;  /* 0x000d800401007387 */ /* 0x000fe40000100a00 */
[----:B------:R-:W-:Y:S02]  /*33ff0*/  STL.64 [R1+0xd88], R6 ;  /* 0x000d880601007387 */ /* 0x000fe40000100a00 */
[----:B------:R0:W-:Y:S02]  /*34000*/  STL.64 [R1+0x1c88], R24 ;  /* 0x001c881801007387 */ /* 0x0001e40000100a00 */
[----:B0-----:R-:W2:Y:S01]  /*34010*/  LDL.LU R24, [R1+0xd70] ;  /* 0x000d700001187983 */ /* 0x001ea20000300800 */
[----:B------:R-:W2:Y:S02]  /*34020*/  LDL.LU R25, [R1+0xd74] ;  /* 0x000d740001197983 */ /* 0x000ea40000300800 */
[----:B------:R-:W2:Y:S02]  /*34030*/  LDL.LU R26, [R1+0xd78] ;  /* 0x000d7800011a7983 */ /* 0x000ea40000300800 */
[----:B------:R-:W2:Y:S01]  /*34040*/  LDL.LU R27, [R1+0xd7c] ;  /* 0x000d7c00011b7983 */ /* 0x000ea20000300800 */
[----:B------:R-:W3:Y:S01]  /*34050*/  LDL.LU R12, [R1+0xd30] ;  /* 0x000d3000010c7983 */ /* 0x000ee20000300800 */
[----:B------:R-:W3:Y:S02]  /*34060*/  LDL.LU R13, [R1+0xd34] ;  /* 0x000d3400010d7983 */ /* 0x000ee40000300800 */
[----:B------:R-:W4:Y:S02]  /*34070*/  LDL.LU R14, [R1+0xd38] ;  /* 0x000d3800010e7983 */ /* 0x000f240000300800 */
[----:B------:R-:W4:Y:S01]  /*34080*/  LDL.LU R15, [R1+0xd3c] ;  /* 0x000d3c00010f7983 */ /* 0x000f220000300800 */
[----:B------:R-:W2:Y:S01]  /*34090*/  LDL.LU R4, [R1+0xd40] ;  /* 0x000d400001047983 */ /* 0x000ea20000300800 */
[----:B------:R-:W2:Y:S02]  /*340a0*/  LDL.LU R5, [R1+0xd44] ;  /* 0x000d440001057983 */ /* 0x000ea40000300800 */
        /* <DEDUP_REMOVED lines=12> */
[----:B------:R1:W-:Y:S01]  /*34170*/  STL.64 [R1+0x1c50], R4 ;  /* 0x001c500401007387 */ /* 0x0003e20000100a00 */
[----:B0-----:R-:W3:Y:S01]  /*34180*/  LDL.64 R6, [R1+0x38] ;  /* 0x0000380001067983 */ /* 0x001ee20000100a00 */
[----:B--2---:R-:W-:Y:S03]  /*34190*/  HMMA.16816.F32.BF16 R24, R20, R10, R24 ;  /* 0x0000000a1418723c */ /* 0x004fe60000041818 */
[----:B---3--:R0:W-:Y:S01]  /*341a0*/  STL.64 [R1+0x1c78], R6 ;  /* 0x001c780601007387 */ /* 0x0081e20000100a00 */
[----:B-1----:R-:W2:Y:S02]  /*341b0*/  LDL.LU R4, [R1+0xd60] ;  /* 0x000d600001047983 */ /* 0x002ea40000300800 */
[----:B------:R-:W2:Y:S01]  /*341c0*/  LDL.LU R5, [R1+0xd64] ;  /* 0x000d640001057983 */ /* 0x000ea20000300800 */
[----:B0-----:R-:W2:Y:S01]  /*341d0*/  LDL.LU R6, [R1+0xd68] ;  /* 0x000d680001067983 */ /* 0x001ea20000300800 */
[----:B------:R-:W2:Y:S02]  /*341e0*/  LDL.LU R7, [R1+0xd6c] ;  /* 0x000d6c0001077983 */ /* 0x000ea40000300800 */
[----:B----4-:R0:W-:Y:S02]  /*341f0*/  STL.64 [R1+0x1c40], R14 ;  /* 0x001c400e01007387 */ /* 0x0101e40000100a00 */
[----:B------:R-:W-:Y:S01]  /*34200*/  STL.64 [R1+0x1c38], R12 ;  /* 0x001c380c01007387 */ /* 0x000fe20000100a00 */
[----:B------:R-:W3:Y:S04]  /*34210*/  LDL.64 R18, [R1+0x18] ;  /* 0x0000180001127983 */ /* 0x000ee80000100a00 */
[----:B0-----:R-:W4:Y:S06]  /*34220*/  LDL.64 R14, [R1+0x28] ;  /* 0x00002800010e7983 */ /* 0x001f2c0000100a00 */
[----:B------:R0:W-:Y:S02]  /*34230*/  STL.64 [R1+0xd70], R24 ;  /* 0x000d701801007387 */ /* 0x0001e40000100a00 */
[----:B------:R1:W-:Y:S01]  /*34240*/  STL.64 [R1+0xd78], R26 ;  /* 0x000d781a01007387 */ /* 0x0003e20000100a00 */
[----:B0-----:R-:W2:Y:S01]  /*34250*/  LDL.LU.64 R24, [R1+0x1c88] ;  /* 0x001c880001187983 */ /* 0x001ea20000300a00 */
[----:B-1----:R-:W-:-:S02]  /*34260*/  IMAD.MOV.U32 R27, RZ, RZ, R10 ;  /* 0x000000ffff1b7224 */ /* 0x002fc400078e000a */
[----:B------:R-:W-:Y:S02]  /*34270*/  IMAD.MOV.U32 R26, RZ, RZ, R11 ;  /* 0x000000ffff1a7224 */ /* 0x000fe400078e000b */
[----:B------:R-:W3:Y:S03]  /*34280*/  LDL.LU.64 R10, [R1+0x1c80] ;  /* 0x001c8000010a7983 */ /* 0x000ee60000300a00 */
[----:B------:R-:W-:Y:S01]  /*34290*/  STL.64 [R1+0x1be8], R26 ;  /* 0x001be81a01007387 */ /* 0x000fe20000100a00 */
[----:B--2---:R0:W-:Y:S04]  /*342a0*/  STL.64 [R1+0x1be0], R24 ;  /* 0x001be01801007387 */ /* 0x0041e80000100a00 */
        /* <DEDUP_REMOVED lines=9> */
[----:B------:R-:W3:Y:S02]  /*34340*/  LDL.LU R26, [R1+0xd18] ;  /* 0x000d1800011a7983 */ /* 0x000ee40000300800 */
[----:B------:R-:W3:Y:S02]  /*34350*/  LDL.LU R27, [R1+0xd1c] ;  /* 0x000d1c00011b7983 */ /* 0x000ee40000300800 */
[----:B------:R-:W-:-:S02]  /*34360*/  IMAD.MOV.U32 R29, RZ, RZ, R10 ;  /* 0x000000ffff1d7224 */ /* 0x000fc400078e000a */
[----:B------:R-:W-:Y:S01]  /*34370*/  IMAD.MOV.U32 R28, RZ, RZ, R11 ;  /* 0x000000ffff1c7224 */ /* 0x000fe200078e000b */
        /* <DEDUP_REMOVED lines=19> */
[----:B------:R-:W2:Y:S01]  /*344b0*/  LDL.LU.64 R6, [R1+0x1c58] ;  /* 0x001c580001067983 */ /* 0x000ea20000300a00 */
[----:B------:R-:W2:Y:S02]  /*344c0*/  LDL.LU.64 R4, [R1+0x1c50] ;  /* 0x001c500001047983 */ /* 0x000ea40000300a00 */
[----:B----4-:R-:W-:Y:S01]  /*344d0*/  IMAD.MOV.U32 R2, RZ, RZ, R15 ;  /* 0x000000ffff027224 */ /* 0x010fe200078e000f */
[C---:B--2---:R-:W-:Y:S11]  /*344e0*/  HMMA.16816.F32.BF16 R4, R20.reuse, R14, R4 ;  /* 0x0000000e1404723c */ /* 0x044ff60000041804 */
[----:B------:R-:W-:Y:S11]  /*344f0*/  @!UPT UIADD3 URZ, URZ, URZ, URZ ;  /* 0x0000003f3f3ff290 */ /* 0x000ff6000fffe03f */
[----:B------:R-:W-:Y:S01]  /*34500*/  @!UPT UIADD3 URZ, URZ, URZ, URZ ;  /* 0x0000003f3f3ff290 */ /* 0x000fe2000fffe03f */
[----:B------:R0:W-:Y:S01]  /*34510*/  STL.64 [R1+0xd40], R4 ;  /* 0x000d400401007387 */ /* 0x0001e20000100a00 */
[----:B------:R1:W-:Y:S02]  /*34520*/  STL.64 [R1+0xd48], R6 ;  /* 0x000d480601007387 */ /* 0x0003e40000100a00 */
[----:B0-----:R-:W-:Y:S01]  /*34530*/  IMAD.MOV.U32 R5, RZ, RZ, R14 ;  /* 0x000000ffff057224 */ /* 0x001fe200078e000e */
[----:B-1----:R-:W2:Y:S01]  /*34540*/  LDL.LU R6, [R1+0x1c48] ;  /* 0x001c480001067983 */ /* 0x002ea20000300800 */
        /* <DEDUP_REMOVED lines=36> */
[----:B----4-:R-:W-:Y:S11]  /*34790*/  HMMA.16816.F32.BF16 R24, R20, R14, R24 ;  /* 0x0000000e1418723c */ /* 0x010ff60000041818 */
[----:B------:R-:W-:Y:S11]  /*347a0*/  @!UPT UIADD3 URZ, URZ, URZ, URZ ;  /* 0x0000003f3f3ff290 */ /* 0x000ff6000fffe03f */
[----:B------:R-:W-:Y:S01]  /*347b0*/  @!UPT UIADD3 URZ, URZ, URZ, URZ ;  /* 0x0000003f3f3ff290 */ /* 0x000fe2000fffe03f */
[----:B------:R-:W-:Y:S01]  /*347c0*/  STL.64 [R1+0xd00], R24 ;  /* 0x000d001801007387 */ /* 0x000fe20000100a00 */
[----:B------:R0:W-:Y:S03]  /*347d0*/  STL.64 [R1+0xd08], R26 ;  /* 0x000d081a01007387 */ /* 0x0001e60000100a00 */
[----:B0-----:R-:W4:Y:S01]  /*347e0*/  LDL.LU.64 R26, [R1+0x1be8] ;  /* 0x001be800011a7983 */ /* 0x001f220000300a00 */
[----:B------:R-:W2:Y:S02]  /*347f0*/  LDL.LU.64 R24, [R1+0x1be0] ;  /* 0x001be00001187983 */ /* 0x000ea40000300a00 */
[----:B------:R-:W-:Y:S02]  /*34800*/  STL.64 [R1+0x1ad0], R18 ;  /* 0x001ad01201007387 */ /* 0x000fe40000100a00 */
[----:B------:R0:W-:Y:S01]  /*34810*/  STL.64 [R1+0x1a98], R14 ;  /* 0x001a980e01007387 */ /* 0x0001e20000100a00 */
[----:B------:R-:W2:Y:S01]  /*34820*/  LDL.LU R12, [R1+0x560] ;  /* 0x00056000010c7983 */ /* 0x000ea20000300800 */
[----:B------:R-:W2:Y:S03]  /*34830*/  LDL.LU R13, [R1+0x564] ;  /* 0x00056400010d7983 */ /* 0x000ea60000300800 */
        /* <DEDUP_REMOVED lines=49> */
[----:B------:R-:W-:Y:S01]  /*34b50*/  IMAD.MOV.U32 R19, RZ, RZ, R8 ;  /* 0x000000ffff137224 */ /* 0x000fe200078e0008 */
[----:B----4-:R-:W-:Y:S01]  /*34b60*/  STL.64 [R1+0x1b10], R14 ;  /* 0x001b100e01007387 */ /* 0x010fe20000100a00 */
[----:B--2---:R0:W-:Y:S03]  /*34b70*/  STL.64 [R1+0x1b08], R12 ;  /* 0x001b080c01007387 */ /* 0x0041e60000100a00 */
[----:B0-----:R-:W2:Y:S01]  /*34b80*/  LDL.LU R12, [R1+0x5b0] ;  /* 0x0005b000010c7983 */ /* 0x001ea20000300800 */
[----:B------:R-:W2:Y:S02]  /*34b90*/  LDL.LU R13, [R1+0x5b4] ;  /* 0x0005b400010d7983 */ /* 0x000ea40000300800 */
[----:B------:R-:W3:Y:S02]  /*34ba0*/  LDL.LU R14, [R1+0x5b8] ;  /* 0x0005b800010e7983 */ /* 0x000ee40000300800 */
[----:B------:R-:W3:Y:S01]  /*34bb0*/  LDL.LU R15, [R1+0x5bc] ;  /* 0x0005bc00010f7983 */ /* 0x000ee20000300800 */
[----:B------:R0:W-:Y:S01]  /*34bc0*/  STL.64 [R1+0x1b78], R18 ;  /* 0x001b781201007387 */ /* 0x0001e20000100a00 */
[----:B------:R-:W4:Y:S02]  /*34bd0*/  LDL.LU R16, [R1+0x600] ;  /* 0x0006000001107983 */ /* 0x000f240000300800 */
[----:B------:R-:W4:Y:S01]  /*34be0*/  LDL.LU R17, [R1+0x604] ;  /* 0x0006040001117983 */ /* 0x000f220000300800 */
[----:B0-----:R-:W2:Y:S01]  /*34bf0*/  LDL.LU R18, [R1+0x608] ;  /* 0x0006080001127983 */ /* 0x001ea20000300800 */
[----:B------:R-:W2:Y:S03]  /*34c00*/  LDL.LU R19, [R1+0x60c] ;  /* 0x00060c0001137983 */ /* 0x000ea60000300800 */
[----:B--2---:R0:W-:Y:S01]  /*34c10*/  STL.64 [R1+0x1b88], R18 ;  /* 0x001b881201007387 */ /* 0x0041e20000100a00 */
[----:B----4-:R-:W-:Y:S02]  /*34c20*/  STL.64 [R1+0x1b80], R16 ;  /* 0x001b801001007387 */ /* 0x010fe40000100a00 */
[----:B0-----:R-:W-:-:S02]  /*34c30*/  IMAD.MOV.U32 R18, RZ, RZ, R7 ;  /* 0x000000ffff127224 */ /* 0x001fc400078e0007 */
[----:B------:R-:W-:-:S05]  /*34c40*/  IMAD.MOV.U32 R19, RZ, RZ, R6 ;  /* 0x000000ffff137224 */ /* 0x000fca00078e0006 */
[----:B------:R-:W-:Y:S01]  /*34c50*/  STL.64 [R1+0x1ba0], R18 ;  /* 0x001ba01201007387 */ /* 0x000fe20000100a00 */
[----:B---3--:R-:W-:Y:S02]  /*34c60*/  STL.64 [R1+0x1b28], R14 ;  /* 0x001b280e01007387 */ /* 0x008fe40000100a00 */
[----:B------:R0:W-:Y:S02]  /*34c70*/  STL.64 [R1+0x1b20], R12 ;  /* 0x001b200c01007387 */ /* 0x0001e40000100a00 */
        /* <DEDUP_REMOVED lines=54> */
[----:B------:R-:W2:Y:S01]  /*34fe0*/  LDL.LU.64 R26, [R1+0x1bc0] ;  /* 0x001bc000011a7983 */ /* 0x000ea20000300a00 */
[----:B------:R-:W2:Y:S11]  /*34ff0*/  LDL.LU.64 R24, [R1+0x1bb8] ;  /* 0x001bb80001187983 */ /* 0x000eb60000300a00 */
[----:B------:R-:W-:Y:S09]  /*35000*/  @!UPT UIADD3 URZ, URZ, URZ, URZ ;  /* 0x0000003f3f3ff290 */ /* 0x000ff2000fffe03f */
[----:B------:R-:W-:Y:S01]  /*35010*/  STL.64 [R1+0x8c0], R20 ;  /* 0x0008c01401007387 */ /* 0x000fe20000100a00 */
[----:B------:R-:W-:Y:S01]  /*35020*/  STL.64 [R1+0x8c8], R22 ;  /* 0x0008c81601007387 */ /* 0x000fe20000100a00 */
        /* <DEDUP_REMOVED lines=13> */
[----:B0-----:R-:W3:Y:S01]  /*35100*/  LDL.LU.64 R18, [R1+0x1b88] ;  /* 0x001b880001127983 */ /* 0x001ee20000300a00 */
[----:B------:R-:W3:Y:S02]  /*35110*/  LDL.LU.64 R16, [R1+0x1b80] ;  /* 0x001b800001107983 */ /* 0x000ee40000300a00 */
[----:B------:R-:W-:Y:S02]  /*35120*/  IMAD.MOV.U32 R22, RZ, RZ, R3 ;  /* 0x000000ffff167224 */ /* 0x000fe400078e0003 */
[----:B------:R-:W-:-:S07]  /*35130*/  IMAD.MOV.U32 R23, RZ, RZ, R0 ;  /* 0x000000ffff177224 */ /* 0x000fce00078e0000 */
        /* <DEDUP_REMOVED lines=78> */
[----:B------:R0:W-:Y:S02]  /*35620*/  STL.64 [R1+0x1a70], R18 ;  /* 0x001a701201007387 */ /* 0x0001e40000100a00 */
[----:B------:R-:W2:Y:S02]  /*35630*/  LDL.LU R16, [R1+0x540] ;  /* 0x0005400001107983 */ /* 0x000ea40000300800 */
[----:B------:R-:W2:Y:S01]  /*35640*/  LDL.LU R17, [R1+0x544] ;  /* 0x0005440001117983 */ /* 0x000ea20000300800 */
[----:B0-----:R-:W2:Y:S01]  /*35650*/  LDL.LU R18, [R1+0x548] ;  /* 0x0005480001127983 */ /* 0x001ea20000300800 */
[----:B------:R-:W2:Y:S01]  /*35660*/  LDL.LU R19, [R1+0x54c] ;  /* 0x00054c0001137983 */ /* 0x000ea20000300800 */
[C---:B----4-:R-:W-:Y:S11]  /*35670*/  HMMA.16816.F32.BF16 R8, R24.reuse, R14, R8 ;  /* 0x0000000e1808723c */ /* 0x050ff60000041808 */
[----:B------:R-:W-:Y:S11]  /*35680*/  @!UPT UIADD3 URZ, URZ, URZ, URZ ;  /* 0x0000003f3f3ff290 */ /* 0x000ff6000fffe03f */
[----:B------:R-:W-:Y:S01]  /*35690*/  @!UPT UIADD3 URZ, URZ, URZ, URZ ;  /* 0x0000003f3f3ff290 */ /* 0x000fe2000fffe03f */
[----:B------:R-:W-:Y:S01]  /*356a0*/  STL.64 [R1+0x550], R8 ;  /* 0x0005500801007387 */ /* 0x000fe20000100a00 */
[----:B------:R0:W-:Y:S03]  /*356b0*/  STL.64 [R1+0x558], R10 ;  /* 0x0005580a01007387 */ /* 0x0001e60000100a00 */
[----:B0-----:R-:W2:Y:S01]  /*356c0*/  LDL.LU.64 R10, [R1+0x1a90] ;  /* 0x001a9000010a7983 */ /* 0x001ea20000300a00 */
[----:B------:R0:W-:Y:S02]  /*356d0*/  STL [R1+0x19cc], R14 ;  /* 0x0019cc0e01007387 */ /* 0x0001e40000100800 */
[----:B------:R1:W-:Y:S02]  /*356e0*/  STL [R1+0x19c8], R15 ;  /* 0x0019c80f01007387 */ /* 0x0003e40000100800 */
[----:B------:R-:W4:Y:S01]  /*356f0*/  LDL.LU R12, [R1+0x9c0] ;  /* 0x0009c000010c7983 */ /* 0x000f220000300800 */
[----:B------:R-:W4:Y:S04]  /*35700*/  LDL.LU R13, [R1+0x9c4] ;  /* 0x0009c400010d7983 */ /* 0x000f280000300800 */
[----:B0-----:R-:W2:Y:S01]  /*35710*/  LDL.LU R14, [R1+0x9c8] ;  /* 0x0009c800010e7983 */ /* 0x001ea20000300800 */
[----:B-1----:R-:W2:Y:S03]  /*35720*/  LDL.LU R15, [R1+0x9cc] ;  /* 0x0009cc00010f7983 */ /* 0x002ea60000300800 */
[----:B--2---:R0:W-:Y:S01]  /*35730*/  STL.64 [R1+0x1a80], R14 ;  /* 0x001a800e01007387 */ /* 0x0041e20000100a00 */
[----:B----4-:R-:W-:Y:S03]  /*35740*/  STL.64 [R1+0x1a78], R12 ;  /* 0x001a780c01007387 */ /* 0x010fe60000100a00 */
[----:B0-----:R-:W2:Y:S01]  /*35750*/  LDL.LU.64 R14, [R1+0xa8] ;  /* 0x0000a800010e7983 */ /* 0x001ea20000300a00 */
[C---:B------:R-:W-:Y:S03]  /*35760*/  HMMA.16816.F32.BF16 R16, R24.reuse, R10, R16 ;  /* 0x0000000a1810723c */ /* 0x040fe60000041810 */
[----:B--2---:R0:W-:Y:S04]  /*35770*/  STL.64 [R1+0x1a88], R14 ;  /* 0x001a880e01007387 */ /* 0x0041e80000100a00 */
[----:B0-----:R-:W2:Y:S01]  /*35780*/  LDL.LU.64 R14, [R1+0xb8] ;  /* 0x0000b800010e7983 */ /* 0x001ea20000300a00 */
[----:B------:R0:W-:Y:S02]  /*35790*/  STL [R1+0x19bc], R10 ;  /* 0x0019bc0a01007387 */ /* 0x0001e40000100800 */
[----:B------:R1:W-:Y:S11]  /*357a0*/  STL [R1+0x19b8], R11 ;  /* 0x0019b80b01007387 */ /* 0x0003f60000100800 */
[----:B------:R-:W-:Y:S02]  /*357b0*/  @!UPT UIADD3 URZ, URZ, URZ, URZ ;  /* 0x0000003f3f3ff290 */ /* 0x000fe4000fffe03f */
[----:B------:R-:W-:Y:S01]  /*357c0*/  STL.64 [R1+0x540], R16 ;  /* 0x0005401001007387 */ /* 0x000fe20000100a00 */
[----:B------:R3:W-:Y:S01]  /*357d0*/  STL.64 [R1+0x548], R18 ;  /* 0x0005481201007387 */ /* 0x0007e20000100a00 */
[----:B------:R-:W2:Y:S02]  /*357e0*/  LDL.LU R8, [R1+0x9e0] ;  /* 0x0009e00001087983 */ /* 0x000ea40000300800 */
[----:B------:R-:W2:Y:S01]  /*357f0*/  LDL.LU R9, [R1+0x9e4] ;  /* 0x0009e40001097983 */ /* 0x000ea20000300800 */
[----:B0-----:R-:W2:Y:S01]  /*35800*/  LDL.LU R10, [R1+0x9e8] ;  /* 0x0009e800010a7983 */ /* 0x001ea20000300800 */
[----:B-1----:R-:W2:Y:S01]  /*35810*/  LDL.LU R11, [R1+0x9ec] ;  /* 0x0009ec00010b7983 */ /* 0x002ea20000300800 */
[----:B---3--:R-:W-:Y:S02]  /*35820*/  HMMA.16816.F32.BF16 R16, R24, R6, R20 ;  /* 0x000000061810723c */ /* 0x008fe40000041814 */
[----:B------:R-:W-:Y:S04]  /*35830*/  LDSM.16.MT88.4 R20, [R2+0xa100] ;  /* 0x00a100000214783b */ /* 0x000fe80000004200 */
[----:B------:R-:W0:Y:S04]  /*35840*/  LDSM.16.MT88.4 R24, [R2+0xa180] ;  /* 0x00a180000218783b */ /* 0x000e280000004200 */
[----:B------:R1:W-:Y:S01]  /*35850*/  STL [R1+0x19c4], R6 ;  /* 0x0019c40601007387 */ /* 0x0003e20000100800 */
[----:B------:R3:W-:Y:S11]  /*35860*/  STL [R1+0x19c0], R7 ;  /* 0x0019c00701007387 */ /* 0x0007f60000100800 */
[----:B------:R-:W-:Y:S01]  /*35870*/  @!UPT UIADD3 URZ, URZ, URZ, URZ ;  /* 0x0000003f3f3ff290 */ /* 0x000fe2000fffe03f */
[----:B------:R4:W-:Y:S01]  /*35880*/  STL.64 [R1+0x100], R16 ;  /* 0x0001001001007387 */ /* 0x0009e20000100a00 */
[----:B------:R4:W-:Y:S02]  /*35890*/  STL.64 [R1+0x108], R18 ;  /* 0x0001081201007387 */ /* 0x0009e40000100a00 */
[----:B------:R-:W2:Y:S02]  /*358a0*/  LDL.LU R4, [R1+0x9d0] ;  /* 0x0009d00001047983 */ /* 0x000ea40000300800 */
[----:B------:R-:W2:Y:S01]  /*358b0*/  LDL.LU R5, [R1+0x9d4] ;  /* 0x0009d40001057983 */ /* 0x000ea20000300800 */
[----:B-1----:R-:W2:Y:S01]  /*358c0*/  LDL.LU R6, [R1+0x9d8] ;  /* 0x0009d80001067983 */ /* 0x002ea20000300800 */
[----:B---3--:R-:W3:Y:S03]  /*358d0*/  LDL.LU R7, [R1+0x9dc] ;  /* 0x0009dc0001077983 */ /* 0x008ee60000300800 */
[----:B----4-:R-:W4:Y:S01]  /*358e0*/  LDL.LU R16, [R1+0x9b0] ;  /* 0x0009b00001107983 */ /* 0x010f220000300800 */
[----:B------:R-:W4:Y:S02]  /*358f0*/  LDL.LU R17, [R1+0x9b4] ;  /* 0x0009b40001117983 */ /* 0x000f240000300800 */
[----:B------:R-:W4:Y:S02]  /*35900*/  LDL.LU R18, [R1+0x9b8] ;  /* 0x0009b80001127983 */ /* 0x000f240000300800 */
[----:B------:R-:W4:Y:S01]  /*35910*/  LDL.LU R19, [R1+0x9bc] ;  /* 0x0009bc0001137983 */ /* 0x000f220000300800 */
[----:B0-----:R0:W-:Y:S01]  /*35920*/  STL.64 [R1+0x1990], R26 ;  /* 0x0019901a01007387 */ /* 0x0011e20000100a00 */
[----:B------:R-:W-:Y:S03]  /*35930*/  STL.64 [R1+0x1988], R24 ;  /* 0x0019881801007387 */ /* 0x000fe60000100a00 */
[----:B0-----:R-:W4:Y:S01]  /*35940*/  LDL.LU.64 R26, [R1+0x88] ;  /* 0x00008800011a7983 */ /* 0x001f220000300a00 */
[C---:B--2---:R-:W-:Y:S11]  /*35950*/  HMMA.16816.F32.BF16 R8, R20.reuse, R14, R8 ;  /* 0x0000000e1408723c */ /* 0x044ff60000041808 */
        /* <DEDUP_REMOVED lines=8> */
[----:B0-----:R-:W2:Y:S01]  /*359e0*/  LDL.LU.64 R10, [R1+0x98] ;  /* 0x00009800010a7983 */ /* 0x001ea20000300a00 */
[C---:B---3--:R-:W-:Y:S11]  /*359f0*/  HMMA.16816.F32.BF16 R4, R20.reuse, R14, R4 ;  /* 0x0000000e1404723c */ /* 0x048ff60000041804 */
[----:B------:R-:W-:Y:S11]  /*35a00*/  @!UPT UIADD3 URZ, URZ, URZ, URZ ;  /* 0x0000003f3f3ff290 */ /* 0x000ff6000fffe03f */
[----:B------:R-:W-:Y:S01]  /*35a10*/  @!UPT UIADD3 URZ, URZ, URZ, URZ ;  /* 0x0000003f3f3ff290 */ /* 0x000fe2000fffe03f */
[----:B------:R-:W-:Y:S01]  /*35a20*/  STL.64 [R1+0x9d0], R4 ;  /* 0x0009d00401007387 */ /* 0x000fe20000100a00 */
[----:B------:R0:W-:Y:S02]  /*35a30*/  STL.64 [R1+0x9d8], R6 ;  /* 0x0009d80601007387 */ /* 0x0001e40000100a00 */
[----:B0-----:R-:W-:Y:S02]  /*35a40*/  IMAD.MOV.U32 R6, RZ, RZ, R14 ;  /* 0x000000ffff067224 */ /* 0x001fe400078e000e */
[----:B------:R-:W-:Y:S02]  /*35a50*/  IMAD.MOV.U32 R7, RZ, RZ, R15 ;  /* 0x000000ffff077224 */ /* 0x000fe400078e000f */
[----:B------:R-:W2:Y:S01]  /*35a60*/  LDL.LU.64 R14, [R1+0x1a80] ;  /* 0x001a8000010e7983 */ /* 0x000ea20000300a00 */
[----:B------:R-:W2:Y:S02]  /*35a70*/  LDL.LU.64 R12, [R1+0x1a78] ;  /* 0x001a7800010c7983 */ /* 0x000ea40000300a00 */
[----:B------:R2:W-:Y:S02]  /*35a80*/  STL.64 [R1+0x1a68], R6 ;  /* 0x001a680601007387 */ /* 0x0005e40000100a00 */
[----:B--2---:R-:W-:Y:S07]  /*35a90*/  HMMA.16816.F32.BF16 R4, R20, R10, R12 ;  /* 0x0000000a1404723c */ /* 0x004fee000004180c */
[----:B------:R-:W-:-:S02]  /*35aa0*/  IMAD.MOV.U32 R14, RZ, RZ, R10 ;  /* 0x000000ffff0e7224 */ /* 0x000fc400078e000a */
[----:B------:R-:W-:Y:S11]  /*35ab0*/  IMAD.MOV.U32 R15, RZ, RZ, R11 ;  /* 0x000000ffff0f7224 */ /* 0x000ff600078e000b */
[----:B------:R-:W-:Y:S03]  /*35ac0*/  @!UPT UIADD3 URZ, URZ, URZ, URZ ;  /* 0x0000003f3f3ff290 */ /* 0x000fe6000fffe03f */
[----:B------:R0:W-:Y:S01]  /*35ad0*/  STL.64 [R1+0x9c0], R4 ;  /* 0x0009c00401007387 */ /* 0x0001e20000100a00 */
[----:B------:R1:W-:Y:S03]  /*35ae0*/  STL.64 [R1+0x9c8], R6 ;  /* 0x0009c80601007387 */ /* 0x0003e60000100a00 */
[----:B0-----:R-:W2:Y:S01]  /*35af0*/  LDL.LU R4, [R1+0x9a0] ;  /* 0x0009a00001047983 */ /* 0x001ea20000300800 */
[----:B------:R-:W2:Y:S02]  /*35b00*/  LDL.LU R5, [R1+0x9a4] ;  /* 0x0009a40001057983 */ /* 0x000ea40000300800 */
[----:B-1----:R-:W2:Y:S02]  /*35b10*/  LDL.LU R6, [R1+0x9a8] ;  /* 0x0009a80001067983 */ /* 0x002ea40000300800 */
[----:B------:R-:W2:Y:S01]  /*35b20*/  LDL.LU R7, [R1+0x9ac] ;  /* 0x0009ac0001077983 */ /* 0x000ea20000300800 */
[----:B------:R-:W3:Y:S01]  /*35b30*/  LDL.LU R8, [R1+0x990] ;  /* 0x0009900001087983 */ /* 0x000ee20000300800 */
[----:B------:R-:W3:Y:S02]  /*35b40*/  LDL.LU R9, [R1+0x994] ;  /* 0x0009940001097983 */ /* 0x000ee40000300800 */
[----:B------:R-:W2:Y:S02]  /*35b50*/  LDL.LU R10, [R1+0x998] ;  /* 0x00099800010a7983 */ /* 0x000ea40000300800 */
[----:B------:R-:W2:Y:S02]  /*35b60*/  LDL.LU R11, [R1+0x99c] ;  /* 0x00099c00010b7983 */ /* 0x000ea40000300800 */
[----:B--2---:R0:W-:Y:S01]  /*35b70*/  STL.64 [R1+0x1a60], R10 ;  /* 0x001a600a01007387 */ /* 0x0041e20000100a00 */
[----:B---3--:R-:W-:Y:S03]  /*35b80*/  STL.64 [R1+0x1a58], R8 ;  /* 0x001a580801007387 */ /* 0x008fe60000100a00 */
[----:B0-----:R-:W2:Y:S01]  /*35b90*/  LDL.LU.64 R10, [R1+0x78] ;  /* 0x00007800010a7983 */ /* 0x001ea20000300a00 */
[----:B------:R0:W-:Y:S03]  /*35ba0*/  STL.64 [R1+0x19f0], R14 ;  /* 0x0019f00e01007387 */ /* 0x0001e60000100a00 */
[----:B0-----:R-:W3:Y:S04]  /*35bb0*/  LDL.LU.64 R14, [R1+0x38] ;  /* 0x00003800010e7983 */ /* 0x001ee80000300a00 */
[----:B---3--:R0:W-:Y:S04]  /*35bc0*/  STL.64 [R1+0x1a20], R14 ;  /* 0x001a200e01007387 */ /* 0x0081e80000100a00 */
[----:B0-----:R-:W3:Y:S01]  /*35bd0*/  LDL.LU.64 R14, [R1+0x48] ;  /* 0x00004800010e7983 */ /* 0x001ee20000300a00 */
[----:B----4-:R-:W-:Y:S03]  /*35be0*/  HMMA.16816.F32.BF16 R16, R20, R26, R16 ;  /* 0x0000001a1410723c */ /* 0x010fe60000041810 */
[----:B---3--:R0:W-:Y:S04]  /*35bf0*/  STL.64 [R1+0x1a30], R14 ;  /* 0x001a300e01007387 */ /* 0x0081e80000100a00 */
[----:B0-----:R-:W3:Y:S04]  /*35c00*/  LDL.LU.64 R14, [R1+0x58] ;  /* 0x00005800010e7983 */ /* 0x001ee80000300a00 */
[----:B---3--:R0:W-:Y:S04]  /*35c10*/  STL.64 [R1+0x1a48], R14 ;  /* 0x001a480e01007387 */ /* 0x0081e80000100a00 */
[----:B0-----:R-:W3:Y:S08]  /*35c20*/  LDL.LU.64 R14, [R1+0x68] ;  /* 0x00006800010e7983 */ /* 0x001ef00000300a00 */
[----:B------:R0:W-:Y:S02]  /*35c30*/  STL.64 [R1+0x9b0], R16 ;  /* 0x0009b01001007387 */ /* 0x0001e40000100a00 */
[----:B------:R1:W-:Y:S02]  /*35c40*/  STL.64 [R1+0x9b8], R18 ;  /* 0x0009b81201007387 */ /* 0x0003e40000100a00 */
[----:B0-----:R-:W-:Y:S01]  /*35c50*/  IMAD.MOV.U32 R17, RZ, RZ, R26 ;  /* 0x000000ffff117224 */ /* 0x001fe200078e001a */
[----:B-1----:R-:W4:Y:S01]  /*35c60*/  LDL.LU.64 R18, [R1+0x1a70] ;  /* 0x001a700001127983 */ /* 0x002f220000300a00 */
[----:B------:R-:W-:-:S02]  /*35c70*/  IMAD.MOV.U32 R16, RZ, RZ, R27 ;  /* 0x000000ffff107224 */ /* 0x000fc400078e001b */
[----:B------:R-:W3:Y:S01]  /*35c80*/  LDL.LU.64 R26, [R1+0x28] ;  /* 0x00002800011a7983 */ /* 0x000ee20000300a00 */
[----:B--2---:R-:W-:Y:S01]  /*35c90*/  HMMA.16816.F32.BF16 R4, R20, R10, R4 ;  /* 0x0000000a1404723c */ /* 0x004fe20000041804 */
[----:B---3--:R0:W-:Y:S01]  /*35ca0*/  STL.64 [R1+0x1a28], R26 ;  /* 0x001a281a01007387 */ /* 0x0081e20000100a00 */
[----:B------:R-:W2:Y:S02]  /*35cb0*/  LDL.LU R24, [R1+0x970] ;  /* 0x0009700001187983 */ /* 0x000ea40000300800 */
[----:B------:R-:W2:Y:S01]  /*35cc0*/  LDL.LU R25, [R1+0x974] ;  /* 0x0009740001197983 */ /* 0x000ea20000300800 */
[----:B0-----:R-:W3:Y:S01]  /*35cd0*/  LDL.LU R26, [R1+0x978] ;  /* 0x00097800011a7983 */ /* 0x001ee20000300800 */
[----:B------:R-:W3:Y:S03]  /*35ce0*/  LDL.LU R27, [R1+0x97c] ;  /* 0x00097c00011b7983 */ /* 0x000ee60000300800 */
[----:B---3--:R-:W-:Y:S01]  /*35cf0*/  STL.64 [R1+0x1a40], R26 ;  /* 0x001a401a01007387 */ /* 0x008fe20000100a00 */
[----:B--2---:R0:W-:Y:S03]  /*35d00*/  STL.64 [R1+0x1a38], R24 ;  /* 0x001a381801007387 */ /* 0x0041e60000100a00 */
[----:B0-----:R-:W2:Y:S01]  /*35d10*/  LDL.LU R24, [R1+0x980] ;  /* 0x0009800001187983 */ /* 0x001ea20000300800 */
[----:B------:R-:W2:Y:S02]  /*35d20*/  LDL.LU R25, [R1+0x984] ;  /* 0x0009840001197983 */ /* 0x000ea40000300800 */
[----:B------:R-:W2:Y:S02]  /*35d30*/  LDL.LU R26, [R1+0x988] ;  /* 0x00098800011a7983 */ /* 0x000ea40000300800 */
[----:B------:R-:W2:Y:S01]  /*35d40*/  LDL.LU R27, [R1+0x98c] ;  /* 0x00098c00011b7983 */ /* 0x000ea20000300800 */
[----:B------:R-:W-:Y:S01]  /*35d50*/  STL [R1+0x1944], R16 ;  /* 0x0019441001007387 */ /* 0x000fe20000100800 */
[----:B------:R-:W-:Y:S03]  /*35d60*/  STL [R1+0x1940], R17 ;  /* 0x0019401101007387 */ /* 0x000fe60000100800 */
[----:B------:R0:W-:Y:S02]  /*35d70*/  STL.64 [R1+0x9a0], R4 ;  /* 0x0009a00401007387 */ /* 0x0001e40000100a00 */
[----:B------:R1:W-:Y:S02]  /*35d80*/  STL.64 [R1+0x9a8], R6 ;  /* 0x0009a80601007387 */ /* 0x0003e40000100a00 */
[----:B0-----:R-:W-:Y:S01]  /*35d90*/  IMAD.MOV.U32 R5, RZ, RZ, R10 ;  /* 0x000000ffff057224 */ /* 0x001fe200078e000a */
[----:B-1----:R-:W3:Y:S01]  /*35da0*/  LDL.LU.64 R6, [R1+0x1a68] ;  /* 0x001a680001067983 */ /* 0x002ee20000300a00 */
[----:B------:R-:W-:-:S02]  /*35db0*/  IMAD.MOV.U32 R4, RZ, RZ, R11 ;  /* 0x000000ffff047224 */ /* 0x000fc400078e000b */
[----:B------:R-:W2:Y:S02]  /*35dc0*/  LDL.LU.64 R10, [R1+0x1a60] ;  /* 0x001a6000010a7983 */ /* 0x000ea40000300a00 */
[----:B------:R-:W2:Y:S01]  /*35dd0*/  LDL.LU.64 R8, [R1+0x1a58] ;  /* 0x001a580001087983 */ /* 0x000ea20000300a00 */
[----:B------:R0:W-:Y:S01]  /*35de0*/  STL [R1+0x194c], R4 ;  /* 0x00194c0401007387 */ /* 0x0001e20000100800 */
[----:B------:R1:W-:Y:S01]  /*35df0*/  STL [R1+0x1948], R5 ;  /* 0x0019480501007387 */ /* 0x0003e20000100800 */
[C---:B--2---:R-:W-:Y:S02]  /*35e00*/  HMMA.16816.F32.BF16 R8, R20.reuse, R14, R8 ;  /* 0x0000000e1408723c */ /* 0x044fe40000041808 */
[----:B---3--:R2:W-:Y:S01]  /*35e10*/  STL.64 [R1+0x1a18], R6 ;  /* 0x001a180601007387 */ /* 0x0085e20000100a00 */
[----:B0-----:R-:W3:Y:S02]  /*35e20*/  LDL.LU R4, [R1+0x950] ;  /* 0x0009500001047983 */ /* 0x001ee40000300800 */
[----:B-1----:R-:W3:Y:S01]  /*35e30*/  LDL.LU R5, [R1+0x954] ;  /* 0x0009540001057983 */ /* 0x002ee20000300800 */
[----:B--2---:R-:W3:Y:S01]  /*35e40*/  LDL.LU R6, [R1+0x958] ;  /* 0x0009580001067983 */ /* 0x004ee20000300800 */
[----:B------:R-:W3:Y:S11]  /*35e50*/  LDL.LU R7, [R1+0x95c] ;  /* 0x00095c0001077983 */ /* 0x000ef60000300800 */
[----:B------:R-:W-:Y:S05]  /*35e60*/  @!UPT UIADD3 URZ, URZ, URZ, URZ ;  /* 0x0000003f3f3ff290 */ /* 0x000fea000fffe03f */
[----:B------:R0:W-:Y:S01]  /*35e70*/  STL.64 [R1+0x990], R8 ;  /* 0x0009900801007387 */ /* 0x0001e20000100a00 */
[----:B------:R1:W-:Y:S02]  /*35e80*/  STL.64 [R1+0x998], R10 ;  /* 0x0009980a01007387 */ /* 0x0003e40000100a00 */
[----:B0-----:R-:W-:Y:S01]  /*35e90*/  IMAD.MOV.U32 R9, RZ, RZ, R14 ;  /* 0x000000ffff097224 */ /* 0x001fe200078e000e */
[----:B-1----:R-:W2:Y:S01]  /*35ea0*/  LDL.LU.64 R10, [R1+0x1a50] ;  /* 0x001a5000010a7983 */ /* 0x002ea20000300a00 */
[----:B------:R-:W-:Y:S02]  /*35eb0*/  IMAD.MOV.U32 R8, RZ, RZ, R15 ;  /* 0x000000ffff087224 */ /* 0x000fe400078e000f */
[----:B------:R-:W2:Y:S01]  /*35ec0*/  LDL.LU.64 R14, [R1+0x1a48] ;  /* 0x001a4800010e7983 */ /* 0x000ea20000300a00 */
[----:B------:R-:W-:Y:S01]  /*35ed0*/  STL [R1+0x1950], R9 ;  /* 0x0019500901007387 */ /* 0x000fe20000100800 */
[----:B--2---:R-:W-:Y:S03]  /*35ee0*/  HMMA.16816.F32.BF16 R24, R20, R14, R24 ;  /* 0x0000000e1418723c */ /* 0x004fe60000041818 */
[----:B------:R-:W-:Y:S01]  /*35ef0*/  STL.64 [R1+0x1a10], R10 ;  /* 0x001a100a01007387 */ /* 0x000fe20000100a00 */
[----:B------:R0:W-:Y:S02]  /*35f00*/  STL [R1+0x1a08], R8 ;  /* 0x001a080801007387 */ /* 0x0001e40000100800 */
[----:B------:R-:W-:-:S02]  /*35f10*/  IMAD.MOV.U32 R29, RZ, RZ, R14 ;  /* 0x000000ffff1d7224 */ /* 0x000fc400078e000e */
[----:B------:R-:W-:Y:S01]  /*35f20*/  IMAD.MOV.U32 R2, RZ, RZ, R15 ;  /* 0x000000ffff027224 */ /* 0x000fe200078e000f */
[----:B0-----:R-:W2:Y:S01]  /*35f30*/  LDL.LU R8, [R1+0x960] ;  /* 0x0009600001087983 */ /* 0x001ea20000300800 */
[----:B------:R-:W2:Y:S02]  /*35f40*/  LDL.LU R9, [R1+0x964] ;  /* 0x0009640001097983 */ /* 0x000ea40000300800 */
[----:B------:R-:W2:Y:S02]  /*35f50*/  LDL.LU R10, [R1+0x968] ;  /* 0x00096800010a7983 */ /* 0x000ea40000300800 */
[----:B------:R-:W2:Y:S09]  /*35f60*/  LDL.LU R11, [R1+0x96c] ;  /* 0x00096c00010b7983 */ /* 0x000eb20000300800 */
        /* <DEDUP_REMOVED lines=11> */
[----:B0-----:R-:W3:Y:S01]  /*36020*/  LDL.LU.64 R26, [R1+0x1a28] ;  /* 0x001a2800011a7983 */ /* 0x001ee20000300a00 */
[----:B------:R-:W2:Y:S02]  /*36030*/  LDL.LU.64 R14, [R1+0x1a20] ;  /* 0x001a2000010e7983 */ /* 0x000ea40000300a00 */
[C---:B--2---:R-:W-:Y:S01]  /*36040*/  HMMA.16816.F32.BF16 R8, R20.reuse, R14, R8 ;  /* 0x0000000e1408723c */ /* 0x044fe20000041808 */
[----:B------:R-:W-:Y:S02]  /*36050*/  IMAD.MOV.U32 R17, RZ, RZ, R14 ;  /* 0x000000ffff117224 */ /* 0x000fe400078e000e */
[----:B------:R-:W-:Y:S11]  /*36060*/  IMAD.MOV.U32 R0, RZ, RZ, R15 ;  /* 0x000000ffff007224 */ /* 0x000ff600078e000f */
[----:B------:R-:W-:Y:S09]  /*36070*/  @!UPT UIADD3 URZ, URZ, URZ, URZ ;  /* 0x0000003f3f3ff290 */ /* 0x000ff2000fffe03f */
[----:B------:R0:W-:Y:S01]  /*36080*/  STL.64 [R1+0x960], R8 ;  /* 0x0009600801007387 */ /* 0x0001e20000100a00 */
[----:B------:R1:W-:Y:S02]  /*36090*/  STL.64 [R1+0x968], R10 ;  /* 0x0009680a01007387 */ /* 0x0003e40000100a00 */
[----:B------:R-:W2:Y:S02]  /*360a0*/  LDL.LU R12, [R1+0x930] ;  /* 0x00093000010c7983 */ /* 0x000ea40000300800 */
[----:B------:R-:W2:Y:S01]  /*360b0*/  LDL.LU R13, [R1+0x934] ;  /* 0x00093400010d7983 */ /* 0x000ea20000300800 */
[----:B------:R-:W2:Y:S01]  /*360c0*/  LDL.LU R14, [R1+0x938] ;  /* 0x00093800010e7983 */ /* 0x000ea20000300800 */
[----:B------:R-:W2:Y:S01]  /*360d0*/  LDL.LU R15, [R1+0x93c] ;  /* 0x00093c00010f7983 */ /* 0x000ea20000300800 */
[C---:B---3--:R-:W-:Y:S02]  /*360e0*/  HMMA.16816.F32.BF16 R4, R20.reuse, R26, R4 ;  /* 0x0000001a1404723c */ /* 0x048fe40000041804 */
[----:B0-----:R-:W3:Y:S01]  /*360f0*/  LDL.LU R8, [R1+0x940] ;  /* 0x0009400001087983 */ /* 0x001ee20000300800 */
[----:B------:R-:W3:Y:S02]  /*36100*/  LDL.LU R9, [R1+0x944] ;  /* 0x0009440001097983 */ /* 0x000ee40000300800 */
[----:B-1----:R-:W3:Y:S02]  /*36110*/  LDL.LU R10, [R1+0x948] ;  /* 0x00094800010a7983 */ /* 0x002ee40000300800 */
[----:B------:R-:W3:Y:S02]  /*36120*/  LDL.LU R11, [R1+0x94c] ;  /* 0x00094c00010b7983 */ /* 0x000ee40000300800 */
[----:B------:R-:W-:Y:S01]  /*36130*/  IMAD.MOV.U32 R16, RZ, RZ, R27 ;  /* 0x000000ffff107224 */ /* 0x000fe200078e001b */
[----:B--2---:R0:W-:Y:S01]  /*36140*/  STL.64 [R1+0x1a00], R14 ;  /* 0x001a000e01007387 */ /* 0x0041e20000100a00 */
[----:B------:R-:W-:Y:S03]  /*36150*/  STL.64 [R1+0x19f8], R12 ;  /* 0x0019f80c01007387 */ /* 0x000fe60000100a00 */
[----:B0-----:R-:W3:Y:S09]  /*36160*/  LDL.LU.64 R14, [R1+0x18] ;  /* 0x00001800010e7983 */ /* 0x001ef20000300a00 */
[----:B------:R-:W-:Y:S02]  /*36170*/  STL.64 [R1+0x950], R4 ;  /* 0x0009500401007387 */ /* 0x000fe40000100a00 */
[----:B------:R0:W-:Y:S02]  /*36180*/  STL.64 [R1+0x958], R6 ;  /* 0x0009580601007387 */ /* 0x0001e40000100a00 */
[----:B0-----:R-:W2:Y:S01]  /*36190*/  LDL.LU.64 R6, [R1+0x1a18] ;  /* 0x001a180001067983 */ /* 0x001ea20000300a00 */
[----:B----4-:R0:W-:Y:S02]  /*361a0*/  STL.64 [R1+0x19e8], R18 ;  /* 0x0019e81201007387 */ /* 0x0101e40000100a00 */
[----:B------:R-:W-:Y:S02]  /*361b0*/  STL.64 [R1+0x19e0], R16 ;  /* 0x0019e01001007387 */ /* 0x000fe40000100a00 */
[----:B------:R-:W-:Y:S01]  /*361c0*/  IMAD.MOV.U32 R5, RZ, RZ, R26 ;  /* 0x000000ffff057224 */ /* 0x000fe200078e001a */
[----:B0-----:R-:W4:Y:S01]  /*361d0*/  LDL.LU.64 R18, [R1+0x8] ;  /* 0x0000080001127983 */ /* 0x001f220000300a00 */
        /* <DEDUP_REMOVED lines=10> */
[C---:B---3--:R-:W-:Y:S01]  /*36280*/  HMMA.16816.F32.BF16 R8, R20.reuse, R14, R8 ;  /* 0x0000000e1408723c */ /* 0x048fe20000041808 */
[----:B--2---:R-:W-:Y:S01]  /*36290*/  STL.64 [R1+0x19b0], R26 ;  /* 0x0019b01a01007387 */ /* 0x004fe20000100a00 */
[----:B------:R0:W-:Y:S03]  /*362a0*/  STL.64 [R1+0x19a8], R24 ;  /* 0x0019a81801007387 */ /* 0x0001e60000100a00 */
[----:B0-----:R-:W2:Y:S01]  /*362b0*/  LDL.LU R24, [R1+0x910] ;  /* 0x0009100001187983 */ /* 0x001ea20000300800 */
[----:B------:R-:W2:Y:S02]  /*362c0*/  LDL.LU R25, [R1+0x914] ;  /* 0x0009140001197983 */ /* 0x000ea40000300800 */
[----:B------:R-:W3:Y:S02]  /*362d0*/  LDL.LU R26, [R1+0x918] ;  /* 0x00091800011a7983 */ /* 0x000ee40000300800 */
[----:B------:R-:W3:Y:S02]  /*362e0*/  LDL.LU R27, [R1+0x91c] ;  /* 0x00091c00011b7983 */ /* 0x000ee40000300800 */
[----:B------:R-:W-:Y:S01]  /*362f0*/  IMAD.MOV.U32 R4, RZ, RZ, R15 ;  /* 0x000000ffff047224 */ /* 0x000fe200078e000f */
[----:B---3--:R-:W-:Y:S01]  /*36300*/  STL.64 [R1+0x19d8], R26 ;  /* 0x0019d81a01007387 */ /* 0x008fe20000100a00 */
[----:B--2---:R0:W-:Y:S03]  /*36310*/  STL.64 [R1+0x19d0], R24 ;  /* 0x0019d01801007387 */ /* 0x0041e60000100a00 */
[----:B0-----:R-:W2:Y:S01]  /*36320*/  LDL.LU R24, [R1+0x920] ;  /* 0x0009200001187983 */ /* 0x001ea20000300800 */
[----:B------:R-:W2:Y:S02]  /*36330*/  LDL.LU R25, [R1+0x924] ;  /* 0x0009240001197983 */ /* 0x000ea40000300800 */
[----:B------:R-:W2:Y:S02]  /*36340*/  LDL.LU R26, [R1+0x928] ;  /* 0x00092800011a7983 */ /* 0x000ea40000300800 */
[----:B------:R-:W2:Y:S01]  /*36350*/  LDL.LU R27, [R1+0x92c] ;  /* 0x00092c00011b7983 */ /* 0x000ea20000300800 */
[----:B------:R0:W-:Y:S01]  /*36360*/  STL.64 [R1+0x940], R8 ;  /* 0x0009400801007387 */ /* 0x0001e20000100a00 */
[----:B------:R1:W-:Y:S02]  /*36370*/  STL.64 [R1+0x948], R10 ;  /* 0x0009480a01007387 */ /* 0x0003e40000100a00 */
[----:B0-----:R-:W-:Y:S01]  /*36380*/  IMAD.MOV.U32 R9, RZ, RZ, R14 ;  /* 0x000000ffff097224 */ /* 0x001fe200078e000e */
[----:B-1----:R-:W3:Y:S01]  /*36390*/  LDL.LU.64 R10, [R1+0x1a10] ;  /* 0x001a1000010a7983 */ /* 0x002ee20000300a00 */
[----:B------:R-:W2:Y:S02]  /*363a0*/  LDL.LU R8, [R1+0x1a08] ;  /* 0x001a080001087983 */ /* 0x000ea40000300800 */
        /* <DEDUP_REMOVED lines=20> */
[----:B---3--:R-:W-:Y:S02]  /*364f0*/  STL.64 [R1+0x1958], R16 ;  /* 0x0019581001007387 */ /* 0x008fe40000100a00 */
[----:B----4-:R-:W-:-:S02]  /*36500*/  IMAD.MOV.U32 R18, RZ, RZ, R14 ;  /* 0x000000ffff127224 */ /* 0x010fc400078e000e */
        /* <DEDUP_REMOVED lines=12> */
[----:B------:R-:W4:Y:S01]  /*365d0*/  LDL.LU R11, [R1+0x19b8] ;  /* 0x0019b800010b7983 */ /* 0x000f220000300800 */
[C---:B--2---:R-:W-:Y:S11]  /*365e0*/  HMMA.16816.F32.BF16 R24, R20.reuse, R14, R24 ;  /* 0x0000000e1418723c */ /* 0x044ff60000041818 */
[----:B------:R-:W-:Y:S11]  /*365f0*/  @!UPT UIADD3 URZ, URZ, URZ, URZ ;  /* 0x0000003f3f3ff290 */ /* 0x000ff6000fffe03f */
[----:B------:R-:W-:Y:S01]  /*36600*/  @!UPT UIADD3 URZ, URZ, URZ, URZ ;  /* 0x0000003f3f3ff290 */ /* 0x000fe2000fffe03f */
[----:B------:R-:W-:Y:S01]  /*36610*/  STL.64 [R1+0x910], R24 ;  /* 0x0009101801007387 */ /* 0x000fe20000100a00 */
[----:B------:R0:W-:Y:S03]  /*36620*/  STL.64 [R1+0x918], R26 ;  /* 0x0009181a01007387 */ /* 0x0001e60000100a00 */
[----:B0-----:R-:W4:Y:S01]  /*36630*/  LDL.LU.64 R26, [R1+0x19b0] ;  /* 0x0019b000011a7983 */ /* 0x001f220000300a00 */
[----:B------:R-:W4:Y:S02]  /*36640*/  LDL.LU.64 R24, [R1+0x19a8] ;  /* 0x0019a80001187983 */ /* 0x000f240000300a00 */
[----:B------:R-:W-:Y:S02]  /*36650*/  STL.64 [R1+0x1878], R14 ;  /* 0x0018780e01007387 */ /* 0x000fe40000100a00 */
[----:B------:R0:W-:Y:S02]  /*36660*/  STL.64 [R1+0x1968], R12 ;  /* 0x0019680c01007387 */ /* 0x0001e40000100a00 */
[----:B0-----:R-:W2:Y:S01]  /*36670*/  LDL.LU R12, [R1+0x210] ;  /* 0x00021000010c7983 */ /* 0x001ea20000300800 */
[----:B------:R-:W2:Y:S02]  /*36680*/  LDL.LU R13, [R1+0x214] ;  /* 0x00021400010d7983 */ /* 0x000ea40000300800 */
[----:B------:R-:W2:Y:S02]  /*36690*/  LDL.LU R14, [R1+0x218] ;  /* 0x00021800010e7983 */ /* 0x000ea40000300800 */
[----:B------:R-:W2:Y:S01]  /*366a0*/  LDL.LU R15, [R1+0x21c] ;  /* 0x00021c00010f7983 */ /* 0x000ea20000300800 */
[C---:B----4-:R-:W-:Y:S01]  /*366b0*/  HMMA.16816.F32.BF16 R24, R20.reuse, R10, R24 ;  /* 0x0000000a1418723c */ /* 0x050fe20000041818 */
[----:B--2---:R-:W-:Y:S01]  /*366c0*/  STL.64 [R1+0x1980], R14 ;  /* 0x0019800e01007387 */ /* 0x004fe20000100a00 */
[----:B------:R0:W-:Y:S03]  /*366d0*/  STL.64 [R1+0x1978], R12 ;  /* 0x0019780c01007387 */ /* 0x0001e60000100a00 */
[----:B0-----:R-:W2:Y:S01]  /*366e0*/  LDL.LU R12, [R1+0x220] ;  /* 0x00022000010c7983 */ /* 0x001ea20000300800 */
[----:B------:R-:W2:Y:S02]  /*366f0*/  LDL.LU R13, [R1+0x224] ;  /* 0x00022400010d7983 */ /* 0x000ea40000300800 */
[----:B------:R-:W2:Y:S02]  /*36700*/  LDL.LU R14, [R1+0x228] ;  /* 0x00022800010e7983 */ /* 0x000ea40000300800 */
[----:B------:R-:W2:Y:S11]  /*36710*/  LDL.LU R15, [R1+0x22c] ;  /* 0x00022c00010f7983 */ /* 0x000eb60000300800 */
[----:B------:R-:W-:Y:S02]  /*36720*/  @!UPT UIADD3 URZ, URZ, URZ, URZ ;  /* 0x0000003f3f3ff290 */ /* 0x000fe4000fffe03f */
[----:B------:R-:W-:Y:S01]  /*36730*/  STL.64 [R1+0x900], R24 ;  /* 0x0009001801007387 */ /* 0x000fe20000100a00 */
[----:B------:R0:W-:Y:S03]  /*36740*/  STL.64 [R1+0x908], R26 ;  /* 0x0009081a01007387 */ /* 0x0001e60000100a00 */
[----:B0-----:R-:W3:Y:S01]  /*36750*/  LDL.LU.64 R26, [R1+0x19a0] ;  /* 0x0019a000011a7983 */ /* 0x001ee20000300a00 */
[----:B------:R-:W3:Y:S02]  /*36760*/  LDL.LU.64 R24, [R1+0x1998] ;  /* 0x0019980001187983 */ /* 0x000ee40000300a00 */
[----:B------:R-:W-:Y:S01]  /*36770*/  STL.64 [R1+0x1868], R10 ;  /* 0x0018680a01007387 */ /* 0x000fe20000100a00 */
[----:B---3--:R-:W-:Y:S01]  /*36780*/  HMMA.16816.F32.BF16 R20, R20, R6, R24 ;  /* 0x000000061414723c */ /* 0x008fe20000041818 */
[----:B------:R-:W2:Y:S01]  /*36790*/  LDL.LU.64 R26, [R1+0x1990] ;  /* 0x00199000011a7983 */ /* 0x000ea20000300a00 */
[----:B------:R-:W2:Y:S11]  /*367a0*/  LDL.LU.64 R24, [R1+0x1988] ;  /* 0x0019880001187983 */ /* 0x000eb60000300a00 */
[----:B------:R-:W-:Y:S10]  /*367b0*/  @!UPT UIADD3 URZ, URZ, URZ, URZ ;  /* 0x0000003f3f3ff290 */ /* 0x000ff4000fffe03f */
[----:B------:R0:W-:Y:S01]  /*367c0*/  STL.64 [R1+0x500], R20 ;  /* 0x0005001401007387 */ /* 0x0001e20000100a00 */
[----:B------:R1:W-:Y:S03]  /*367d0*/  STL.64 [R1+0x508], R22 ;  /* 0x0005081601007387 */ /* 0x0003e60000100a00 */
[----:B0-----:R-:W3:Y:S01]  /*367e0*/  LDL.LU R20, [R1+0x200] ;  /* 0x0002000001147983 */ /* 0x001ee20000300800 */
[----:B------:R-:W3:Y:S02]  /*367f0*/  LDL.LU R21, [R1+0x204] ;  /* 0x0002040001157983 */ /* 0x000ee40000300800 */
[----:B-1----:R-:W3:Y:S02]  /*36800*/  LDL.LU R22, [R1+0x208] ;  /* 0x0002080001167983 */ /* 0x002ee40000300800 */
[----:B------:R-:W3:Y:S01]  /*36810*/  LDL.LU R23, [R1+0x20c] ;  /* 0x00020c0001177983 */ /* 0x000ee20000300800 */
[----:B------:R-:W-:Y:S01]  /*36820*/  STL.64 [R1+0x1850], R6 ;  /* 0x0018500601007387 */ /* 0x000fe20000100a00 */
[C---:B--2---:R-:W-:Y:S03]  /*36830*/  HMMA.16816.F32.BF16 R16, R24.reuse, R18, R12 ;  /* 0x000000121810723c */ /* 0x044fe6000004180c */
[----:B------:R-:W2:Y:S01]  /*36840*/  LDL.LU.64 R14, [R1+0x1980] ;  /* 0x00198000010e7983 */ /* 0x000ea20000300a00 */
[----:B------:R-:W2:Y:S11]  /*36850*/  LDL.LU.64 R12, [R1+0x1978] ;  /* 0x00197800010c7983 */ /* 0x000eb60000300a00 */
[----:B------:R-:W-:Y:S08]  /*36860*/  @!UPT UIADD3 URZ, URZ, URZ, URZ ;  /* 0x0000003f3f3ff290 */ /* 0x000ff0000fffe03f */
[----:B------:R-:W-:Y:S01]  /*36870*/  STL.64 [R1+0x220], R16 ;  /* 0x0002201001007387 */ /* 0x000fe20000100a00 */
[----:B------:R0:W-:Y:S03]  /*36880*/  STL.64 [R1+0x228], R18 ;  /* 0x0002281201007387 */ /* 0x0001e60000100a00 */
[----:B0-----:R-:W2:Y:S02]  /*36890*/  LDL.LU.64 R18, [R1+0x1970] ;  /* 0x0019700001127983 */ /* 0x001ea40000300a00 */
[C---:B--2---:R-:W-:Y:S02]  /*368a0*/  HMMA.16816.F32.BF16 R16, R24.reuse, R18, R12 ;  /* 0x000000121810723c */ /* 0x044fe4000004180c */
[----:B------:R-:W2:Y:S11]  /*368b0*/  LDL.LU.64 R12, [R1+0x1968] ;  /* 0x00196800010c7983 */ /* 0x000eb60000300a00 */
[----:B------:R-:W-:Y:S10]  /*368c0*/  @!UPT UIADD3 URZ, URZ, URZ, URZ ;  /* 0x0000003f3f3ff290 */ /* 0x000ff4000fffe03f */
[----:B------:R-:W-:Y:S01]  /*368d0*/  STL.64 [R1+0x210], R16 ;  /* 0x0002101001007387 */ /* 0x000fe20000100a00 */
[----:B------:R0:W-:Y:S03]  /*368e0*/  STL.64 [R1+0x218], R18 ;  /* 0x0002181201007387 */ /* 0x0001e60000100a00 */
[----:B0-----:R-:W3:Y:S02]  /*368f0*/  LDL.LU.64 R18, [R1+0x1960] ;  /* 0x0019600001127983 */ /* 0x001ee40000300a00 */
[----:B---3--:R-:W-:Y:S11]  /*36900*/  HMMA.16816.F32.BF16 R16, R24, R18, R20 ;  /* 0x000000121810723c */ /* 0x008ff60000041814 */
[----:B------:R-:W-:Y:S11]  /*36910*/  @!UPT UIADD3 URZ, URZ, URZ, URZ ;  /* 0x0000003f3f3ff290 */ /* 0x000ff6000fffe03f */
[----:B------:R-:W-:Y:S01]  /*36920*/  @!UPT UIADD3 URZ, URZ, URZ, URZ ;  /* 0x0000003f3f3ff290 */ /* 0x000fe2000fffe03f */
[----:B------:R0:W-:Y:S01]  /*36930*/  STL.64 [R1+0x200], R16 ;  /* 0x0002001001007387 */ /* 0x0001e20000100a00 */
[----:B------:R2:W-:Y:S02]  /*36940*/  STL.64 [R1+0x208], R18 ;  /* 0x0002081201007387 */ /* 0x0005e40000100a00 */
[----:B------:R-:W-:Y:S02]  /*36950*/  IMAD.MOV.U32 R21, RZ, RZ, R17 ;  /* 0x000000ffff157224 */ /* 0x000fe400078e0011 */
[----:B------:R-:W-:Y:S02]  /*36960*/  IMAD.MOV.U32 R20, RZ, RZ, R16 ;  /* 0x000000ffff147224 */ /* 0x000fe400078e0010 */
[----:B0-----:R-:W3:Y:S01]  /*36970*/  LDL.LU.64 R16, [R1+0x1958] ;  /* 0x0019580001107983 */ /* 0x001ee20000300a00 */
[----:B--2---:R-:W-:Y:S02]  /*36980*/  IMAD.MOV.U32 R18, RZ, RZ, R13 ;  /* 0x000000ffff127224 */ /* 0x004fe400078e000d */
[----:B------:R-:W-:-:S05]  /*36990*/  IMAD.MOV.U32 R19, RZ, RZ, R12 ;  /* 0x000000ffff137224 */ /* 0x000fca00078e000c */
[----:B------:R0:W-:Y:S01]  /*369a0*/  STL.64 [R1+0x1880], R18 ;  /* 0x0018801201007387 */ /* 0x0001e20000100a00 */
[----:B------:R-:W2:Y:S02]  /*369b0*/  LDL.LU R12, [R1+0x170] ;  /* 0x00017000010c7983 */ /* 0x000ea40000300800 */
[----:B------:R-:W2:Y:S02]  /*369c0*/  LDL.LU R13, [R1+0x174] ;  /* 0x00017400010d7983 */ /* 0x000ea40000300800 */
[----:B------:R-:W4:Y:S01]  /*369d0*/  LDL.LU R14, [R1+0x178] ;  /* 0x00017800010e7983 */ /* 0x000f220000300800 */
[----:B------:R-:W4:Y:S01]  /*369e0*/  LDL.LU R15, [R1+0x17c] ;  /* 0x00017c00010f7983 */ /* 0x000f220000300800 */
[----:B0-----:R-:W-:Y:S02]  /*369f0*/  IMAD.MOV.U32 R18, RZ, RZ, R9 ;  /* 0x000000ffff127224 */ /* 0x001fe400078e0009 */
[----:B------:R-:W-:Y:S01]  /*36a00*/  IMAD.MOV.U32 R19, RZ, RZ, R4 ;  /* 0x000000ffff137224 */ /* 0x000fe200078e0004 */
[----:B----4-:R-:W-:Y:S01]  /*36a10*/  STL.64 [R1+0x1890], R14 ;  /* 0x0018900e01007387 */ /* 0x010fe20000100a00 */
[----:B--2---:R0:W-:Y:S02]  /*36a20*/  STL.64 [R1+0x1888], R12 ;  /* 0x0018880c01007387 */ /* 0x0041e40000100a00 */
        /* <DEDUP_REMOVED lines=10> */
[----:B------:R-:W-:Y:S02]  /*36ad0*/  STL.64 [R1+0x18a0], R12 ;  /* 0x0018a00c01007387 */ /* 0x000fe40000100a00 */
[----:B------:R-:W2:Y:S02]  /*36ae0*/  LDL.LU R5, [R1+0x1948] ;  /* 0x0019480001057983 */ /* 0x000ea40000300800 */
[----:B------:R-:W3:Y:S01]  /*36af0*/  LDL.LU R16, [R1+0x1944] ;  /* 0x0019440001107983 */ /* 0x000ee20000300800 */
[----:B------:R0:W-:Y:S02]  /*36b00*/  STL.64 [R1+0x18b0], R18 ;  /* 0x0018b01201007387 */ /* 0x0001e40000100a00 */
[----:B0-----:R-:W-:Y:S02]  /*36b10*/  IMAD.MOV.U32 R18, RZ, RZ, R17 ;  /* 0x000000ffff127224 */ /* 0x001fe400078e0011 */
[----:B------:R-:W-:Y:S01]  /*36b20*/  IMAD.MOV.U32 R19, RZ, RZ, R0 ;  /* 0x000000ffff137224 */ /* 0x000fe200078e0000 */
[----:B------:R-:W2:Y:S01]  /*36b30*/  LDL.LU R17, [R1+0x1940] ;  /* 0x0019400001117983 */ /* 0x000ea20000300800 */
[----:B------:R-:W2:Y:S03]  /*36b40*/  LDL.LU R0, [R1+0x193c] ;  /* 0x00193c0001007983 */ /* 0x000ea60000300800 */
[----:B------:R0:W-:Y:S01]  /*36b50*/  STL.64 [R1+0x18c8], R18 ;  /* 0x0018c81201007387 */ /* 0x0001e20000100a00 */
[----:B------:R-:W2:Y:S02]  /*36b60*/  LDL.LU R12, [R1+0x190] ;  /* 0x00019000010c7983 */ /* 0x000ea40000300800 */
[----:B------:R-:W2:Y:S02]  /*36b70*/  LDL.LU R13, [R1+0x194] ;  /* 0x00019400010d7983 */ /* 0x000ea40000300800 */
[----:B------:R-:W2:Y:S01]  /*36b80*/  LDL.LU R14, [R1+0x198] ;  /* 0x00019800010e7983 */ /* 0x000ea20000300800 */
[----:B------:R-:W2:Y:S01]  /*36b90*/  LDL.LU R15, [R1+0x19c] ;  /* 0x00019c00010f7983 */ /* 0x000ea20000300800 */
[----:B0-----:R-:W-:-:S02]  /*36ba0*/  IMAD.MOV.U32 R18, RZ, RZ, R3 ;  /* 0x000000ffff127224 */ /* 0x001fc400078e0003 */
        /* <DEDUP_REMOVED lines=42> */
[----:B------:R-:W2:Y:S01]  /*36e50*/  LDL.LU R8, [R1+0x160] ;  /* 0x0001600001087983 */ /* 0x000ea20000300800 */
[----:B------:R-:W2:Y:S02]  /*36e60*/  LDL.LU R9, [R1+0x164] ;  /* 0x0001640001097983 */ /* 0x000ea40000300800 */
[----:B------:R-:W2:Y:S02]  /*36e70*/  LDL.LU R10, [R1+0x168] ;  /* 0x00016800010a7983 */ /* 0x000ea40000300800 */
[----:B------:R-:W2:Y:S01]  /*36e80*/  LDL.LU R11, [R1+0x16c] ;  /* 0x00016c00010b7983 */ /* 0x000ea20000300800 */
[----:B------:R0:W-:Y:S01]  /*36e90*/  STL [R1+0x17d4], R20 ;  /* 0x0017d41401007387 */ /* 0x0001e20000100800 */
[----:B------:R1:W-:Y:S03]  /*36ea0*/  STL [R1+0x17d0], R21 ;  /* 0x0017d01501007387 */ /* 0x0003e60000100800 */
[----:B0-----:R-:W2:Y:S01]  /*36eb0*/  LDL.LU R20, [R1+0x1f0] ;  /* 0x0001f00001147983 */ /* 0x001ea20000300800 */
[----:B-1----:R-:W2:Y:S02]  /*36ec0*/  LDL.LU R21, [R1+0x1f4] ;  /* 0x0001f40001157983 */ /* 0x002ea40000300800 */
[----:B------:R-:W2:Y:S02]  /*36ed0*/  LDL.LU R22, [R1+0x1f8] ;  /* 0x0001f80001167983 */ /* 0x000ea40000300800 */
[----:B------:R-:W2:Y:S02]  /*36ee0*/  LDL.LU R23, [R1+0x1fc] ;  /* 0x0001fc0001177983 */ /* 0x000ea40000300800 */
[----:B------:R-:W-:-:S02]  /*36ef0*/  IMAD.MOV.U32 R6, RZ, RZ, R17 ;  /* 0x000000ffff067224 */ /* 0x000fc400078e0011 */
[----:B---3--:R-:W-:Y:S02]  /*36f00*/  IMAD.MOV.U32 R7, RZ, RZ, R16 ;  /* 0x000000ffff077224 */ /* 0x008fe400078e0010 */
[----:B------:R-:W-:Y:S02]  /*36f10*/  IMAD.MOV.U32 R18, RZ, RZ, R5 ;  /* 0x000000ffff127224 */ /* 0x000fe400078e0005 */
[----:B----4-:R-:W-:-:S03]  /*36f20*/  IMAD.MOV.U32 R19, RZ, RZ, R4 ;  /* 0x000000ffff137224 */ /* 0x010fc600078e0004 */
[C---:B--2---:R-:W-:Y:S11]  /*36f30*/  HMMA.16816.F32.BF16 R4, R24.reuse, R6, R20 ;  /* 0x000000061804723c */ /* 0x044ff60000041814 */
[----:B------:R-:W-:Y:S11]  /*36f40*/  @!UPT UIADD3 URZ, URZ, URZ, URZ ;  /* 0x0000003f3f3ff290 */ /* 0x000ff6000fffe03f */
[----:B------:R-:W-:Y:S01]  /*36f50*/  @!UPT UIADD3 URZ, URZ, URZ, URZ ;  /* 0x0000003f3f3ff290 */ /* 0x000fe2000fffe03f */
[----:B------:R0:W-:Y:S01]  /*36f60*/  STL.64 [R1+0x1f0], R4 ;  /* 0x0001f00401007387 */ /* 0x0001e20000100a00 */
[----:B------:R1:W-:Y:S02]  /*36f70*/  STL.64 [R1+0x1f8], R6 ;  /* 0x0001f80601007387 */ /* 0x0003e40000100a00 */
[----:B------:R-:W-:Y:S02]  /*36f80*/  IMAD.MOV.U32 R22, RZ, RZ, R4 ;  /* 0x000000ffff167224 */ /* 0x000fe400078e0004 */
[----:B------:R-:W-:Y:S01]  /*36f90*/  IMAD.MOV.U32 R23, RZ, RZ, R5 ;  /* 0x000000ffff177224 */ /* 0x000fe200078e0005 */
[----:B0-----:R-:W2:Y:S01]  /*36fa0*/  LDL.LU R4, [R1+0x140] ;  /* 0x0001400001047983 */ /* 0x001ea20000300800 */
[----:B------:R-:W2:Y:S02]  /*36fb0*/  LDL.LU R5, [R1+0x144] ;  /* 0x0001440001057983 */ /* 0x000ea40000300800 */
[----:B-1----:R-:W3:Y:S02]  /*36fc0*/  LDL.LU R6, [R1+0x148] ;  /* 0x0001480001067983 */ /* 0x002ee40000300800 */
[----:B------:R-:W3:Y:S01]  /*36fd0*/  LDL.LU R7, [R1+0x14c] ;  /* 0x00014c0001077983 */ /* 0x000ee20000300800 */
[----:B------:R-:W-:Y:S01]  /*36fe0*/  HMMA.16816.F32.BF16 R16, R24, R18, R12 ;  /* 0x000000121810723c */ /* 0x000fe2000004180c */
[----:B---3--:R-:W-:Y:S01]  /*36ff0*/  STL.64 [R1+0x1860], R6 ;  /* 0x0018600601007387 */ /* 0x008fe20000100a00 */
[----:B--2---:R0:W-:Y:S03]  /*37000*/  STL.64 [R1+0x1858], R4 ;  /* 0x0018580401007387 */ /* 0x0041e60000100a00 */
[----:B0-----:R-:W2:Y:S01]  /*37010*/  LDL.LU R4, [R1+0x150] ;  /* 0x0001500001047983 */ /* 0x001ea20000300800 */
[----:B------:R-:W2:Y:S02]  /*37020*/  LDL.LU R5, [R1+0x154] ;  /* 0x0001540001057983 */ /* 0x000ea40000300800 */
[----:B------:R-:W2:Y:S02]  /*37030*/  LDL.LU R6, [R1+0x158] ;  /* 0x0001580001067983 */ /* 0x000ea40000300800 */
[----:B------:R-:W-:-:S02]  /*37040*/  IMAD.MOV.U32 R7, RZ, RZ, R2 ;  /* 0x000000ffff077224 */ /* 0x000fc400078e0002 */
[----:B------:R-:W3:Y:S01]  /*37050*/  LDL.LU R2, [R1+0x1928] ;  /* 0x0019280001027983 */ /* 0x000ee20000300800 */
[----:B------:R-:W-:Y:S02]  /*37060*/  STL [R1+0x17dc], R22 ;  /* 0x0017dc1601007387 */ /* 0x000fe40000100800 */
[----:B------:R-:W-:Y:S02]  /*37070*/  STL [R1+0x17d8], R23 ;  /* 0x0017d81701007387 */ /* 0x000fe40000100800 */
[----:B------:R-:W4:Y:S01]  /*37080*/  LDL.LU.64 R14, [R1+0x1920] ;  /* 0x00192000010e7983 */ /* 0x000f220000300a00 */
[----:B------:R-:W4:Y:S05]  /*37090*/  LDL.LU.64 R12, [R1+0x1918] ;  /* 0x00191800010c7983 */ /* 0x000f2a0000300a00 */
        /* <DEDUP_REMOVED lines=45> */
[----:B----4-:R-:W-:Y:S02]  /*37370*/  HMMA.16816.F32.BF16 R16, R24, R18, R12 ;  /* 0x000000121810723c */ /* 0x010fe4000004180c */
[----:B------:R-:W2:Y:S11]  /*37380*/  LDL.LU.64 R14, [R1+0x1878] ;  /* 0x00187800010e7983 */ /* 0x000eb60000300a00 */
[----:B------:R-:W-:Y:S10]  /*37390*/  @!UPT UIADD3 URZ, URZ, URZ, URZ ;  /* 0x0000003f3f3ff290 */ /* 0x000ff4000fffe03f */
[----:B------:R-:W-:Y:S01]  /*373a0*/  STL.64 [R1+0x170], R16 ;  /* 0x0001701001007387 */ /* 0x000fe20000100a00 */
[----:B------:R0:W-:Y:S03]  /*373b0*/  STL.64 [R1+0x178], R18 ;  /* 0x0001781201007387 */ /* 0x0001e60000100a00 */
[----:B0-----:R-:W4:Y:S01]  /*373c0*/  LDL.LU.64 R18, [R1+0x1870] ;  /* 0x0018700001127983 */ /* 0x001f220000300a00 */
[----:B------:R-:W3:Y:S02]  /*373d0*/  LDL.LU R12, [R1+0x1168] ;  /* 0x00116800010c7983 */ /* 0x000ee40000300800 */
[----:B------:R-:W-:Y:S02]  /*373e0*/  IMAD.MOV.U32 R23, RZ, RZ, R0 ;  /* 0x000000ffff177224 */ /* 0x000fe400078e0000 */
[----:B------:R-:W-:Y:S02]  /*373f0*/  IMAD.MOV.U32 R20, RZ, RZ, R29 ;  /* 0x000000ffff147224 */ /* 0x000fe400078e001d */
[----:B------:R-:W-:-:S02]  /*37400*/  IMAD.MOV.U32 R21, RZ, RZ, R28 ;  /* 0x000000ffff157224 */ /* 0x000fc400078e001c */
[----:B------:R-:W-:Y:S01]  /*37410*/  IMAD.MOV.U32 R22, RZ, RZ, R3 ;  /* 0x000000ffff167224 */ /* 0x000fe200078e0003 */
[C---:B--2---:R-:W-:Y:S08]  /*37420*/  HMMA.16816.F32.BF16 R4, R24.reuse, R14, R4 ;  /* 0x0000000e1804723c */ /* 0x044ff00000041804 */
[----:B----4-:R-:W-:Y:S11]  /*37430*/  HMMA.16816.F32.BF16 R8, R24, R18, R8 ;  /* 0x000000121808723c */ /* 0x010ff60000041808 */
[----:B------:R-:W-:Y:S05]  /*37440*/  @!UPT UIADD3 URZ, URZ, URZ, URZ ;  /* 0x0000003f3f3ff290 */ /* 0x000fea000fffe03f */
[----:B------:R-:W-:Y:S02]  /*37450*/  IMAD.MOV.U32 R15, RZ, RZ, R5 ;  /* 0x000000ffff0f7224 */ /* 0x000fe400078e0005 */
[----:B------:R-:W-:-:S05]  /*37460*/  IMAD.MOV.U32 R14, RZ, RZ, R4 ;  /* 0x000000ffff0e7224 */ /* 0x000fca00078e0004 */
[----:B------:R-:W-:Y:S01]  /*37470*/  STL.64 [R1+0x160], R8 ;  /* 0x0001600801007387 */ /* 0x000fe20000100a00 */
[----:B------:R0:W-:Y:S02]  /*37480*/  STL.64 [R1+0x168], R10 ;  /* 0x0001680a01007387 */ /* 0x0001e40000100a00 */
[----:B------:R-:W-:Y:S02]  /*37490*/  IMAD.MOV.U32 R18, RZ, RZ, R8 ;  /* 0x000000ffff127224 */ /* 0x000fe400078e0008 */
[----:B------:R-:W-:Y:S01]  /*374a0*/  IMAD.MOV.U32 R19, RZ, RZ, R9 ;  /* 0x000000ffff137224 */ /* 0x000fe200078e0009 */
[----:B0-----:R-:W2:Y:S01]  /*374b0*/  LDL.LU.64 R10, [R1+0x1868] ;  /* 0x00186800010a7983 */ /* 0x001ea20000300a00 */
[----:B------:R-:W4:Y:S02]  /*374c0*/  LDL.LU.64 R16, [R1+0x10c8] ;  /* 0x0010c80001107983 */ /* 0x000f240000300a00 */
[----:B------:R-:W2:Y:S02]  /*374d0*/  LDL.LU R8, [R1+0x1170] ;  /* 0x0011700001087983 */ /* 0x000ea40000300800 */
[----:B------:R-:W2:Y:S01]  /*374e0*/  LDL.LU R0, [R1+0x1194] ;  /* 0x0011940001007983 */ /* 0x000ea20000300800 */
[----:B------:R-:W2:Y:S01]  /*374f0*/  LDL.LU R29, [R1+0x118c] ;  /* 0x00118c00011d7983 */ /* 0x000ea20000300800 */
[----:B------:R-:W2:Y:S02]  /*37500*/  LDL.LU R28, [R1+0x1184] ;  /* 0x00118400011c7983 */ /* 0x000ea40000300800 */
[----:B------:R-:W2:Y:S02]  /*37510*/  LDL.LU R3, [R1+0x1364] ;  /* 0x0013640001037983 */ /* 0x000ea40000300800 */
[----:B------:R-:W-:Y:S01]  /*37520*/  STL [R1+0x17e4], R18 ;  /* 0x0017e41201007387 */ /* 0x000fe20000100800 */
[----:B------:R-:W-:Y:S01]  /*37530*/  STL [R1+0x17e0], R19 ;  /* 0x0017e01301007387 */ /* 0x000fe20000100800 */
[----:B------:R-:W-:Y:S02]  /*37540*/  STL.64 [R1+0x150], R4 ;  /* 0x0001500401007387 */ /* 0x000fe40000100a00 */
[----:B------:R0:W-:Y:S02]  /*37550*/  STL.64 [R1+0x158], R6 ;  /* 0x0001580601007387 */ /* 0x0001e40000100a00 */
[----:B0-----:R-:W2:Y:S01]  /*37560*/  LDL.LU.64 R6, [R1+0x1860] ;  /* 0x0018600001067983 */ /* 0x001ea20000300a00 */
[----:B------:R-:W2:Y:S02]  /*37570*/  LDL.LU.64 R4, [R1+0x1858] ;  /* 0x0018580001047983 */ /* 0x000ea40000300a00 */
[----:B------:R-:W-:Y:S02]  /*37580*/  STL [R1+0x17ec], R14 ;  /* 0x0017ec0e01007387 */ /* 0x000fe40000100800 */
[----:B------:R-:W-:Y:S01]  /*37590*/  STL [R1+0x17e8], R15 ;  /* 0x0017e80f01007387 */ /* 0x000fe20000100800 */
[----:B--2---:R-:W-:Y:S11]  /*375a0*/  HMMA.16816.F32.BF16 R4, R24, R10, R4 ;  /* 0x0000000a1804723c */ /* 0x004ff60000041804 */
[----:B------:R-:W-:Y:S11]  /*375b0*/  @!UPT UIADD3 URZ, URZ, URZ, URZ ;  /* 0x0000003f3f3ff290 */ /* 0x000ff6000fffe03f */
[----:B------:R-:W-:Y:S01]  /*375c0*/  @!UPT UIADD3 URZ, URZ, URZ, URZ ;  /* 0x0000003f3f3ff290 */ /* 0x000fe2000fffe03f */
[----:B------:R-:W-:Y:S01]  /*375d0*/  STL.64 [R1+0x140], R4 ;  /* 0x0001400401007387 */ /* 0x000fe20000100a00 */
[----:B------:R0:W-:Y:S03]  /*375e0*/  STL.64 [R1+0x148], R6 ;  /* 0x0001480601007387 */ /* 0x0001e60000100a00 */
[----:B0-----:R-:W2:Y:S01]  /*375f0*/  LDL.LU.64 R6, [R1+0x1850] ;  /* 0x0018500001067983 */ /* 0x001ea20000300a00 */
[----:B------:R-:W-:Y:S02]  /*37600*/  IMAD.MOV.U32 R11, RZ, RZ, R5 ;  /* 0x000000ffff0b7224 */ /* 0x000fe400078e0005 */
[----:B------:R-:W-:Y:S02]  /*37610*/  IMAD.MOV.U32 R5, RZ, RZ, c[0x0][0x188] ;  /* 0x00006200ff057624 */ /* 0x000fe400078e00ff */
[----:B------:R-:W-:Y:S02]  /*37620*/  IMAD.MOV.U32 R10, RZ, RZ, R4 ;  /* 0x000000ffff0a7224 */ /* 0x000fe400078e0004 */
[----:B------:R-:W-:-:S04]  /*37630*/  IMAD.SHL.U32 R18, R5, 0x20, RZ ;  /* 0x0000002005127824 */ /* 0x000fc800078e00ff */
[----:B------:R-:W-:Y:S01]  /*37640*/  IMAD.SHL.U32 R18, R18, 0x2, RZ ;  /* 0x0000000212127824 */ /* 0x000fe200078e00ff */
[----:B------:R-:W-:Y:S01]  /*37650*/  STL [R1+0x17f4], R10 ;  /* 0x0017f40a01007387 */ /* 0x000fe20000100800 */
[----:B------:R-:W-:Y:S03]  /*37660*/  STL [R1+0x17f0], R11 ;  /* 0x0017f00b01007387 */ /* 0x000fe60000100800 */
[-C--:B----4-:R-:W-:Y:S02]  /*37670*/  IADD3 R5, P0, R16, R18.reuse, RZ ;  /* 0x0000001210057210 */ /* 0x090fe40007f1e0ff */
[----:B---3--:R-:W-:Y:S02]  /*37680*/  IADD3 R12, R12, 0x1, RZ ;  /* 0x000000010c0c7810 */ /* 0x008fe40007ffe0ff */
[-C--:B------:R-:W-:Y:S02]  /*37690*/  IADD3 R8, P4, R8, R18.reuse, RZ ;  /* 0x0000001208087210 */ /* 0x080fe40007f9e0ff */
[-C--:B------:R-:W-:Y:S01]  /*376a0*/  IADD3 R0, P3, R0, R18.reuse, RZ ;  /* 0x0000001200007210 */ /* 0x080fe20007f7e0ff */
[----:B------:R-:W-:Y:S01]  /*376b0*/  IMAD.X R4, R17, 0x1, R2, P0 ;  /* 0x0000000111047824 */ /* 0x000fe200000e0602 */
[-C--:B------:R-:W-:Y:S01]  /*376c0*/  IADD3 R29, P6, R29, R18.reuse, RZ ;  /* 0x000000121d1d7210 */ /* 0x080fe20007fde0ff */
[----:B--2---:R-:W-:Y:S11]  /*376d0*/  HMMA.16816.F32.BF16 R20, R24, R6, R20 ;  /* 0x000000061814723c */ /* 0x004ff60000041814 */
[----:B------:R-:W-:Y:S11]  /*376e0*/  @!UPT UIADD3 URZ, URZ, URZ, URZ ;  /* 0x0000003f3f3ff290 */ /* 0x000ff6000fffe03f */
[----:B------:R-:W-:Y:S02]  /*376f0*/  @!UPT UIADD3 URZ, URZ, URZ, URZ ;  /* 0x0000003f3f3ff290 */ /* 0x000fe4000fffe03f */
[----:B------:R-:W-:Y:S02]  /*37700*/  IMAD.MOV.U32 R6, RZ, RZ, R20 ;  /* 0x000000ffff067224 */ /* 0x000fe400078e0014 */
[----:B------:R-:W-:Y:S02]  /*37710*/  IMAD.MOV.U32 R7, RZ, RZ, R21 ;  /* 0x000000ffff077224 */ /* 0x000fe400078e0015 */
[----:B------:R-:W-:Y:S01]  /*37720*/  IMAD.MOV.U32 R24, RZ, RZ, R22 ;  /* 0x000000ffff187224 */ /* 0x000fe200078e0016 */
[----:B------:R-:W-:Y:S01]  /*37730*/  STL.64 [R1+0xc0], R20 ;  /* 0x0000c01401007387 */ /* 0x000fe20000100a00 */
[----:B------:R-:W-:Y:S02]  /*37740*/  IMAD.MOV.U32 R25, RZ, RZ, R23 ;  /* 0x000000ffff197224 */ /* 0x000fe400078e0017 */
[----:B------:R-:W-:Y:S02]  /*37750*/  STL.64 [R1+0xc8], R22 ;  /* 0x0000c81601007387 */ /* 0x000fe40000100a00 */
[----:B------:R-:W2:Y:S01]  /*37760*/  LDL R9, [R1+0x1768] ;  /* 0x0017680001097983 */ /* 0x000ea20000100800 */
[----:B------:R-:W-:Y:S01]  /*37770*/  STL [R1+0x1804], R6 ;  /* 0x0018040601007387 */ /* 0x000fe20000100800 */
[----:B------:R-:W-:Y:S02]  /*37780*/  STL [R1+0x1800], R7 ;  /* 0x0018000701007387 */ /* 0x000fe40000100800 */
[----:B------:R-:W-:Y:S02]  /*37790*/  STL [R1+0x17fc], R24 ;  /* 0x0017fc1801007387 */ /* 0x000fe40000100800 */
[----:B------:R-:W-:Y:S01]  /*377a0*/  STL [R1+0x17f8], R25 ;  /* 0x0017f81901007387 */ /* 0x000fe20000100800 */
[----:B------:R-:W-:Y:S01]  /*377b0*/  STL [R1+0x1808], R5 ;  /* 0x0018080501007387 */ /* 0x000fe20000100800 */
[----:B------:R-:W-:Y:S02]  /*377c0*/  STL [R1+0x1168], R12 ;  /* 0x0011680c01007387 */ /* 0x000fe40000100800 */
[----:B------:R0:W-:Y:S02]  /*377d0*/  STL [R1+0x184c], R2 ;  /* 0x00184c0201007387 */ /* 0x0001e40000100800 */
[----:B------:R1:W-:Y:S01]  /*377e0*/  STL [R1+0x180c], R4 ;  /* 0x00180c0401007387 */ /* 0x0003e20000100800 */
[----:B------:R-:W-:Y:S01]  /*377f0*/  STL [R1+0x1170], R8 ;  /* 0x0011700801007387 */ /* 0x000fe20000100800 */
[----:B------:R-:W-:Y:S03]  /*37800*/  STL [R1+0x1194], R0 ;  /* 0x0011940001007387 */ /* 0x000fe60000100800 */
[----:B0-----:R-:W3:Y:S01]  /*37810*/  LDL.LU R2, [R1+0x135c] ;  /* 0x00135c0001027983 */ /* 0x001ee20000300800 */
[----:B------:R-:W-:Y:S02]  /*37820*/  STL [R1+0x118c], R29 ;  /* 0x00118c1d01007387 */ /* 0x000fe40000100800 */
[----:B-1----:R-:W4:Y:S01]  /*37830*/  LDL.LU R4, [R1+0x134c] ;  /* 0x00134c0001047983 */ /* 0x002f220000300800 */
[----:B------:R-:W-:-:S02]  /*37840*/  IADD3 R28, P5, R28, R18, RZ ;  /* 0x000000121c1c7210 */ /* 0x000fc40007fbe0ff */
[----:B------:R-:W-:-:S03]  /*37850*/  IADD3 R3, P2, R3, R18, RZ ;  /* 0x0000001203037210 */ /* 0x000fc60007f5e0ff */
[----:B------:R-:W-:Y:S04]  /*37860*/  STL [R1+0x1184], R28 ;  /* 0x0011841c01007387 */ /* 0x000fe80000100800 */
[----:B----4-:R0:W-:Y:S01]  /*37870*/  STL [R1+0x1840], R4 ;  /* 0x0018400401007387 */ /* 0x0101e20000100800 */
[----:B------:R-:W-:Y:S03]  /*37880*/  STL [R1+0x1364], R3 ;  /* 0x0013640301007387 */ /* 0x000fe60000100800 */
[----:B0-----:R-:W4:Y:S04]  /*37890*/  LDL.LU R4, [R1+0x1190] ;  /* 0x0011900001047983 */ /* 0x001f280000300800 */
[----:B----4-:R0:W-:Y:S04]  /*378a0*/  STL [R1+0x1844], R4 ;  /* 0x0018440401007387 */ /* 0x0101e80000100800 */
[----:B0-----:R-:W4:Y:S01]  /*378b0*/  LDL.LU R4, [R1+0x1354] ;  /* 0x0013540001047983 */ /* 0x001f220000300800 */
[----:B--2---:R-:W-:-:S02]  /*378c0*/  ISETP.NE.U32.AND P0, PT, R12, R9, PT ;  /* 0x000000090c00720c */ /* 0x004fc40003f05070 */
[----:B---3--:R-:W-:Y:S01]  /*378d0*/  IADD3 R2, P1, R2, R18, RZ ;  /* 0x0000001202027210 */ /* 0x008fe20007f3e0ff */
[----:B----4-:R0:W-:Y:S04]  /*378e0*/  STL [R1+0x1848], R4 ;  /* 0x0018480401007387 */ /* 0x0101e80000100800 */
[----:B0-----:R-:W2:Y:S01]  /*378f0*/  LDL.LU R4, [R1+0x116c] ;  /* 0x00116c0001047983 */ /* 0x001ea20000300800 */
[----:B------:R-:W3:Y:S02]  /*37900*/  LDL.LU R5, [R1+0x1188] ;  /* 0x0011880001057983 */ /* 0x000ee40000300800 */
[----:B------:R-:W4:Y:S02]  /*37910*/  LDL.LU R25, [R1+0x1344] ;  /* 0x0013440001197983 */ /* 0x000f240000300800 */
[----:B------:R-:W2:Y:S01]  /*37920*/  LDL.LU R24, [R1+0x1180] ;  /* 0x0011800001187983 */ /* 0x000ea20000300800 */
[----:B------:R-:W2:Y:S01]  /*37930*/  LDL.LU R7, [R1+0x133c] ;  /* 0x00133c0001077983 */ /* 0x000ea20000300800 */
[----:B------:R-:W2:Y:S02]  /*37940*/  LDL.LU R6, [R1+0x1360] ;  /* 0x0013600001067983 */ /* 0x000ea40000300800 */
[----:B------:R-:W2:Y:S02]  /*37950*/  LDL.LU R26, [R1+0x1334] ;  /* 0x00133400011a7983 */ /* 0x000ea40000300800 */
        /* <DEDUP_REMOVED lines=20> */
[----:B------:R0:W-:Y:S02]  /*37aa0*/  STL [R1+0x135c], R2 ;  /* 0x00135c0201007387 */ /* 0x0001e40000100800 */
[----:B0-----:R-:W2:Y:S02]  /*37ab0*/  LDL.LU R2, [R1+0x184c] ;  /* 0x00184c0001027983 */ /* 0x001ea40000300800 */
[----:B--2---:R-:W-:-:S05]  /*37ac0*/  IMAD.X R4, R4, 0x1, R2, P4 ;  /* 0x0000000104047824 */ /* 0x004fca00020e0602 */
[----:B------:R0:W-:Y:S04]  /*37ad0*/  STL [R1+0x116c], R4 ;  /* 0x00116c0401007387 */ /* 0x0001e80000100800 */
[----:B0-----:R-:W2:Y:S02]  /*37ae0*/  LDL.LU R4, [R1+0x1848] ;  /* 0x0018480001047983 */ /* 0x001ea40000300800 */
[----:B--2---:R-:W-:-:S05]  /*37af0*/  IADD3 R4, P4, R4, R18, RZ ;  /* 0x0000001204047210 */ /* 0x004fca0007f9e0ff */
[----:B------:R0:W-:Y:S04]  /*37b00*/  STL [R1+0x1354], R4 ;  /* 0x0013540401007387 */ /* 0x0001e80000100800 */
[----:B0-----:R-:W2:Y:S02]  /*37b10*/  LDL.LU R4, [R1+0x1844] ;  /* 0x0018440001047983 */ /* 0x001ea40000300800 */
[----:B--2---:R-:W-:-:S05]  /*37b20*/  IMAD.X R4, R4, 0x1, R2, P3 ;  /* 0x0000000104047824 */ /* 0x004fca00018e0602 */
[----:B------:R0:W-:Y:S04]  /*37b30*/  STL [R1+0x1190], R4 ;  /* 0x0011900401007387 */ /* 0x0001e80000100800 */
[----:B0-----:R-:W2:Y:S01]  /*37b40*/  LDL.LU R4, [R1+0x1840] ;  /* 0x0018400001047983 */ /* 0x001ea20000300800 */
[--C-:B---3--:R-:W-:Y:S01]  /*37b50*/  IMAD.X R5, R5, 0x1, R2.reuse, P6 ;  /* 0x0000000105057824 */ /* 0x108fe200030e0602 */
[-C--:B----4-:R-:W-:Y:S01]  /*37b60*/  IADD3 R25, P6, R25, R18.reuse, RZ ;  /* 0x0000001219197210 */ /* 0x090fe20007fde0ff */
[--C-:B------:R-:W-:Y:S01]  /*37b70*/  IMAD.X R24, R24, 0x1, R2.reuse, P5 ;  /* 0x0000000118187824 */ /* 0x100fe200028e0602 */
[-C--:B------:R-:W-:Y:S01]  /*37b80*/  IADD3 R7, P5, R7, R18.reuse, RZ ;  /* 0x0000001207077210 */ /* 0x080fe20007fbe0ff */
        /* <DEDUP_REMOVED lines=16> */
[----:B------:R-:W-:Y:S01]  /*37c90*/  IMAD.X R28, R28, 0x1, R2, P6 ;  /* 0x000000011c1c7824 */ /* 0x000fe200030e0602 */
[----:B------:R-:W-:-:S02]  /*37ca0*/  IADD3 R3, P6, R3, R18, RZ ;  /* 0x0000001203037210 */ /* 0x000fc40007fde0ff */
[----:B--2---:R-:W-:-:S05]  /*37cb0*/  IADD3 R4, P3, R4, R18, RZ ;  /* 0x0000001204047210 */ /* 0x004fca0007f7e0ff */
[----:B------:R-:W-:Y:S01]  /*37cc0*/  STL [R1+0x134c], R4 ;  /* 0x00134c0401007387 */ /* 0x000fe20000100800 */
[----:B------:R-:W-:Y:S02]  /*37cd0*/  STL [R1+0x1188], R5 ;  /* 0x0011880501007387 */ /* 0x000fe40000100800 */
[----:B------:R-:W-:Y:S02]  /*37ce0*/  STL [R1+0x1344], R25 ;  /* 0x0013441901007387 */ /* 0x000fe40000100800 */
[----:B------:R-:W-:Y:S01]  /*37cf0*/  STL [R1+0x1180], R24 ;  /* 0x0011801801007387 */ /* 0x000fe20000100800 */
[----:B------:R-:W-:Y:S01]  /*37d00*/  STL [R1+0x133c], R7 ;  /* 0x00133c0701007387 */ /* 0x000fe20000100800 */
[----:B------:R-:W-:Y:S02]  /*37d10*/  STL [R1+0x1360], R6 ;  /* 0x0013600601007387 */ /* 0x000fe40000100800 */
[----:B------:R-:W-:Y:S02]  /*37d20*/  STL [R1+0x1334], R26 ;  /* 0x0013341a01007387 */ /* 0x000fe40000100800 */
[--C-:B------:R-:W-:Y:S01]  /*37d30*/  IMAD.X R14, R14, 0x1, R2.reuse, P3 ;  /* 0x000000010e0e7824 */ /* 0x100fe200018e0602 */
[----:B------:R-:W-:Y:S01]  /*37d40*/  STL [R1+0x1358], R27 ;  /* 0x0013581b01007387 */ /* 0x000fe20000100800 */
[----:B------:R-:W-:Y:S01]  /*37d50*/  IADD3 R19, P3, R19, R18, RZ ;  /* 0x0000001213137210 */ /* 0x000fe20007f7e0ff */
[----:B------:R-:W-:Y:S02]  /*37d60*/  STL [R1+0x132c], R11 ;  /* 0x00132c0b01007387 */ /* 0x000fe40000100800 */
[----:B------:R-:W-:Y:S01]  /*37d70*/  STL [R1+0x1350], R10 ;  /* 0x0013500a01007387 */ /* 0x000fe20000100800 */
[----:B------:R-:W-:Y:S01]  /*37d80*/  STL [R1+0x1324], R15 ;  /* 0x0013240f01007387 */ /* 0x000fe20000100800 */
[----:B------:R-:W-:Y:S02]  /*37d90*/  STL [R1+0x1348], R14 ;  /* 0x0013480e01007387 */ /* 0x000fe40000100800 */
[----:B------:R-:W-:Y:S02]  /*37da0*/  STL [R1+0x131c], R19 ;  /* 0x00131c1301007387 */ /* 0x000fe40000100800 */
[----:B------:R-:W-:Y:S01]  /*37db0*/  STL [R1+0x1340], R23 ;  /* 0x0013401701007387 */ /* 0x000fe20000100800 */
[----:B------:R-:W-:Y:S01]  /*37dc0*/  STL [R1+0x1314], R22 ;  /* 0x0013141601007387 */ /* 0x000fe20000100800 */
[----:B------:R-:W-:Y:S02]  /*37dd0*/  STL [R1+0x1338], R21 ;  /* 0x0013381501007387 */ /* 0x000fe40000100800 */
[----:B------:R-:W-:Y:S02]  /*37de0*/  STL [R1+0x130c], R20 ;  /* 0x00130c1401007387 */ /* 0x000fe40000100800 */
[----:B------:R-:W-:Y:S01]  /*37df0*/  STL [R1+0x1330], R17 ;  /* 0x0013301101007387 */ /* 0x000fe20000100800 */
[----:B------:R-:W-:Y:S01]  /*37e00*/  STL [R1+0x1304], R16 ;  /* 0x0013041001007387 */ /* 0x000fe20000100800 */
[----:B------:R-:W-:-:S02]  /*37e10*/  IMAD.X R0, R0, 0x1, R2, P3 ;  /* 0x0000000100007824 */ /* 0x000fc400018e0602 */
[----:B------:R-:W-:Y:S02]  /*37e20*/  STL [R1+0x1328], R13 ;  /* 0x0013280d01007387 */ /* 0x000fe40000100800 */
[----:B------:R-:W-:Y:S01]  /*37e30*/  STL [R1+0x12fc], R9 ;  /* 0x0012fc0901007387 */ /* 0x000fe20000100800 */
[----:B------:R-:W-:Y:S01]  /*37e40*/  IADD3 R29, P3, R29, R18, RZ ;  /* 0x000000121d1d7210 */ /* 0x000fe20007f7e0ff */
[----:B------:R-:W-:Y:S01]  /*37e50*/  STL [R1+0x1320], R12 ;  /* 0x0013200c01007387 */ /* 0x000fe20000100800 */
[----:B------:R-:W-:Y:S02]  /*37e60*/  STL [R1+0x12f4], R8 ;  /* 0x0012f40801007387 */ /* 0x000fe40000100800 */
[----:B------:R-:W-:Y:S02]  /*37e70*/  STL [R1+0x1318], R0 ;  /* 0x0013180001007387 */ /* 0x000fe40000100800 */
[----:B------:R0:W-:Y:S01]  /*37e80*/  STL [R1+0x183c], R18 ;  /* 0x00183c1201007387 */ /* 0x0001e20000100800 */
[----:B------:R-:W-:Y:S04]  /*37e90*/  STL [R1+0x12ec], R29 ;  /* 0x0012ec1d01007387 */ /* 0x000fe80000100800 */
[----:B0-----:R-:W2:Y:S01]  /*37ea0*/  LDL.LU R18, [R1+0x1308] ;  /* 0x0013080001127983 */ /* 0x001ea20000300800 */
[----:B------:R-:W-:Y:S02]  /*37eb0*/  STL [R1+0x1310], R28 ;  /* 0x0013101c01007387 */ /* 0x000fe40000100800 */
[----:B------:R-:W3:Y:S02]  /*37ec0*/  LDL.LU R4, [R1+0x12f8] ;  /* 0x0012f80001047983 */ /* 0x000ee40000300800 */
[----:B------:R-:W-:Y:S01]  /*37ed0*/  STL [R1+0x12e4], R3 ;  /* 0x0012e40301007387 */ /* 0x000fe20000100800 */
[----:B---3--:R0:W-:Y:S04]  /*37ee0*/  STL [R1+0x1830], R4 ;  /* 0x0018300401007387 */ /* 0x0081e80000100800 */
[----:B0-----:R-:W3:Y:S04]  /*37ef0*/  LDL.LU R4, [R1+0x12d4] ;  /* 0x0012d40001047983 */ /* 0x001ee80000300800 */
[----:B---3--:R0:W-:Y:S04]  /*37f00*/  STL [R1+0x1834], R4 ;  /* 0x0018340401007387 */ /* 0x0081e80000100800 */
[----:B0-----:R-:W3:Y:S01]  /*37f10*/  LDL.LU R4, [R1+0x1300] ;  /* 0x0013000001047983 */ /* 0x001ee20000300800 */
[----:B--2---:R-:W-:-:S03]  /*37f20*/  IMAD.X R18, R18, 0x1, R2, P5 ;  /* 0x0000000112127824 */ /* 0x004fc600028e0602 */
[----:B---3--:R0:W-:Y:S04]  /*37f30*/  STL [R1+0x1838], R4 ;  /* 0x0018380401007387 */ /* 0x0081e80000100800 */
        /* <DEDUP_REMOVED lines=29> */
[----:B--2---:R-:W-:-:S05]  /*38110*/  IADD3 R4, P5, R4, R18, RZ ;  /* 0x0000001204047210 */ /* 0x004fca0007fbe0ff */
[----:B------:R0:W-:Y:S04]  /*38120*/  STL [R1+0x12dc], R4 ;  /* 0x0012dc0401007387 */ /* 0x0001e80000100800 */
[----:B0-----:R-:W2:Y:S02]  /*38130*/  LDL.LU R4, [R1+0x1838] ;  /* 0x0018380001047983 */ /* 0x001ea40000300800 */
[----:B--2---:R-:W-:-:S05]  /*38140*/  IMAD.X R4, R4, 0x1, R2, P2 ;  /* 0x0000000104047824 */ /* 0x004fca00010e0602 */
[----:B------:R0:W-:Y:S04]  /*38150*/  STL [R1+0x1300], R4 ;  /* 0x0013000401007387 */ /* 0x0001e80000100800 */
[----:B0-----:R-:W2:Y:S02]  /*38160*/  LDL.LU R4, [R1+0x1834] ;  /* 0x0018340001047983 */ /* 0x001ea40000300800 */
[----:B--2---:R-:W-:-:S05]  /*38170*/  IADD3 R4, P2, R4, R18, RZ ;  /* 0x0000001204047210 */ /* 0x004fca0007f5e0ff */
[----:B------:R0:W-:Y:S04]  /*38180*/  STL [R1+0x12d4], R4 ;  /* 0x0012d40401007387 */ /* 0x0001e80000100800 */
[----:B0-----:R-:W2:Y:S01]  /*38190*/  LDL.LU R4, [R1+0x1830] ;  /* 0x0018300001047983 */ /* 0x001ea20000300800 */
[--C-:B----4-:R-:W-:Y:S01]  /*381a0*/  IMAD.X R25, R25, 0x1, R2.reuse, P4 ;  /* 0x0000000119197824 */ /* 0x110fe200020e0602 */
        /* <DEDUP_REMOVED lines=18> */
[----:B------:R-:W-:Y:S01]  /*382d0*/  IADD3 R0, P2, R0, R18, RZ ;  /* 0x0000001200007210 */ /* 0x000fe20007f5e0ff */
[----:B------:R-:W-:-:S02]  /*382e0*/  IMAD.X R3, R3, 0x1, R2, P4 ;  /* 0x0000000103037824 */ /* 0x000fc400020e0602 */
[----:B--2---:R-:W-:Y:S01]  /*382f0*/  IMAD.X R4, R4, 0x1, R2, P1 ;  /* 0x0000000104047824 */ /* 0x004fe200008e0602 */
[----:B---3--:R-:W-:-:S04]  /*38300*/  IADD3 R5, P1, R5, R18, RZ ;  /* 0x0000001205057210 */ /* 0x008fc80007f3e0ff */
[----:B------:R-:W-:Y:S01]  /*38310*/  STL [R1+0x12f8], R4 ;  /* 0x0012f80401007387 */ /* 0x000fe20000100800 */
[----:B------:R-:W-:Y:S02]  /*38320*/  STL [R1+0x12cc], R5 ;  /* 0x0012cc0501007387 */ /* 0x000fe40000100800 */
[----:B------:R-:W-:Y:S02]  /*38330*/  STL [R1+0x12f0], R25 ;  /* 0x0012f01901007387 */ /* 0x000fe40000100800 */
[----:B------:R-:W-:Y:S01]  /*38340*/  STL [R1+0x12c4], R24 ;  /* 0x0012c41801007387 */ /* 0x000fe20000100800 */
[----:B------:R-:W-:Y:S01]  /*38350*/  STL [R1+0x12e8], R7 ;  /* 0x0012e80701007387 */ /* 0x000fe20000100800 */
[----:B------:R-:W-:Y:S02]  /*38360*/  STL [R1+0x12bc], R6 ;  /* 0x0012bc0601007387 */ /* 0x000fe40000100800 */
        /* <DEDUP_REMOVED lines=17> */
[----:B------:R-:W-:-:S02]  /*38480*/  IMAD.X R29, R29, 0x1, R2, P1 ;  /* 0x000000011d1d7824 */ /* 0x000fc400008e0602 */
[----:B------:R-:W-:Y:S01]  /*38490*/  STL [R1+0x127c], R12 ;  /* 0x00127c0c01007387 */ /* 0x000fe20000100800 */
[-C--:B------:R-:W-:Y:S01]  /*384a0*/  IADD3 R28, P1, R28, R18.reuse, RZ ;  /* 0x000000121c1c7210 */ /* 0x080fe20007f3e0ff */
[----:B------:R-:W-:Y:S01]  /*384b0*/  STL [R1+0x12a0], R8 ;  /* 0x0012a00801007387 */ /* 0x000fe20000100800 */
[----:B------:R-:W-:Y:S02]  /*384c0*/  STL [R1+0x1274], R0 ;  /* 0x0012740001007387 */ /* 0x000fe40000100800 */
[----:B------:R0:W-:Y:S02]  /*384d0*/  STL [R1+0x182c], R2 ;  /* 0x00182c0201007387 */ /* 0x0001e40000100800 */
[----:B------:R-:W-:Y:S01]  /*384e0*/  STL [R1+0x1298], R29 ;  /* 0x0012981d01007387 */ /* 0x000fe20000100800 */
[----:B0-----:R-:W2:Y:S01]  /*384f0*/  LDL.LU R2, [R1+0x1264] ;  /* 0x0012640001027983 */ /* 0x001ea20000300800 */
[----:B------:R0:W-:Y:S03]  /*38500*/  STL [R1+0x126c], R28 ;  /* 0x00126c1c01007387 */ /* 0x0001e60000100800 */
[----:B0-----:R-:W3:Y:S01]  /*38510*/  LDL.LU R28, [R1+0x1288] ;  /* 0x00128800011c7983 */ /* 0x001ee20000300800 */
[----:B------:R-:W-:Y:S02]  /*38520*/  STL [R1+0x1290], R3 ;  /* 0x0012900301007387 */ /* 0x000fe40000100800 */
[----:B------:R-:W4:Y:S02]  /*38530*/  LDL.LU R4, [R1+0x1254] ;  /* 0x0012540001047983 */ /* 0x000f240000300800 */
[----:B----4-:R0:W-:Y:S04]  /*38540*/  STL [R1+0x1824], R4 ;  /* 0x0018240401007387 */ /* 0x0101e80000100800 */
[----:B0-----:R-:W4:Y:S01]  /*38550*/  LDL.LU R4, [R1+0x1280] ;  /* 0x0012800001047983 */ /* 0x001f220000300800 */
[----:B--2---:R-:W-:-:S03]  /*38560*/  IADD3 R2, P4, R2, R18, RZ ;  /* 0x0000001202027210 */ /* 0x004fc60007f9e0ff */
[----:B----4-:R0:W-:Y:S04]  /*38570*/  STL [R1+0x1828], R4 ;  /* 0x0018280401007387 */ /* 0x0101e80000100800 */
[----:B0-----:R-:W2:Y:S01]  /*38580*/  LDL.LU R4, [R1+0x125c] ;  /* 0x00125c0001047983 */ /* 0x001ea20000300800 */
[----:B------:R-:W4:Y:S02]  /*38590*/  LDL.LU R5, [R1+0x1278] ;  /* 0x0012780001057983 */ /* 0x000f240000300800 */
        /* <DEDUP_REMOVED lines=24> */
[----:B------:R0:W-:Y:S02]  /*38720*/  STL [R1+0x1264], R2 ;  /* 0x0012640201007387 */ /* 0x0001e40000100800 */
[----:B0-----:R-:W3:Y:S02]  /*38730*/  LDL.LU R2, [R1+0x182c] ;  /* 0x00182c0001027983 */ /* 0x001ee40000300800 */
[----:B---3--:R-:W-:Y:S01]  /*38740*/  IMAD.X R28, R28, 0x1, R2, P3 ;  /* 0x000000011c1c7824 */ /* 0x008fe200018e0602 */
[----:B--2---:R-:W-:-:S04]  /*38750*/  IADD3 R4, P3, R4, R18, RZ ;  /* 0x0000001204047210 */ /* 0x004fc80007f7e0ff */
[----:B------:R0:W-:Y:S04]  /*38760*/  STL [R1+0x1288], R28 ;  /* 0x0012881c01007387 */ /* 0x0001e80000100800 */
[----:B0-----:R-:W2:Y:S01]  /*38770*/  LDL.LU R28, [R1+0x11ec] ;  /* 0x0011ec00011c7983 */ /* 0x001ea20000300800 */
[----:B------:R0:W-:Y:S03]  /*38780*/  STL [R1+0x125c], R4 ;  /* 0x00125c0401007387 */ /* 0x0001e60000100800 */
[----:B0-----:R-:W3:Y:S02]  /*38790*/  LDL.LU R4, [R1+0x1828] ;  /* 0x0018280001047983 */ /* 0x001ee40000300800 */
[----:B---3--:R-:W-:-:S05]  /*387a0*/  IMAD.X R4, R4, 0x1, R2, P6 ;  /* 0x0000000104047824 */ /* 0x008fca00030e0602 */
[----:B------:R0:W-:Y:S04]  /*387b0*/  STL [R1+0x1280], R4 ;  /* 0x0012800401007387 */ /* 0x0001e80000100800 */
[----:B0-----:R-:W3:Y:S01]  /*387c0*/  LDL.LU R4, [R1+0x1824] ;  /* 0x0018240001047983 */ /* 0x001ee20000300800 */
        /* <DEDUP_REMOVED lines=21> */
[----:B---3--:R-:W-:-:S05]  /*38920*/  IADD3 R4, P6, R4, R18, RZ ;  /* 0x0000001204047210 */ /* 0x008fca0007fde0ff */
        /* <DEDUP_REMOVED lines=24> */
[-C--:B------:R-:W-:Y:S01]  /*38ab0*/  IADD3 R29, P6, R29, R18.reuse, RZ ;  /* 0x000000121d1d7210 */ /* 0x080fe20007fde0ff */
[----:B------:R-:W-:Y:S01]  /*38ac0*/  STL [R1+0x1228], R12 ;  /* 0x0012280c01007387 */ /* 0x000fe20000100800 */
[----:B------:R-:W-:Y:S02]  /*38ad0*/  STL [R1+0x11fc], R8 ;  /* 0x0011fc0801007387 */ /* 0x000fe40000100800 */
[----:B------:R0:W-:Y:S02]  /*38ae0*/  STL [R1+0x1220], R0 ;  /* 0x0012200001007387 */ /* 0x0001e40000100800 */
[----:B0-----:R-:W3:Y:S01]  /*38af0*/  LDL.LU R0, [R1+0x1210] ;  /* 0x0012100001007983 */ /* 0x001ee20000300800 */
[----:B------:R0:W-:Y:S02]  /*38b00*/  STL [R1+0x1218], R3 ;  /* 0x0012180301007387 */ /* 0x0001e40000100800 */
[----:B------:R-:W-:Y:S01]  /*38b10*/  STL [R1+0x11f4], R29 ;  /* 0x0011f41d01007387 */ /* 0x000fe20000100800 */
[----:B0-----:R-:W4:Y:S01]  /*38b20*/  LDL.LU R3, [R1+0x11e4] ;  /* 0x0011e40001037983 */ /* 0x001f220000300800 */
[----:B------:R-:W3:Y:S01]  /*38b30*/  LDL.LU R4, [R1+0x1200] ;  /* 0x0012000001047983 */ /* 0x000ee20000300800 */
[----:B--2---:R-:W-:-:S02]  /*38b40*/  IADD3 R28, P5, R28, R18, RZ ;  /* 0x000000121c1c7210 */ /* 0x004fc40007fbe0ff */
[----:B---3--:R0:W-:Y:S04]  /*38b50*/  STL [R1+0x181c], R4 ;  /* 0x00181c0401007387 */ /* 0x0081e80000100800 */
[----:B0-----:R-:W2:Y:S01]  /*38b60*/  LDL.LU R4, [R1+0x11dc] ;  /* 0x0011dc0001047983 */ /* 0x001ea20000300800 */
[----:B------:R-:W-:Y:S02]  /*38b70*/  STL [R1+0x11ec], R28 ;  /* 0x0011ec1c01007387 */ /* 0x000fe40000100800 */
[--C-:B------:R-:W-:Y:S01]  /*38b80*/  IMAD.X R0, R0, 0x1, R2.reuse, P2 ;  /* 0x0000000100007824 */ /* 0x100fe200010e0602 */
[----:B--2---:R0:W-:Y:S04]  /*38b90*/  STL [R1+0x1820], R4 ;  /* 0x0018200401007387 */ /* 0x0041e80000100800 */
[----:B0-----:R-:W2:Y:S01]  /*38ba0*/  LDL.LU R4, [R1+0x1208] ;  /* 0x0012080001047983 */ /* 0x001ea20000300800 */
[----:B------:R-:W3:Y:S02]  /*38bb0*/  LDL.LU R5, [R1+0x11d4] ;  /* 0x0011d40001057983 */ /* 0x000ee40000300800 */
[----:B------:R-:W3:Y:S02]  /*38bc0*/  LDL.LU R25, [R1+0x11f8] ;  /* 0x0011f80001197983 */ /* 0x000ee40000300800 */
[----:B------:R-:W3:Y:S01]  /*38bd0*/  LDL.LU R24, [R1+0x11cc] ;  /* 0x0011cc0001187983 */ /* 0x000ee20000300800 */
[----:B------:R-:W3:Y:S01]  /*38be0*/  LDL.LU R7, [R1+0x11f0] ;  /* 0x0011f00001077983 */ /* 0x000ee20000300800 */
        /* <DEDUP_REMOVED lines=17> */
[----:B------:R-:W3:Y:S01]  /*38d00*/  LDL.LU R29, [R1+0x11a8] ;  /* 0x0011a800011d7983 */ /* 0x000ee20000300800 */
[----:B----4-:R-:W-:Y:S01]  /*38d10*/  IADD3 R3, P2, R3, R18, RZ ;  /* 0x0000001203037210 */ /* 0x010fe20007f5e0ff */
[----:B------:R-:W4:Y:S01]  /*38d20*/  LDL.LU R28, [R1+0x1758] ;  /* 0x00175800011c7983 */ /* 0x000f220000300800 */
[----:B------:R-:W3:Y:S02]  /*38d30*/  LDL.LU R8, [R1+0x11a0] ;  /* 0x0011a00001087983 */ /* 0x000ee40000300800 */
[----:B------:R0:W-:Y:S02]  /*38d40*/  STL [R1+0x1210], R0 ;  /* 0x0012100001007387 */ /* 0x0001e40000100800 */
[----:B0-----:R-:W3:Y:S01]  /*38d50*/  LDL.LU R0, [R1+0x1754] ;  /* 0x0017540001007983 */ /* 0x001ee20000300800 */
[----:B------:R0:W-:Y:S03]  /*38d60*/  STL [R1+0x11e4], R3 ;  /* 0x0011e40301007387 */ /* 0x0001e60000100800 */
[----:B0-----:R-:W3:Y:S01]  /*38d70*/  LDL.LU R3, [R1+0x1198] ;  /* 0x0011980001037983 */ /* 0x001ee20000300800 */
[----:B--2---:R-:W-:-:S05]  /*38d80*/  IMAD.X R4, R4, 0x1, R2, P1 ;  /* 0x0000000104047824 */ /* 0x004fca00008e0602 */
[----:B------:R0:W-:Y:S04]  /*38d90*/  STL [R1+0x1208], R4 ;  /* 0x0012080401007387 */ /* 0x0001e80000100800 */
[----:B0-----:R-:W2:Y:S02]  /*38da0*/  LDL.LU R4, [R1+0x1820] ;  /* 0x0018200001047983 */ /* 0x001ea40000300800 */
[----:B--2---:R-:W-:-:S05]  /*38db0*/  IADD3 R4, P1, R4, R18, RZ ;  /* 0x0000001204047210 */ /* 0x004fca0007f3e0ff */
[----:B------:R0:W-:Y:S04]  /*38dc0*/  STL [R1+0x11dc], R4 ;  /* 0x0011dc0401007387 */ /* 0x0001e80000100800 */
[----:B0-----:R-:W2:Y:S01]  /*38dd0*/  LDL.LU R4, [R1+0x181c] ;  /* 0x00181c0001047983 */ /* 0x001ea20000300800 */
[--C-:B---3--:R-:W-:Y:S01]  /*38de0*/  IMAD.X R25, R25, 0x1, R2.reuse, P3 ;  /* 0x0000000119197824 */ /* 0x108fe200018e0602 */
        /* <DEDUP_REMOVED lines=13> */
[--C-:B------:R-:W-:Y:S01]  /*38ec0*/  IMAD.X R16, R16, 0x1, R2.reuse, P5 ;  /* 0x0000000110107824 */ /* 0x100fe200028e0602 */
[----:B------:R-:W-:Y:S01]  /*38ed0*/  IADD3 R13, P5, R13, UR8, RZ ;  /* 0x000000080d0d7c10 */ /* 0x000fe2000ffbe0ff */
[----:B------:R-:W-:-:S02]  /*38ee0*/  IMAD.X R9, R9, 0x1, R2, P2 ;  /* 0x0000000109097824 */ /* 0x000fc400010e0602 */
[--C-:B------:R-:W-:Y:S01]  /*38ef0*/  IMAD.X R29, R29, 0x1, R2.reuse, P1 ;  /* 0x000000011d1d7824 */ /* 0x100fe200008e0602 */
[----:B------:R-:W-:Y:S02]  /*38f00*/  IADD3 R12, P2, R12, UR8, RZ ;  /* 0x000000080c0c7c10 */ /* 0x000fe4000ff5e0ff */
[----:B----4-:R-:W-:Y:S01]  /*38f10*/  IADD3 R28, P1, R28, UR8, RZ ;  /* 0x000000081c1c7c10 */ /* 0x010fe2000ff3e0ff */
[--C-:B------:R-:W-:Y:S02]  /*38f20*/  IMAD.X R3, R3, 0x1, R2.reuse, P3 ;  /* 0x0000000103037824 */ /* 0x100fe400018e0602 */
[----:B--2---:R-:W-:Y:S01]  /*38f30*/  IMAD.X R4, R4, 0x1, R2, P4 ;  /* 0x0000000104047824 */ /* 0x004fe200020e0602 */
[----:B------:R-:W-:-:S04]  /*38f40*/  IADD3 R5, P4, R5, R18, RZ ;  /* 0x0000001205057210 */ /* 0x000fc80007f9e0ff */
        /* <DEDUP_REMOVED lines=23> */
[----:B------:R0:W-:Y:S02]  /*390c0*/  STL [R1+0x11a8], R29 ;  /* 0x0011a81d01007387 */ /* 0x0001e40000100800 */
[----:B------:R-:W-:Y:S02]  /*390d0*/  STL [R1+0x137c], R12 ;  /* 0x00137c0c01007387 */ /* 0x000fe40000100800 */
[----:B------:R-:W-:Y:S01]  /*390e0*/  IMAD.X R8, R8, 0x1, R2, P4 ;  /* 0x0000000108087824 */ /* 0x000fe200020e0602 */
[----:B------:R-:W-:Y:S01]  /*390f0*/  IADD3 R0, P4, R0, UR8, RZ ;  /* 0x0000000800007c10 */ /* 0x000fe2000ff9e0ff */
[----:B0-----:R-:W2:Y:S01]  /*39100*/  LDL.LU R29, [R1+0x1750] ;  /* 0x00175000011d7983 */ /* 0x001ea20000300800 */
[----:B------:R0:W-:Y:S03]  /*39110*/  STL [R1+0x1758], R28 ;  /* 0x0017581c01007387 */ /* 0x0001e60000100800 */
[----:B0-----:R-:W3:Y:S01]  /*39120*/  LDL.LU R28, [R1+0x1178] ;  /* 0x00117800011c7983 */ /* 0x001ee20000300800 */
[----:B------:R-:W4:Y:S02]  /*39130*/  LDL.LU R4, [R1+0x174c] ;  /* 0x00174c0001047983 */ /* 0x000f240000300800 */
[----:B------:R0:W-:Y:S02]  /*39140*/  STL [R1+0x11a0], R8 ;  /* 0x0011a00801007387 */ /* 0x0001e40000100800 */
[----:B------:R-:W4:Y:S01]  /*39150*/  LDL.LU R5, [R1+0x175c] ;  /* 0x00175c0001057983 */ /* 0x000f220000300800 */
[----:B------:R1:W-:Y:S01]  /*39160*/  STL [R1+0x1754], R0 ;  /* 0x0017540001007387 */ /* 0x0003e20000100800 */
[----:B------:R-:W4:Y:S02]  /*39170*/  LDL.LU R25, [R1+0x1748] ;  /* 0x0017480001197983 */ /* 0x000f240000300800 */
[----:B------:R0:W-:Y:S02]  /*39180*/  STL [R1+0x1198], R3 ;  /* 0x0011980301007387 */ /* 0x0001e40000100800 */
        /* <DEDUP_REMOVED lines=20> */
[----:B0-----:R-:W4:Y:S01]  /*392d0*/  LDL.LU R8, [R1+0x1720] ;  /* 0x0017200001087983 */ /* 0x001f220000300800 */
[----:B-1----:R-:W4:Y:S01]  /*392e0*/  LDL.LU R0, [R1+0x16f4] ;  /* 0x0016f40001007983 */ /* 0x002f220000300800 */
[----:B------:R-:W4:Y:S01]  /*392f0*/  LDL.LU R3, [R1+0x1718] ;  /* 0x0017180001037983 */ /* 0x000f220000300800 */
[----:B--2---:R-:W-:-:S05]  /*39300*/  IADD3 R29, P3, R29, UR8, RZ ;  /* 0x000000081d1d7c10 */ /* 0x004fca000ff7e0ff */
[----:B------:R0:W-:Y:S01]  /*39310*/  STL [R1+0x1750], R29 ;  /* 0x0017501d01007387 */ /* 0x0001e20000100800 */
[----:B---3--:R-:W-:Y:S01]  /*39320*/  IMAD.X R28, R28, 0x1, R2, P6 ;  /* 0x000000011c1c7824 */ /* 0x008fe200030e0602 */
[----:B----4-:R-:W-:Y:S02]  /*39330*/  IADD3 R4, P6, R4, UR8, RZ ;  /* 0x0000000804047c10 */ /* 0x010fe4000ffde0ff */
[----:B0-----:R-:W2:Y:S02]  /*39340*/  LDL.LU R29, [R1+0x16ec] ;  /* 0x0016ec00011d7983 */ /* 0x001ea40000300800 */
[----:B------:R0:W-:Y:S01]  /*39350*/  STL [R1+0x1178], R28 ;  /* 0x0011781c01007387 */ /* 0x0001e20000100800 */
[----:B------:R-:W-:Y:S01]  /*39360*/  IADD3.X R5, R5, UR5, RZ, P5, !PT ;  /* 0x0000000505057c10 */ /* 0x000fe2000affe4ff */
[----:B------:R-:W-:Y:S01]  /*39370*/  IADD3 R25, P5, R25, UR8, RZ ;  /* 0x0000000819197c10 */ /* 0x000fe2000ffbe0ff */
[----:B------:R-:W-:Y:S01]  /*39380*/  IADD3.X R24, R24, UR5, RZ, P2, !PT ;  /* 0x0000000518187c10 */ /* 0x000fe200097fe4ff */
[----:B------:R-:W-:Y:S01]  /*39390*/  IADD3 R7, P2, R7, UR8, RZ ;  /* 0x0000000807077c10 */ /* 0x000fe2000ff5e0ff */
[----:B------:R-:W-:Y:S01]  /*393a0*/  IADD3.X R6, R6, UR5, RZ, P1, !PT ;  /* 0x0000000506067c10 */ /* 0x000fe20008ffe4ff */
[----:B0-----:R-:W3:Y:S01]  /*393b0*/  LDL.LU R28, [R1+0x1710] ;  /* 0x00171000011c7983 */ /* 0x001ee20000300800 */
[----:B------:R-:W-:Y:S02]  /*393c0*/  STL [R1+0x1810], R2 ;  /* 0x0018100201007387 */ /* 0x000fe40000100800 */
[----:B------:R-:W-:Y:S02]  /*393d0*/  STL [R1+0x174c], R4 ;  /* 0x00174c0401007387 */ /* 0x000fe40000100800 */
[----:B------:R-:W-:Y:S01]  /*393e0*/  STL [R1+0x175c], R5 ;  /* 0x00175c0501007387 */ /* 0x000fe20000100800 */
[----:B------:R-:W-:Y:S01]  /*393f0*/  IADD3 R26, P1, R26, UR8, RZ ;  /* 0x000000081a1a7c10 */ /* 0x000fe2000ff3e0ff */
[----:B------:R-:W-:Y:S01]  /*39400*/  STL [R1+0x1748], R25 ;  /* 0x0017481901007387 */ /* 0x000fe20000100800 */
[----:B------:R-:W-:Y:S01]  /*39410*/  IADD3.X R27, R27, UR5, RZ, P4, !PT ;  /* 0x000000051b1b7c10 */ /* 0x000fe2000a7fe4ff */
        /* <DEDUP_REMOVED lines=29> */
[----:B------:R-:W-:-:S02]  /*395f0*/  IADD3 R12, P3, R12, UR8, RZ ;  /* 0x000000080c0c7c10 */ /* 0x000fc4000ff7e0ff */
[----:B------:R-:W-:Y:S01]  /*39600*/  IADD3.X R8, R8, UR5, RZ, P6, !PT ;  /* 0x0000000508087c10 */ /* 0x000fe2000b7fe4ff */
[----:B------:R-:W-:Y:S01]  /*39610*/  STL [R1+0x170c], R17 ;  /* 0x00170c1101007387 */ /* 0x000fe20000100800 */
[----:B------:R-:W-:Y:S01]  /*39620*/  IADD3 R0, P6, R0, UR8, RZ ;  /* 0x0000000800007c10 */ /* 0x000fe2000ffde0ff */
[----:B------:R-:W-:Y:S02]  /*39630*/  STL [R1+0x1730], R16 ;  /* 0x0017301001007387 */ /* 0x000fe40000100800 */
[----:B------:R-:W-:Y:S01]  /*39640*/  STL [R1+0x1704], R13 ;  /* 0x0017040d01007387 */ /* 0x000fe20000100800 */
[----:B------:R-:W-:Y:S01]  /*39650*/  STL [R1+0x1728], R9 ;  /* 0x0017280901007387 */ /* 0x000fe20000100800 */
[----:B------:R-:W-:Y:S01]  /*39660*/  IADD3.X R3, R3, UR5, RZ, P5, !PT ;  /* 0x0000000503037c10 */ /* 0x000fe2000affe4ff */
[----:B------:R-:W-:Y:S02]  /*39670*/  STL [R1+0x16fc], R12 ;  /* 0x0016fc0c01007387 */ /* 0x000fe40000100800 */
[----:B------:R0:W-:Y:S01]  /*39680*/  STL [R1+0x16f4], R0 ;  /* 0x0016f40001007387 */ /* 0x0001e20000100800 */
[----:B------:R-:W-:Y:S04]  /*39690*/  STL [R1+0x1720], R8 ;  /* 0x0017200801007387 */ /* 0x000fe80000100800 */
[----:B0-----:R-:W4:Y:S01]  /*396a0*/  LDL.LU R0, [R1+0x16e4] ;  /* 0x0016e40001007983 */ /* 0x001f220000300800 */
[----:B------:R0:W-:Y:S03]  /*396b0*/  STL [R1+0x1718], R3 ;  /* 0x0017180301007387 */ /* 0x0001e60000100800 */
[----:B0-----:R-:W4:Y:S01]  /*396c0*/  LDL.LU R3, [R1+0x1708] ;  /* 0x0017080001037983 */ /* 0x001f220000300800 */
[----:B------:R-:W4:Y:S02]  /*396d0*/  LDL.LU R2, [R1+0x16dc] ;  /* 0x0016dc0001027983 */ /* 0x000f240000300800 */
[----:B------:R-:W4:Y:S01]  /*396e0*/  LDL.LU R4, [R1+0x1700] ;  /* 0x0017000001047983 */ /* 0x000f220000300800 */
[----:B--2---:R-:W-:-:S05]  /*396f0*/  IADD3 R29, P5, R29, UR8, RZ ;  /* 0x000000081d1d7c10 */ /* 0x004fca000ffbe0ff */
[----:B------:R0:W-:Y:S01]  /*39700*/  STL [R1+0x16ec], R29 ;  /* 0x0016ec1d01007387 */ /* 0x0001e20000100800 */
[----:B------:R-:W2:Y:S01]  /*39710*/  LDL.LU R5, [R1+0x16d4] ;  /* 0x0016d40001057983 */ /* 0x000ea20000300800 */
[----:B---3--:R-:W-:-:S05]  /*39720*/  IADD3.X R28, R28, UR5, RZ, P2, !PT ;  /* 0x000000051c1c7c10 */ /* 0x008fca00097fe4ff */
[----:B------:R1:W-:Y:S01]  /*39730*/  STL [R1+0x1710], R28 ;  /* 0x0017101c01007387 */ /* 0x0003e20000100800 */
        /* <DEDUP_REMOVED lines=22> */
[----:B0-----:R-:W3:Y:S01]  /*398a0*/  LDL.LU R29, [R1+0x16a0] ;  /* 0x0016a000011d7983 */ /* 0x001ee20000300800 */
[----:B-1----:R-:W3:Y:S01]  /*398b0*/  LDL.LU R28, [R1+0x1674] ;  /* 0x00167400011c7983 */ /* 0x002ee20000300800 */
[----:B----4-:R-:W-:-:S05]  /*398c0*/  IADD3 R0, P2, R0, UR8, RZ ;  /* 0x0000000800007c10 */ /* 0x010fca000ff5e0ff */
[----:B------:R0:W-:Y:S01]  /*398d0*/  STL [R1+0x16e4], R0 ;  /* 0x0016e40001007387 */ /* 0x0001e20000100800 */
[----:B------:R-:W-:-:S03]  /*398e0*/  IADD3.X R3, R3, UR5, RZ, P1, !PT ;  /* 0x0000000503037c10 */ /* 0x000fc60008ffe4ff */
[----:B0-----:R-:W4:Y:S02]  /*398f0*/  LDL.LU R0, [R1+0x1698] ;  /* 0x0016980001007983 */ /* 0x001f240000300800 */
[----:B------:R0:W-:Y:S02]  /*39900*/  STL [R1+0x1708], R3 ;  /* 0x0017080301007387 */ /* 0x0001e40000100800 */
[----:B0-----:R-:W4:Y:S01]  /*39910*/  LDL.LU R3, [R1+0x166c] ;  /* 0x00166c0001037983 */ /* 0x001f220000300800 */
[----:B------:R-:W-:Y:S02]  /*39920*/  IADD3 R2, P1, R2, UR8, RZ ;  /* 0x0000000802027c10 */ /* 0x000fe4000ff3e0ff */
[----:B------:R-:W-:-:S03]  /*39930*/  IADD3.X R4, R4, UR5, RZ, P4, !PT ;  /* 0x0000000504047c10 */ /* 0x000fc6000a7fe4ff */
[----:B------:R-:W-:Y:S02]  /*39940*/  STL [R1+0x16dc], R2 ;  /* 0x0016dc0201007387 */ /* 0x000fe40000100800 */
[----:B------:R-:W-:Y:S01]  /*39950*/  STL [R1+0x1700], R4 ;  /* 0x0017000401007387 */ /* 0x000fe20000100800 */
[----:B--2---:R-:W-:-:S05]  /*39960*/  IADD3 R5, P4, R5, UR8, RZ ;  /* 0x0000000805057c10 */ /* 0x004fca000ff9e0ff */
[----:B------:R-:W-:Y:S01]  /*39970*/  STL [R1+0x16d4], R5 ;  /* 0x0016d40501007387 */ /* 0x000fe20000100800 */
[----:B---3--:R-:W-:Y:S01]  /*39980*/  IADD3.X R25, R25, UR5, RZ, P3, !PT ;  /* 0x0000000519197c10 */ /* 0x008fe20009ffe4ff */
[----:B------:R-:W-:Y:S01]  /*39990*/  IADD3 R24, P3, R24, UR8, RZ ;  /* 0x0000000818187c10 */ /* 0x000fe2000ff7e0ff */
[----:B------:R-:W-:Y:S01]  /*399a0*/  IADD3.X R7, R7, UR5, RZ, P6, !PT ;  /* 0x0000000507077c10 */ /* 0x000fe2000b7fe4ff */
[----:B------:R-:W-:Y:S01]  /*399b0*/  IADD3 R6, P6, R6, UR8, RZ ;  /* 0x0000000806067c10 */ /* 0x000fe2000ffde0ff */
        /* <DEDUP_REMOVED lines=34> */
[----:B------:R-:W-:Y:S01]  /*39be0*/  IADD3.X R29, R29, UR5, RZ, P4, !PT ;  /* 0x000000051d1d7c10 */ /* 0x000fe2000a7fe4ff */
[----:B------:R-:W-:Y:S01]  /*39bf0*/  STL [R1+0x168c], R16 ;  /* 0x00168c1001007387 */ /* 0x000fe20000100800 */
[----:B------:R-:W-:Y:S01]  /*39c00*/  IADD3 R8, P1, R8, UR8, RZ ;  /* 0x0000000808087c10 */ /* 0x000fe2000ff3e0ff */
[----:B------:R-:W-:Y:S01]  /*39c10*/  STL [R1+0x16b0], R13 ;  /* 0x0016b00d01007387 */ /* 0x000fe20000100800 */
[----:B------:R-:W-:Y:S01]  /*39c20*/  STL [R1+0x1684], R9 ;  /* 0x0016840901007387 */ /* 0x000fe20000100800 */
[----:B------:R-:W-:Y:S01]  /*39c30*/  IADD3 R28, P4, R28, UR8, RZ ;  /* 0x000000081c1c7c10 */ /* 0x000fe2000ff9e0ff */
[----:B------:R-:W-:Y:S01]  /*39c40*/  STL [R1+0x16a8], R12 ;  /* 0x0016a80c01007387 */ /* 0x000fe20000100800 */
[----:B------:R0:W-:Y:S01]  /*39c50*/  STL [R1+0x16a0], R29 ;  /* 0x0016a01d01007387 */ /* 0x0001e20000100800 */
[----:B------:R-:W-:Y:S03]  /*39c60*/  STL [R1+0x167c], R8 ;  /* 0x00167c0801007387 */ /* 0x000fe60000100800 */
[----:B0-----:R-:W2:Y:S01]  /*39c70*/  LDL.LU R29, [R1+0x1690] ;  /* 0x00169000011d7983 */ /* 0x001ea20000300800 */
[----:B------:R0:W-:Y:S01]  /*39c80*/  STL [R1+0x1674], R28 ;  /* 0x0016741c01007387 */ /* 0x0001e20000100800 */
[----:B----4-:R-:W-:-:S02]  /*39c90*/  IADD3.X R0, R0, UR5, RZ, P3, !PT ;  /* 0x0000000500007c10 */ /* 0x010fc40009ffe4ff */
[----:B0-----:R-:W3:Y:S01]  /*39ca0*/  LDL.LU R28, [R1+0x1664] ;  /* 0x00166400011c7983 */ /* 0x001ee20000300800 */
[----:B------:R-:W4:Y:S02]  /*39cb0*/  LDL.LU R2, [R1+0x1688] ;  /* 0x0016880001027983 */ /* 0x000f240000300800 */
[----:B------:R-:W4:Y:S02]  /*39cc0*/  LDL.LU R4, [R1+0x165c] ;  /* 0x00165c0001047983 */ /* 0x000f240000300800 */
[----:B------:R0:W-:Y:S01]  /*39cd0*/  STL [R1+0x1698], R0 ;  /* 0x0016980001007387 */ /* 0x0001e20000100800 */
[----:B------:R-:W4:Y:S01]  /*39ce0*/  LDL.LU R5, [R1+0x1680] ;  /* 0x0016800001057983 */ /* 0x000f220000300800 */
[----:B------:R-:W-:-:S05]  /*39cf0*/  IADD3 R3, P3, R3, UR8, RZ ;  /* 0x0000000803037c10 */ /* 0x000fca000ff7e0ff */
[----:B------:R1:W-:Y:S01]  /*39d00*/  STL [R1+0x166c], R3 ;  /* 0x00166c0301007387 */ /* 0x0003e20000100800 */
        /* <DEDUP_REMOVED lines=24> */
[----:B--2---:R-:W-:-:S05]  /*39e90*/  IADD3.X R29, R29, UR5, RZ, P6, !PT ;  /* 0x000000051d1d7c10 */ /* 0x004fca000b7fe4ff */
[----:B------:R0:W-:Y:S01]  /*39ea0*/  STL [R1+0x1690], R29 ;  /* 0x0016901d01007387 */ /* 0x0001e20000100800 */
[----:B---3--:R-:W-:Y:S02]  /*39eb0*/  IADD3 R28, P6, R28, UR8, RZ ;  /* 0x000000081c1c7c10 */ /* 0x008fe4000ffde0ff */
[----:B----4-:R-:W-:Y:S01]  /*39ec0*/  IADD3.X R2, R2, UR5, RZ, P5, !PT ;  /* 0x0000000502027c10 */ /* 0x010fe2000affe4ff */
[----:B------:R-:W-:Y:S01]  /*39ed0*/  IADD3 R4, P5, R4, UR8, RZ ;  /* 0x0000000804047c10 */ /* 0x000fe2000ffbe0ff */
[----:B0-----:R-:W2:Y:S01]  /*39ee0*/  LDL.LU R29, [R1+0x15f4] ;  /* 0x0015f400011d7983 */ /* 0x001ea20000300800 */
[----:B------:R0:W-:Y:S01]  /*39ef0*/  STL [R1+0x1664], R28 ;  /* 0x0016641c01007387 */ /* 0x0001e20000100800 */
[----:B------:R-:W-:Y:S02]  /*39f00*/  IADD3.X R5, R5, UR5, RZ, P2, !PT ;  /* 0x0000000505057c10 */ /* 0x000fe400097fe4ff */
[----:B0-----:R-:W3:Y:S01]  /*39f10*/  LDL.LU R28, [R1+0x1618] ;  /* 0x00161800011c7983 */ /* 0x001ee20000300800 */
[----:B------:R-:W-:-:S02]  /*39f20*/  IADD3 R25, P2, R25, UR8, RZ ;  /* 0x0000000819197c10 */ /* 0x000fc4000ff5e0ff */
        /* <DEDUP_REMOVED lines=143> */
[----:B------:R0:W-:Y:S03]  /*3a820*/  STL [R1+0x157c], R28 ;  /* 0x00157c1c01007387 */ /* 0x0001e60000100800 */
[----:B0-----:R-:W3:Y:S01]  /*3a830*/  LDL.LU R28, [R1+0x156c] ;  /* 0x00156c00011c7983 */ /* 0x001ee20000300800 */
[----:B------:R-:W3:Y:S01]  /*3a840*/  LDL.LU R2, [R1+0x1590] ;  /* 0x0015900001027983 */ /* 0x000ee20000300800 */
[----:B----4-:R-:W-:Y:S01]  /*3a850*/  IADD3.X R0, R0, UR5, RZ, P6, !PT ;  /* 0x0000000500007c10 */ /* 0x010fe2000b7fe4ff */
[----:B------:R-:W4:Y:S04]  /*3a860*/  LDL.LU R4, [R1+0x1564] ;  /* 0x0015640001047983 */ /* 0x000f280000300800 */
        /* <DEDUP_REMOVED lines=31> */
[----:B------:R-:W-:Y:S02]  /*3aa60*/  IADD3.X R2, R2, UR5, RZ, P2, !PT ;  /* 0x0000000502027c10 */ /* 0x000fe400097fe4ff */
[----:B----4-:R-:W-:Y:S01]  /*3aa70*/  IADD3 R4, P2, R4, UR8, RZ ;  /* 0x0000000804047c10 */ /* 0x010fe2000ff5e0ff */
[----:B0-----:R-:W2:Y:S01]  /*3aa80*/  LDL.LU R29, [R1+0x14fc] ;  /* 0x0014fc00011d7983 */ /* 0x001ea20000300800 */
[----:B------:R0:W-:Y:S01]  /*3aa90*/  STL [R1+0x156c], R28 ;  /* 0x00156c1c01007387 */ /* 0x0001e20000100800 */
[----:B------:R-:W-:Y:S02]  /*3aaa0*/  IADD3.X R5, R5, UR5, RZ, P1, !PT ;  /* 0x0000000505057c10 */ /* 0x000fe40008ffe4ff */
[----:B0-----:R-:W3:Y:S01]  /*3aab0*/  LDL.LU R28, [R1+0x1520] ;  /* 0x00152000011c7983 */ /* 0x001ee20000300800 */
[----:B------:R-:W-:Y:S01]  /*3aac0*/  STL [R1+0x1590], R2 ;  /* 0x0015900201007387 */ /* 0x000fe20000100800 */
[----:B------:R-:W-:-:S02]  /*3aad0*/  IADD3 R25, P1, R25, UR8, RZ ;  /* 0x0000000819197c10 */ /* 0x000fc4000ff3e0ff */
[----:B------:R-:W-:Y:S01]  /*3aae0*/  IADD3.X R24, R24, UR5, RZ, P4, !PT ;  /* 0x0000000518187c10 */ /* 0x000fe2000a7fe4ff */
        /* <DEDUP_REMOVED lines=143> */
[----:B----4-:R-:W-:-:S02]  /*3b3e0*/  IADD3.X R0, R0, UR5, RZ, P5, !PT ;  /* 0x0000000500007c10 */ /* 0x010fc4000affe4ff */
[----:B------:R-:W-:-:S05]  /*3b3f0*/  IADD3 R3, P5, R3, UR8, RZ ;  /* 0x0000000803037c10 */ /* 0x000fca000ffbe0ff */
[----:B------:R0:W-:Y:S04]  /*3b400*/  STL [R1+0x147c], R3 ;  /* 0x00147c0301007387 */ /* 0x0001e80000100800 */
[----:B0-----:R-:W4:Y:S01]  /*3b410*/  LDL.LU R3, [R1+0x1498] ;  /* 0x0014980001037983 */ /* 0x001f220000300800 */
[----:B------:R0:W-:Y:S02]  /*3b420*/  STL [R1+0x14a8], R0 ;  /* 0x0014a80001007387 */ /* 0x0001e40000100800 */
        /* <DEDUP_REMOVED lines=26> */
[----:B--2---:R-:W-:-:S05]  /*3b5d0*/  IADD3.X R29, R29, UR5, RZ, P2, !PT ;  /* 0x000000051d1d7c10 */ /* 0x004fca00097fe4ff */
[----:B------:R0:W-:Y:S01]  /*3b5e0*/  STL [R1+0x14a0], R29 ;  /* 0x0014a01d01007387 */ /* 0x0001e20000100800 */
[----:B---3--:R-:W-:-:S03]  /*3b5f0*/  IADD3 R28, P2, R28, UR8, RZ ;  /* 0x000000081c1c7c10 */ /* 0x008fc6000ff5e0ff */
[----:B0-----:R-:W2:Y:S02]  /*3b600*/  LDL.LU R29, [R1+0x1428] ;  /* 0x00142800011d7983 */ /* 0x001ea40000300800 */
[----:B------:R0:W-:Y:S02]  /*3b610*/  STL [R1+0x1474], R28 ;  /* 0x0014741c01007387 */ /* 0x0001e40000100800 */
[----:B0-----:R-:W3:Y:S01]  /*3b620*/  LDL.LU R28, [R1+0x13fc] ;  /* 0x0013fc00011c7983 */ /* 0x001ee20000300800 */
[----:B----4-:R-:W-:-:S05]  /*3b630*/  IADD3.X R3, R3, UR5, RZ, P1, !PT ;  /* 0x0000000503037c10 */ /* 0x010fca0008ffe4ff */
[----:B------:R0:W-:Y:S04]  /*3b640*/  STL [R1+0x1498], R3 ;  /* 0x0014980301007387 */ /* 0x0001e80000100800 */
[----:B0-----:R-:W4:Y:S01]  /*3b650*/  LDL.LU R3, [R1+0x1818] ;  /* 0x0018180001037983 */ /* 0x001f220000300800 */
[----:B------:R-:W-:Y:S02]  /*3b660*/  IADD3 R2, P1, R2, UR8, RZ ;  /* 0x0000000802027c10 */ /* 0x000fe4000ff3e0ff */
[----:B------:R-:W-:Y:S01]  /*3b670*/  IADD3.X R4, R4, UR5, RZ, P4, !PT ;  /* 0x0000000504047c10 */ /* 0x000fe2000a7fe4ff */
[----:B------:R-:W-:Y:S01]  /*3b680*/  IADD3 R5, P4, R5, UR8, RZ ;  /* 0x0000000805057c10 */ /* 0x000fe2000ff9e0ff */
        /* <DEDUP_REMOVED lines=39> */
[----:B------:R-:W-:-:S02]  /*3b900*/  IADD3.X R12, R12, UR5, RZ, P1, !PT ;  /* 0x000000050c0c7c10 */ /* 0x000fc40008ffe4ff */
[----:B------:R-:W-:Y:S01]  /*3b910*/  IADD3.X R0, R0, UR5, RZ, P4, !PT ;  /* 0x0000000500007c10 */ /* 0x000fe2000a7fe4ff */
[----:B------:R-:W-:Y:S01]  /*3b920*/  STL [R1+0x1448], R17 ;  /* 0x0014481101007387 */ /* 0x000fe20000100800 */
[----:B------:R-:W-:Y:S01]  /*3b930*/  STL [R1+0x141c], R16 ;  /* 0x00141c1001007387 */ /* 0x000fe20000100800 */
[----:B------:R-:W-:Y:S01]  /*3b940*/  IADD3 R8, P1, R8, UR8, RZ ;  /* 0x0000000808087c10 */ /* 0x000fe2000ff3e0ff */
[----:B------:R-:W-:Y:S02]  /*3b950*/  STL [R1+0x1440], R13 ;  /* 0x0014400d01007387 */ /* 0x000fe40000100800 */
[----:B------:R-:W-:Y:S01]  /*3b960*/  STL [R1+0x1414], R9 ;  /* 0x0014140901007387 */ /* 0x000fe20000100800 */
[----:B------:R-:W-:Y:S01]  /*3b970*/  STL [R1+0x1438], R12 ;  /* 0x0014380c01007387 */ /* 0x000fe20000100800 */
[----:B--2---:R-:W-:Y:S02]  /*3b980*/  IADD3.X R29, R29, UR5, RZ, P3, !PT ;  /* 0x000000051d1d7c10 */ /* 0x004fe40009ffe4ff */
[----:B---3--:R-:W-:-:S02]  /*3b990*/  IADD3 R28, P3, R28, UR8, RZ ;  /* 0x000000081c1c7c10 */ /* 0x008fc4000ff7e0ff */
[----:B----4-:R-:W-:-:S05]  /*3b9a0*/  IADD3 R3, P4, R3, UR8, RZ ;  /* 0x0000000803037c10 */ /* 0x010fca000ff9e0ff */
[----:B------:R0:W-:Y:S01]  /*3b9b0*/  STL [R1+0x1404], R3 ;  /* 0x0014040301007387 */ /* 0x0001e20000100800 */
[----:B------:R1:W-:Y:S03]  /*3b9c0*/  STL [R1+0x140c], R8 ;  /* 0x00140c0801007387 */ /* 0x0003e60000100800 */
[----:B0-----:R-:W2:Y:S01]  /*3b9d0*/  LDL.LU R3, [R1+0x1814] ;  /* 0x0018140001037983 */ /* 0x001ea20000300800 */
[----:B------:R0:W-:Y:S02]  /*3b9e0*/  STL [R1+0x1430], R0 ;  /* 0x0014300001007387 */ /* 0x0001e40000100800 */
[----:B------:R-:W3:Y:S02]  /*3b9f0*/  LDL.LU R27, [R1+0x13f4] ;  /* 0x0013f400011b7983 */ /* 0x000ee40000300800 */
[----:B------:R-:W4:Y:S01]  /*3ba00*/  LDL.LU R2, [R1+0x1418] ;  /* 0x0014180001027983 */ /* 0x000f220000300800 */
[----:B------:R-:W4:Y:S01]  /*3ba10*/  LDL.LU R4, [R1+0x13ec] ;  /* 0x0013ec0001047983 */ /* 0x000f220000300800 */
[----:B------:R0:W-:Y:S02]  /*3ba20*/  STL [R1+0x1428], R29 ;  /* 0x0014281d01007387 */ /* 0x0001e40000100800 */
[----:B------:R-:W4:Y:S02]  /*3ba30*/  LDL.LU R5, [R1+0x1410] ;  /* 0x0014100001057983 */ /* 0x000f240000300800 */
[----:B------:R0:W-:Y:S01]  /*3ba40*/  STL [R1+0x13fc], R28 ;  /* 0x0013fc1c01007387 */ /* 0x0001e20000100800 */
        /* <DEDUP_REMOVED lines=18> */
[----:B-1----:R-:W4:Y:S02]  /*3bb70*/  LDL.LU R8, [R1+0x139c] ;  /* 0x00139c0001087983 */ /* 0x002f240000300800 */
[----:B------:R-:W4:Y:S01]  /*3bb80*/  LDL.LU R12, [R1+0x13c0] ;  /* 0x0013c000010c7983 */ /* 0x000f220000300800 */
[----:B0-----:R-:W4:Y:S01]  /*3bb90*/  LDL.LU R0, [R1+0x1394] ;  /* 0x0013940001007983 */ /* 0x001f220000300800 */
[----:B------:R-:W4:Y:S02]  /*3bba0*/  LDL.LU R29, [R1+0x13b8] ;  /* 0x0013b800011d7983 */ /* 0x000f240000300800 */
[----:B------:R-:W4:Y:S01]  /*3bbb0*/  LDL.LU R28, [R1+0x138c] ;  /* 0x00138c00011c7983 */ /* 0x000f220000300800 */
[----:B--2---:R-:W-:-:S02]  /*3bbc0*/  IADD3.X R3, R3, UR5, RZ, P6, !PT ;  /* 0x0000000503037c10 */ /* 0x004fc4000b7fe4ff */
[----:B---3--:R-:W-:Y:S02]  /*3bbd0*/  IADD3 R27, P6, R27, UR8, RZ ;  /* 0x000000081b1b7c10 */ /* 0x008fe4000ffde0ff */
[----:B----4-:R-:W-:Y:S01]  /*3bbe0*/  IADD3.X R2, R2, UR5, RZ, P5, !PT ;  /* 0x0000000502027c10 */ /* 0x010fe2000affe4ff */
[----:B------:R0:W-:Y:S01]  /*3bbf0*/  STL [R1+0x1420], R3 ;  /* 0x0014200301007387 */ /* 0x0001e20000100800 */
[----:B------:R-:W-:Y:S02]  /*3bc00*/  IADD3 R4, P5, R4, UR8, RZ ;  /* 0x0000000804047c10 */ /* 0x000fe4000ffbe0ff */
[----:B------:R-:W-:Y:S01]  /*3bc10*/  IADD3.X R5, R5, UR5, RZ, P2, !PT ;  /* 0x0000000505057c10 */ /* 0x000fe200097fe4ff */
[----:B------:R-:W-:Y:S01]  /*3bc20*/  IADD3 R6, P2, R6, UR8, RZ ;  /* 0x0000000806067c10 */ /* 0x000fe2000ff5e0ff */
[----:B0-----:R-:W2:Y:S01]  /*3bc30*/  LDL.LU R3, [R1+0x1384] ;  /* 0x0013840001037983 */ /* 0x001ea20000300800 */
[----:B------:R-:W3:Y:S02]  /*3bc40*/  LDL.LU R26, [R1+0x13a0] ;  /* 0x0013a000011a7983 */ /* 0x000ee40000300800 */
[----:B------:R0:W-:Y:S01]  /*3bc50*/  STL [R1+0x13f4], R27 ;  /* 0x0013f41b01007387 */ /* 0x0001e20000100800 */
[----:B------:R-:W-:Y:S01]  /*3bc60*/  IADD3.X R7, R7, UR5, RZ, P1, !PT ;  /* 0x0000000507077c10 */ /* 0x000fe20008ffe4ff */
[----:B------:R-:W-:Y:S01]  /*3bc70*/  IADD3 R24, P1, R24, UR8, RZ ;  /* 0x0000000818187c10 */ /* 0x000fe2000ff3e0ff */
[----:B0-----:R-:W4:Y:S01]  /*3bc80*/  LDL.LU R27, [R1+0x1398] ;  /* 0x00139800011b7983 */ /* 0x001f220000300800 */
[----:B------:R0:W-:Y:S01]  /*3bc90*/  STL [R1+0x1418], R2 ;  /* 0x0014180201007387 */ /* 0x0001e20000100800 */
[----:B------:R-:W-:Y:S01]  /*3bca0*/  IADD3.X R25, R25, UR5, RZ, P4, !PT ;  /* 0x0000000519197c10 */ /* 0x000fe2000a7fe4ff */
[----:B------:R-:W-:Y:S01]  /*3bcb0*/  IADD3 R10, P4, R10, UR8, RZ ;  /* 0x000000080a0a7c10 */ /* 0x000fe2000ff9e0ff */
[----:B0-----:R0:W5:Y:S01]  /*3bcc0*/  LDL.LU R2, [R1+0x1810] ;  /* 0x0018100001027983 */ /* 0x0011620000300800 */
[----:B------:R1:W-:Y:S01]  /*3bcd0*/  STL [R1+0x13ec], R4 ;  /* 0x0013ec0401007387 */ /* 0x0003e20000100800 */
[----:B------:R-:W-:-:S02]  /*3bce0*/  IADD3.X R11, R11, UR5, RZ, P3, !PT ;  /* 0x000000050b0b7c10 */ /* 0x000fc40009ffe4ff */
[----:B-1----:R-:W2:Y:S01]  /*3bcf0*/  LDL.LU R4, [R1+0x180c] ;  /* 0x00180c0001047983 */ /* 0x002ea20000300800 */
[----:B------:R1:W-:Y:S01]  /*3bd00*/  STL [R1+0x1410], R5 ;  /* 0x0014100501007387 */ /* 0x0003e20000100800 */
[----:B------:R-:W-:Y:S02]  /*3bd10*/  IADD3 R14, P3, R14, UR8, RZ ;  /* 0x000000080e0e7c10 */ /* 0x000fe4000ff7e0ff */
[----:B-1----:R-:W2:Y:S01]  /*3bd20*/  LDL.LU R5, [R1+0x1808] ;  /* 0x0018080001057983 */ /* 0x002ea20000300800 */
[----:B------:R1:W-:Y:S01]  /*3bd30*/  STL [R1+0x13e4], R6 ;  /* 0x0013e40601007387 */ /* 0x0003e20000100800 */
[----:B------:R-:W-:Y:S02]  /*3bd40*/  IADD3.X R15, R15, UR5, RZ, P6, !PT ;  /* 0x000000050f0f7c10 */ /* 0x000fe4000b7fe4ff */
[----:B-1----:R0:W5:Y:S01]  /*3bd50*/  LDL.LU R6, [R1+0x1804] ;  /* 0x0018040001067983 */ /* 0x0021620000300800 */
[----:B------:R1:W-:Y:S01]  /*3bd60*/  STL [R1+0x1408], R7 ;  /* 0x0014080701007387 */ /* 0x0003e20000100800 */
[----:B------:R-:W-:-:S02]  /*3bd70*/  IADD3 R18, P6, R18, UR8, RZ ;  /* 0x0000000812127c10 */ /* 0x000fc4000ffde0ff */
[----:B-1----:R0:W5:Y:S01]  /*3bd80*/  LDL.LU R7, [R1+0x1800] ;  /* 0x0018000001077983 */ /* 0x0021620000300800 */
[----:B------:R1:W-:Y:S01]  /*3bd90*/  STL [R1+0x13dc], R24 ;  /* 0x0013dc1801007387 */ /* 0x0003e20000100800 */
[----:B------:R-:W-:Y:S02]  /*3bda0*/  IADD3.X R19, R19, UR5, RZ, P5, !PT ;  /* 0x0000000513137c10 */ /* 0x000fe4000affe4ff */
[----:B-1----:R0:W5:Y:S01]  /*3bdb0*/  LDL.LU R24, [R1+0x17fc] ;  /* 0x0017fc0001187983 */ /* 0x0021620000300800 */
[----:B------:R1:W-:Y:S01]  /*3bdc0*/  STL [R1+0x1400], R25 ;  /* 0x0014001901007387 */ /* 0x0003e20000100800 */
[----:B------:R-:W-:Y:S02]  /*3bdd0*/  IADD3 R22, P5, R22, UR8, RZ ;  /* 0x0000000816167c10 */ /* 0x000fe4000ffbe0ff */
[----:B-1----:R0:W5:Y:S01]  /*3bde0*/  LDL.LU R25, [R1+0x17f8] ;  /* 0x0017f80001197983 */ /* 0x0021620000300800 */
[----:B------:R1:W-:Y:S01]  /*3bdf0*/  STL [R1+0x13d4], R10 ;  /* 0x0013d40a01007387 */ /* 0x0003e20000100800 */
[----:B------:R-:W-:-:S02]  /*3be00*/  IADD3.X R23, R23, UR5, RZ, P2, !PT ;  /* 0x0000000517177c10 */ /* 0x000fc400097fe4ff */
[----:B-1----:R0:W5:Y:S01]  /*3be10*/  LDL.LU R10, [R1+0x17f4] ;  /* 0x0017f400010a7983 */ /* 0x0021620000300800 */
[----:B------:R1:W-:Y:S01]  /*3be20*/  STL [R1+0x13f8], R11 ;  /* 0x0013f80b01007387 */ /* 0x0003e20000100800 */
[----:B------:R-:W-:Y:S02]  /*3be30*/  IADD3 R20, P2, R20, UR8, RZ ;  /* 0x0000000814147c10 */ /* 0x000fe4000ff5e0ff */
[----:B-1----:R0:W5:Y:S01]  /*3be40*/  LDL.LU R11, [R1+0x17f0] ;  /* 0x0017f000010b7983 */ /* 0x0021620000300800 */
        /* <DEDUP_REMOVED lines=30> */
[----:B------:R1:W-:Y:S03]  /*3c030*/  STL [R1+0x13a4], R9 ;  /* 0x0013a40901007387 */ /* 0x0003e60000100800 */
        /* <DEDUP_REMOVED lines=10> */
[----:B-1----:R-:W2:Y:S01]  /*3c0e0*/  LDL.LU R29, [R1+0x17b0] ;  /* 0x0017b000011d7983 */ /* 0x002ea20000300800 */
[----:B------:R1:W-:Y:S03]  /*3c0f0*/  STL [R1+0x138c], R28 ;  /* 0x00138c1c01007387 */ /* 0x0003e60000100800 */
[----:B-1----:R-:W2:Y:S02]  /*3c100*/  LDL.LU R28, [R1+0x17ac] ;  /* 0x0017ac00011c7983 */ /* 0x002ea40000300800 */
[----:B--2---:R-:W-:Y:S01]  /*3c110*/  IADD3.X R28, R28, UR5, RZ, P2, !PT ;  /* 0x000000051c1c7c10 */ /* 0x004fe200097fe4ff */
[----:B------:R-:W-:-:S04]  /*3c120*/  IADD3 R3, P2, R3, UR8, RZ ;  /* 0x0000000803037c10 */ /* 0x000fc8000ff5e0ff */
[----:B------:R1:W-:Y:S04]  /*3c130*/  STL [R1+0x13b0], R28 ;  /* 0x0013b01c01007387 */ /* 0x0003e80000100800 */
[----:B-1----:R-:W2:Y:S01]  /*3c140*/  LDL.LU R28, [R1+0x17a8] ;  /* 0x0017a800011c7983 */ /* 0x002ea20000300800 */
[----:B------:R1:W-:Y:S03]  /*3c150*/  STL [R1+0x1384], R3 ;  /* 0x0013840301007387 */ /* 0x0003e60000100800 */
[----:B-1----:R-:W2:Y:S02]  /*3c160*/  LDL.LU R3, [R1+0x17a4] ;  /* 0x0017a40001037983 */ /* 0x002ea40000300800 */
[----:B--2---:R-:W-:-:S05]  /*3c170*/  IADD3.X R3, R3, UR5, RZ, P1, !PT ;  /* 0x0000000503037c10 */ /* 0x004fca0008ffe4ff */
[----:B------:R1:W-:Y:S04]  /*3c180*/  STL [R1+0x13a8], R3 ;  /* 0x0013a80301007387 */ /* 0x0003e80000100800 */
[----:B-1----:R-:W2:Y:S01]  /*3c190*/  LDL.LU R3, [R1+0x17a0] ;  /* 0x0017a00001037983 */ /* 0x002ea20000300800 */
[----:B------:R-:W-:Y:S02]  /*3c1a0*/  IADD3.X R29, R29, UR5, RZ, P6, !PT ;  /* 0x000000051d1d7c10 */ /* 0x000fe4000b7fe4ff */
[----:B------:R-:W-:Y:S02]  /*3c1b0*/  LOP3.LUT R5, R5, R4, RZ, 0x3c, !PT ;  /* 0x0000000405057212 */ /* 0x000fe400078e3cff */
[----:B---3--:R-:W-:Y:S02]  /*3c1c0*/  IADD3.X R26, R26, UR5, RZ, P4, !PT ;  /* 0x000000051a1a7c10 */ /* 0x008fe4000a7fe4ff */
[----:B----4-:R-:W-:-:S02]  /*3c1d0*/  IADD3.X R27, R27, UR5, RZ, P3, !PT ;  /* 0x000000051b1b7c10 */ /* 0x010fc40009ffe4ff */
[----:B------:R-:W-:Y:S02]  /*3c1e0*/  IADD3.X R28, R28, UR5, RZ, P5, !PT ;  /* 0x000000051c1c7c10 */ /* 0x000fe4000affe4ff */
[C---:B------:R-:W-:Y:S01]  /*3c1f0*/  LOP3.LUT R4, R5.reuse, R4, RZ, 0x3c, !PT ;  /* 0x0000000405047212 */ /* 0x040fe200078e3cff */
[----:B------:R1:W-:Y:S01]  /*3c200*/  STL [R1+0x1390], R29 ;  /* 0x0013901d01007387 */ /* 0x0003e20000100800 */
[----:B------:R-:W-:Y:S02]  /*3c210*/  STL [R1+0x13a0], R26 ;  /* 0x0013a01a01007387 */ /* 0x000fe40000100800 */
[----:B------:R-:W-:Y:S01]  /*3c220*/  LOP3.LUT R5, R5, R4, RZ, 0x3c, !PT ;  /* 0x0000000405057212 */ /* 0x000fe200078e3cff */
[----:B-1----:R0:W5:Y:S01]  /*3c230*/  LDL.LU R29, [R1+0x179c] ;  /* 0x00179c00011d7983 */ /* 0x0021620000300800 */
[----:B------:R-:W-:Y:S02]  /*3c240*/  STL [R1+0x1398], R27 ;  /* 0x0013981b01007387 */ /* 0x000fe40000100800 */
[----:B------:R1:W-:Y:S02]  /*3c250*/  STL [R1+0x1388], R28 ;  /* 0x0013881c01007387 */ /* 0x0003e40000100800 */
[----:B-1----:R0:W5:Y:S01]  /*3c260*/  LDL.LU R28, [R1+0x1798] ;  /* 0x00179800011c7983 */ /* 0x0021620000300800 */
[----:B--2---:R-:W-:-:S05]  /*3c270*/  IADD3.X R3, R3, UR5, RZ, P2, !PT ;  /* 0x0000000503037c10 */ /* 0x004fca00097fe4ff */
[----:B------:R1:W-:Y:S04]  /*3c280*/  STL [R1+0x1380], R3 ;  /* 0x0013800301007387 */ /* 0x0003e80000100800 */
[----:B-1----:R0:W5:Y:S01]  /*3c290*/  LDL.LU R3, [R1+0x1794] ;  /* 0x0017940001037983 */ /* 0x0021620000300800 */
[----:B------:R0:W-:Y:S01]  /*3c2a0*/  STL.64 [R1+0x10c8], R4 ;  /* 0x0010c80401007387 */ /* 0x0001e20000100a00 */
[----:B------:R-:W-:Y:S01]  /*3c2b0*/  @!P0 CALL.REL.NOINC `(.L_x_1) ;  /* 0x0000001000008944 */ /* 0x000fe20003c00000 */
[----:B------:R-:W-:Y:S05]  /*3c2c0*/  BRA `(.L_x_2) ;  /* 0xfffd76d000007947 */ /* 0x000fea000383ffff */
.L_x_1:
[----:B0-----:R-:W2:Y:S01]  /*3c2d0*/  LDL.LU R5, [R1+0x14c] ;  /* 0x00014c0001057983 */ /* 0x001ea20000300800 */
[----:B-----5:R-:W-:Y:S02]  /*3c2e0*/  IMAD.MOV.U32 R2, RZ, RZ, R24 ;  /* 0x000000ffff027224 */ /* 0x020fe400078e0018 */
[----:B------:R-:W-:Y:S01]  /*3c2f0*/  IMAD.MOV.U32 R0, RZ, RZ, R25 ;  /* 0x000000ffff007224 */ /* 0x000fe200078e0019 */
[----:B------:R-:W2:Y:S04]  /*3c300*/  LDL.LU R4, [R1+0x148] ;  /* 0x0001480001047983 */ /* 0x000ea80000300800 */
[----:B------:R-:W3:Y:S04]  /*3c310*/  LDL.LU R24, [R1+0x15c] ;  /* 0x00015c0001187983 */ /* 0x000ee80000300800 */
[----:B------:R-:W3:Y:S04]  /*3c320*/  LDL.LU R25, [R1+0x158] ;  /* 0x0001580001197983 */ /* 0x000ee80000300800 */
[----:B------:R-:W4:Y:S04]  /*3c330*/  LDL.LU R26, [R1+0x16c] ;  /* 0x00016c00011a7983 */ /* 0x000f280000300800 */
[----:B------:R-:W4:Y:S04]  /*3c340*/  LDL.LU R27, [R1+0x168] ;  /* 0x00016800011b7983 */ /* 0x000f280000300800 */
[----:B------:R-:W-:Y:S04]  /*3c350*/  STL [R1+0x19b4], R22 ;  /* 0x0019b41601007387 */ /* 0x000fe80000100800 */
[----:B------:R-:W-:Y:S04]  /*3c360*/  STL [R1+0x19b0], R23 ;  /* 0x0019b01701007387 */ /* 0x000fe80000100800 */
[----:B------:R-:W-:Y:S04]  /*3c370*/  STL [R1+0x19ac], R20 ;  /* 0x0019ac1401007387 */ /* 0x000fe80000100800 */
[----:B------:R-:W-:Y:S04]  /*3c380*/  STL [R1+0x19a8], R21 ;  /* 0x0019a81501007387 */ /* 0x000fe80000100800 */
[----:B------:R-:W-:Y:S04]  /*3c390*/  STL [R1+0x1858], R13 ;  /* 0x0018580d01007387 */ /* 0x000fe80000100800 */
[----:B------:R-:W-:Y:S04]  /*3c3a0*/  STL [R1+0x1854], R12 ;  /* 0x0018540c01007387 */ /* 0x000fe80000100800 */
[----:B------:R-:W-:Y:S04]  /*3c3b0*/  STL [R1+0x1850], R9 ;  /* 0x0018500901007387 */ /* 0x000fe80000100800 */
[----:B------:R-:W-:Y:S01]  /*3c3c0*/  STL [R1+0x184c], R8 ;  /* 0x00184c0801007387 */ /* 0x000fe20000100800 */
[----:B------:R-:W-:-:S03]  /*3c3d0*/  F2FP.BF16.PACK_AB R2, R0, R2 ;  /* 0x000000020002723e */ /* 0x000fc600000010ff */
[----:B------:R-:W-:Y:S04]  /*3c3e0*/  STL [R1+0x1834], R17 ;  /* 0x0018341101007387 */ /* 0x000fe80000100800 */
[----:B------:R-:W-:Y:S04]  /*3c3f0*/  STL [R1+0x1830], R16 ;  /* 0x0018301001007387 */ /* 0x000fe80000100800 */
[----:B------:R-:W-:Y:S04]  /*3c400*/  STL [R1+0x179c], R29 ;  /* 0x00179c1d01007387 */ /* 0x000fe80000100800 */
[----:B------:R-:W-:Y:S04]  /*3c410*/  STL [R1+0x1798], R28 ;  /* 0x0017981c01007387 */ /* 0x000fe80000100800 */
[----:B------:R3:W-:Y:S04]  /*3c420*/  STL [R1+0x1794], R3 ;  /* 0x0017940301007387 */ /* 0x0007e80000100800 */
[----:B------:R4:W-:Y:S01]  /*3c430*/  STL [R1+0x124c], R2 ;  /* 0x00124c0201007387 */ /* 0x0009e20000100800 */
[----:B--2---:R-:W-:-:S02]  /*3c440*/  F2FP.BF16.PACK_AB R0, R5, R4 ;  /* 0x000000040500723e */ /* 0x004fc400000010ff */
[----:B---3--:R-:W-:-:S03]  /*3c450*/  F2FP.BF16.PACK_AB R3, R24, R25 ;  /* 0x000000191803723e */ /* 0x008fc600000010ff */
[----:B------:R0:W-:Y:S04]  /*3c460*/  STL [R1+0x1248], R0 ;  /* 0x0012480001007387 */ /* 0x0001e80000100800 */
[----:B------:R1:W-:Y:S01]  /*3c470*/  STL [R1+0x1244], R3 ;  /* 0x0012440301007387 */ /* 0x0003e20000100800 */
[----:B----4-:R-:W-:Y:S02]  /*3c480*/  F2FP.BF16.PACK_AB R2, R26, R27 ;  /* 0x0000001b1a02723e */ /* 0x010fe400000010ff */
[----:B0-----:R-:W-:Y:S02]  /*3c490*/  F2FP.BF16.PACK_AB R0, R7, R6 ;  /* 0x000000060700723e */ /* 0x001fe400000010ff */
[----:B-1----:R-:W-:Y:S01]  /*3c4a0*/  F2FP.BF16.PACK_AB R3, R11, R10 ;  /* 0x0000000a0b03723e */ /* 0x002fe200000010ff */
[----:B------:R-:W-:Y:S04]  /*3c4b0*/  STL [R1+0x1240], R2 ;  /* 0x0012400201007387 */ /* 0x000fe80000100800 */
[----:B------:R-:W-:Y:S04]  /*3c4c0*/  STL [R1+0x123c], R0 ;  /* 0x00123c0001007387 */ /* 0x000fe80000100800 */
[----:B------:R0:W-:Y:S04]  /*3c4d0*/  STL [R1+0x1238], R3 ;  /* 0x0012380301007387 */ /* 0x0001e80000100800 */
[----:B0-----:R-:W2:Y:S01]  /*3c4e0*/  LDL.LU R3, [R1+0x418] ;  /* 0x0004180001037983 */ /* 0x001ea20000300800 */
[----:B------:R-:W-:-:S02]  /*3c4f0*/  F2FP.BF16.PACK_AB R2, R15, R14 ;  /* 0x0000000e0f02723e */ /* 0x000fc400000010ff */
[----:B------:R-:W-:-:S03]  /*3c500*/  F2FP.BF16.PACK_AB R0, R19, R18 ;  /* 0x000000121300723e */ /* 0x000fc600000010ff */
[----:B------:R-:W-:Y:S04]  /*3c510*/  STL [R1+0x1234], R2 ;  /* 0x0012340201007387 */ /* 0x000fe80000100800 */
[----:B--2---:R0:W-:Y:S04]  /*3c520*/  STL [R1+0x1fa0], R3 ;  /* 0x001fa00301007387 */ /* 0x0041e80000100800 */
[----:B------:R-:W-:Y:S04]  /*3c530*/  STL [R1+0x1230], R0 ;  /* 0x0012300001007387 */ /* 0x000fe80000100800 */
[----:B0-----:R-:W2:Y:S04]  /*3c540*/  LDL.LU R3, [R1+0xf8] ;  /* 0x0000f80001037983 */ /* 0x001ea80000300800 */
[----:B--2---:R0:W-:Y:S04]  /*3c550*/  STL [R1+0x1fa8], R3 ;  /* 0x001fa80301007387 */ /* 0x0041e80000100800 */
        /* <DEDUP_REMOVED lines=31> */
[----:B------:R-:W3:Y:S04]  /*3c750*/  LDL.LU R28, [R1+0x42c] ;  /* 0x00042c00011c7983 */ /* 0x000ee80000300800 */
[----:B---3--:R0:W-:Y:S04]  /*3c760*/  STL [R1+0x1f9c], R28 ;  /* 0x001f9c1c01007387 */ /* 0x0081e80000100800 */
[----:B0-----:R-:W3:Y:S04]  /*3c770*/  LDL.LU R28, [R1+0x41c] ;  /* 0x00041c00011c7983 */ /* 0x001ee80000300800 */
        /* <DEDUP_REMOVED lines=33> */
[----:B0-----:R-:W2:Y:S04]  /*3c990*/  LDL.LU R28, [R1+0xdc] ;  /* 0x0000dc00011c7983 */ /* 0x001ea80000300800 */
[----:B------:R-:W3:Y:S04]  /*3c9a0*/  LDL.LU R29, [R1+0x428] ;  /* 0x00042800011d7983 */ /* 0x000ee80000300800 */
[----:B------:R-:W4:Y:S04]  /*3c9b0*/  LDL.LU R16, [R1+0x43c] ;  /* 0x00043c0001107983 */ /* 0x000f280000300800 */
        /* <DEDUP_REMOVED lines=25> */
[----:B--2---:R-:W-:-:S03]  /*3cb50*/  F2FP.BF16.PACK_AB R3, R28, R3 ;  /* 0x000000031c03723e */ /* 0x004fc600000010ff */
[----:B------:R-:W2:Y:S04]  /*3cb60*/  LDL.LU R28, [R1+0x2024] ;  /* 0x00202400011c7983 */ /* 0x000ea80000300800 */
[----:B------:R0:W-:Y:S04]  /*3cb70*/  STL [R1+0x122c], R3 ;  /* 0x00122c0301007387 */ /* 0x0001e80000100800 */
[----:B0-----:R-:W2:Y:S02]  /*3cb80*/  LDL.LU R3, [R1+0x2020] ;  /* 0x0020200001037983 */ /* 0x001ea40000300800 */
[----:B--2---:R-:W-:-:S02]  /*3cb90*/  F2FP.BF16.PACK_AB R3, R28, R3 ;  /* 0x000000031c03723e */ /* 0x004fc400000010ff */
        /* <DEDUP_REMOVED lines=64> */
[----:B------:R-:W2:Y:S01]  /*3cfa0*/  LDL.LU R28, [R1+0x1f9c] ;  /* 0x001f9c00011c7983 */ /* 0x000ea20000300800 */
[----:B----4-:R-:W-:-:S03]  /*3cfb0*/  F2FP.BF16.PACK_AB R16, R16, R17 ;  /* 0x000000111010723e */ /* 0x010fc600000010ff */
[----:B------:R3:W-:Y:S02]  /*3cfc0*/  STL [R1+0x11e8], R3 ;  /* 0x0011e80301007387 */ /* 0x0007e40000100800 */
[----:B---3--:R-:W-:Y:S02]  /*3cfd0*/  F2FP.BF16.PACK_AB R3, R8, R9 ;  /* 0x000000090803723e */ /* 0x008fe400000010ff */
[----:B------:R-:W-:Y:S02]  /*3cfe0*/  F2FP.BF16.PACK_AB R9, R12, R13 ;  /* 0x0000000d0c09723e */ /* 0x000fe400000010ff */
[----:B------:R-:W-:Y:S02]  /*3cff0*/  F2FP.BF16.PACK_AB R8, R21, R20 ;  /* 0x000000141508723e */ /* 0x000fe400000010ff */
[----:B------:R-:W-:Y:S02]  /*3d000*/  F2FP.BF16.PACK_AB R2, R0, R2 ;  /* 0x000000020002723e */ /* 0x000fe400000010ff */
[----:B------:R-:W-:-:S02]  /*3d010*/  F2FP.BF16.PACK_AB R0, R5, R4 ;  /* 0x000000040500723e */ /* 0x000fc400000010ff */
[----:B--2---:R-:W-:-:S05]  /*3d020*/  F2FP.BF16.PACK_AB R28, R28, R29 ;  /* 0x0000001d1c1c723e */ /* 0x004fca00000010ff */
[----:B------:R-:W-:Y:S04]  /*3d030*/  STL [R1+0x11e4], R28 ;  /* 0x0011e41c01007387 */ /* 0x000fe80000100800 */
[----:B------:R-:W-:Y:S04]  /*3d040*/  STL [R1+0x11e0], R16 ;  /* 0x0011e01001007387 */ /* 0x000fe80000100800 */
[----:B------:R0:W-:Y:S04]  /*3d050*/  STL [R1+0x11dc], R3 ;  /* 0x0011dc0301007387 */ /* 0x0001e80000100800 */
[----:B------:R-:W-:Y:S01]  /*3d060*/  STL [R1+0x11d8], R9 ;  /* 0x0011d80901007387 */ /* 0x000fe20000100800 */
[----:B0-----:R-:W-:-:S03]  /*3d070*/  F2FP.BF16.PACK_AB R3, R23, R22 ;  /* 0x000000161703723e */ /* 0x001fc600000010ff */
[----:B------:R-:W-:Y:S04]  /*3d080*/  STL [R1+0x11d4], R8 ;  /* 0x0011d40801007387 */ /* 0x000fe80000100800 */
[----:B------:R0:W-:Y:S04]  /*3d090*/  STL [R1+0x11d0], R3 ;  /* 0x0011d00301007387 */ /* 0x0001e80000100800 */
[----:B------:R1:W-:Y:S01]  /*3d0a0*/  STL [R1+0x11cc], R2 ;  /* 0x0011cc0201007387 */ /* 0x0003e20000100800 */
[----:B0-----:R-:W-:-:S03]  /*3d0b0*/  F2FP.BF16.PACK_AB R3, R24, R25 ;  /* 0x000000191803723e */ /* 0x001fc600000010ff */
[----:B------:R0:W-:Y:S01]  /*3d0c0*/  STL [R1+0x11c8], R0 ;  /* 0x0011c80001007387 */ /* 0x0001e20000100800 */
[----:B-1----:R-:W-:-:S03]  /*3d0d0*/  F2FP.BF16.PACK_AB R2, R26, R27 ;  /* 0x0000001b1a02723e */ /* 0x002fc600000010ff */
[----:B------:R1:W-:Y:S01]  /*3d0e0*/  STL [R1+0x11c4], R3 ;  /* 0x0011c40301007387 */ /* 0x0003e20000100800 */
[----:B0-----:R-:W-:-:S03]  /*3d0f0*/  F2FP.BF16.PACK_AB R0, R6, R7 ;  /* 0x000000070600723e */ /* 0x001fc600000010ff */
[----:B------:R-:W-:Y:S01]  /*3d100*/  STL [R1+0x11c0], R2 ;  /* 0x0011c00201007387 */ /* 0x000fe20000100800 */
[----:B-1----:R-:W-:-:S03]  /*3d110*/  F2FP.BF16.PACK_AB R3, R10, R11 ;  /* 0x0000000b0a03723e */ /* 0x002fc600000010ff */
[----:B------:R-:W-:Y:S04]  /*3d120*/  STL [R1+0x11bc], R0 ;  /* 0x0011bc0001007387 */ /* 0x000fe80000100800 */
[----:B------:R0:W-:Y:S04]  /*3d130*/  STL [R1+0x11b8], R3 ;  /* 0x0011b80301007387 */ /* 0x0001e80000100800 */
[----:B0-----:R-:W2:Y:S01]  /*3d140*/  LDL.LU R3, [R1+0xbd8] ;  /* 0x000bd80001037983 */ /* 0x001ea20000300800 */
[----:B------:R-:W-:Y:S02]  /*3d150*/  F2FP.BF16.PACK_AB R2, R14, R15 ;  /* 0x0000000f0e02723e */ /* 0x000fe400000010ff */
        /* <DEDUP_REMOVED lines=946> */
[----:B------:R-:W2:Y:S03]  /*40c80*/  LDL.LU R28, [R1+0x1d00] ;  /* 0x001d0000011c7983 */ /* 0x000ea60000300800 */
[----:B------:R0:W-:Y:S02]  /*40c90*/  STL [R1+0x818], R3 ;  /* 0x0008180301007387 */ /* 0x0001e40000100800 */
[----:B0-----:R-:W2:Y:S02]  /*40ca0*/  LDL.LU R3, [R1+0x1cfc] ;  /* 0x001cfc0001037983 */ /* 0x001ea40000300800 */
[----:B--2---:R-:W-:Y:S02]  /*40cb0*/  F2FP.BF16.PACK_AB R3, R28, R3 ;  /* 0x000000031c03723e */ /* 0x004fe400000010ff */
[----:B------:R-:W2:Y:S03]  /*40cc0*/  LDL.LU R28, [R1+0x1cf8] ;  /* 0x001cf800011c7983 */ /* 0x000ea60000300800 */
[----:B------:R0:W-:Y:S02]  /*40cd0*/  STL [R1+0x814], R3 ;  /* 0x0008140301007387 */ /* 0x0001e40000100800 */
        /* <DEDUP_REMOVED lines=10> */
[----:B------:R-:W2:Y:S01]  /*40d80*/  LDL.LU R28, [R1+0x1ce0] ;  /* 0x001ce000011c7983 */ /* 0x000ea20000300800 */
[----:B----4-:R-:W-:Y:S02]  /*40d90*/  F2FP.BF16.PACK_AB R16, R16, R17 ;  /* 0x000000111010723e */ /* 0x010fe400000010ff */
[----:B------:R3:W-:Y:S02]  /*40da0*/  STL [R1+0x748], R3 ;  /* 0x0007480301007387 */ /* 0x0007e40000100800 */
[----:B---3--:R-:W-:Y:S01]  /*40db0*/  F2FP.BF16.PACK_AB R3, R8, R9 ;  /* 0x000000090803723e */ /* 0x008fe200000010ff */
[----:B------:R-:W-:Y:S01]  /*40dc0*/  F2FP.BF16.PACK_AB R9, R12, R13 ;  /* 0x0000000d0c09723e */ /* 0x000fe200000010ff */
[----:B------:R-:W-:Y:S02]  /*40dd0*/  F2FP.BF16.PACK_AB R8, R21, R20 ;  /* 0x000000141508723e */ /* 0x000fe400000010ff */
[----:B------:R-:W-:Y:S01]  /*40de0*/  F2FP.BF16.PACK_AB R2, R0, R2 ;  /* 0x000000020002723e */ /* 0x000fe200000010ff */
[----:B------:R-:W-:Y:S01]  /*40df0*/  F2FP.BF16.PACK_AB R0, R5, R4 ;  /* 0x000000040500723e */ /* 0x000fe200000010ff */
[----:B--2---:R-:W-:-:S05]  /*40e00*/  F2FP.BF16.PACK_AB R28, R28, R29 ;  /* 0x0000001d1c1c723e */ /* 0x004fca00000010ff */
[----:B------:R-:W-:Y:S01]  /*40e10*/  STL [R1+0x744], R28 ;  /* 0x0007441c01007387 */ /* 0x000fe20000100800 */
[----:B------:R-:W-:Y:S02]  /*40e20*/  STL [R1+0x740], R16 ;  /* 0x0007401001007387 */ /* 0x000fe40000100800 */
[----:B------:R0:W-:Y:S02]  /*40e30*/  STL [R1+0x73c], R3 ;  /* 0x00073c0301007387 */ /* 0x0001e40000100800 */
[----:B------:R-:W-:Y:S01]  /*40e40*/  STL [R1+0x738], R9 ;  /* 0x0007380901007387 */ /* 0x000fe20000100800 */
[----:B------:R-:W-:Y:S01]  /*40e50*/  STL [R1+0x734], R8 ;  /* 0x0007340801007387 */ /* 0x000fe20000100800 */
[----:B0-----:R-:W-:-:S05]  /*40e60*/  F2FP.BF16.PACK_AB R3, R23, R22 ;  /* 0x000000161703723e */ /* 0x001fca00000010ff */
[----:B------:R0:W-:Y:S01]  /*40e70*/  STL [R1+0x730], R3 ;  /* 0x0007300301007387 */ /* 0x0001e20000100800 */
[----:B------:R1:W-:Y:S02]  /*40e80*/  STL [R1+0x72c], R2 ;  /* 0x00072c0201007387 */ /* 0x0003e40000100800 */
[----:B------:R2:W-:Y:S01]  /*40e90*/  STL [R1+0x728], R0 ;  /* 0x0007280001007387 */ /* 0x0005e20000100800 */
[----:B0-----:R-:W-:Y:S02]  /*40ea0*/  F2FP.BF16.PACK_AB R3, R24, R25 ;  /* 0x000000191803723e */ /* 0x001fe400000010ff */
[----:B-1----:R-:W-:Y:S02]  /*40eb0*/  F2FP.BF16.PACK_AB R2, R26, R27 ;  /* 0x0000001b1a02723e */ /* 0x002fe400000010ff */
[----:B--2---:R-:W-:Y:S01]  /*40ec0*/  F2FP.BF16.PACK_AB R0, R6, R7 ;  /* 0x000000070600723e */ /* 0x004fe200000010ff */
[----:B------:R0:W-:Y:S02]  /*40ed0*/  STL [R1+0x724], R3 ;  /* 0x0007240301007387 */ /* 0x0001e40000100800 */
[----:B------:R-:W-:Y:S02]  /*40ee0*/  STL [R1+0x720], R2 ;  /* 0x0007200201007387 */ /* 0x000fe40000100800 */
[----:B------:R-:W-:Y:S01]  /*40ef0*/  STL [R1+0x65c], R0 ;  /* 0x00065c0001007387 */ /* 0x000fe20000100800 */
[----:B0-----:R-:W-:-:S05]  /*40f00*/  F2FP.BF16.PACK_AB R3, R10, R11 ;  /* 0x0000000b0a03723e */ /* 0x001fca00000010ff */
[----:B------:R0:W-:Y:S04]  /*40f10*/  STL [R1+0x658], R3 ;  /* 0x0006580301007387 */ /* 0x0001e80000100800 */
[----:B0-----:R-:W2:Y:S01]  /*40f20*/  LDL.LU R3, [R1+0x858] ;  /* 0x0008580001037983 */ /* 0x001ea20000300800 */
[----:B------:R-:W-:Y:S02]  /*40f30*/  F2FP.BF16.PACK_AB R2, R14, R15 ;  /* 0x0000000f0e02723e */ /* 0x000fe400000010ff */
[----:B------:R-:W-:-:S03]  /*40f40*/  F2FP.BF16.PACK_AB R0, R18, R19 ;  /* 0x000000131200723e */ /* 0x000fc600000010ff */
[----:B------:R-:W-:Y:S04]  /*40f50*/  STL [R1+0x654], R2 ;  /* 0x0006540201007387 */ /* 0x000fe80000100800 */
[----:B--2---:R0:W-:Y:S01]  /*40f60*/  STL [R1+0x1c58], R3 ;  /* 0x001c580301007387 */ /* 0x0041e20000100800 */
[----:B------:R-:W-:Y:S03]  /*40f70*/  STL [R1+0x650], R0 ;  /* 0x0006500001007387 */ /* 0x000fe60000100800 */
        /* <DEDUP_REMOVED lines=32> */
[----:B0-----:R-:W2:Y:S01]  /*41180*/  LDL.LU R3, [R1+0x668] ;  /* 0x0006680001037983 */ /* 0x001ea20000300800 */
[----:B------:R-:W3:Y:S03]  /*41190*/  LDL.LU R28, [R1+0x86c] ;  /* 0x00086c00011c7983 */ /* 0x000ee60000300800 */
        /* <DEDUP_REMOVED lines=35> */
[----:B0-----:R-:W2:Y:S01]  /*413d0*/  LDL.LU R28, [R1+0x66c] ;  /* 0x00066c00011c7983 */ /* 0x001ea20000300800 */
[----:B------:R-:W3:Y:S02]  /*413e0*/  LDL.LU R29, [R1+0x868] ;  /* 0x00086800011d7983 */ /* 0x000ee40000300800 */
[----:B------:R-:W4:Y:S02]  /*413f0*/  LDL.LU R16, [R1+0x87c] ;  /* 0x00087c0001107983 */ /* 0x000f240000300800 */
[----:B------:R-:W4:Y:S01]  /*41400*/  LDL.LU R17, [R1+0x878] ;  /* 0x0008780001117983 */ /* 0x000f220000300800 */
        /* <DEDUP_REMOVED lines=93> */
[----:B------:R-:W2:Y:S01]  /*419e0*/  LDL.LU R28, [R1+0x1c54] ;  /* 0x001c5400011c7983 */ /* 0x000ea20000300800 */
[----:B----4-:R-:W-:-:S02]  /*419f0*/  F2FP.BF16.PACK_AB R16, R16, R17 ;  /* 0x000000111010723e */ /* 0x010fc400000010ff */
        /* <DEDUP_REMOVED lines=788> */
[----:B------:R1:W-:Y:S02]  /*44b40*/  STL [R1+0x25c], R2 ;  /* 0x00025c0201007387 */ /* 0x0003e40000100800 */
[----:B------:R2:W-:Y:S01]  /*44b50*/  STL [R1+0x258], R0 ;  /* 0x0002580001007387 */ /* 0x0005e20000100800 */
[----:B0-----:R-:W-:-:S05]  /*44b60*/  F2FP.BF16.PACK_AB R3, R10, R11 ;  /* 0x0000000b0a03723e */ /* 0x001fca00000010ff */
[----:B------:R-:W-:Y:S01]  /*44b70*/  STL [R1+0x254], R3 ;  /* 0x0002540301007387 */ /* 0x000fe20000100800 */
[----:B------:R-:W3:Y:S01]  /*44b80*/  LDL.LU R22, [R1+0xed0] ;  /* 0x000ed00001167983 */ /* 0x000ee20000300800 */
[----:B-1----:R-:W-:Y:S02]  /*44b90*/  F2FP.BF16.PACK_AB R2, R14, R15 ;  /* 0x0000000f0e02723e */ /* 0x002fe400000010ff */
[----:B--2---:R-:W-:-:S03]  /*44ba0*/  F2FP.BF16.PACK_AB R0, R18, R19 ;  /* 0x000000131200723e */ /* 0x004fc600000010ff */
[----:B------:R-:W-:Y:S04]  /*44bb0*/  STL [R1+0x250], R2 ;  /* 0x0002500201007387 */ /* 0x000fe80000100800 */
[----:B---3--:R0:W-:Y:S01]  /*44bc0*/  STL [R1+0x19bc], R22 ;  /* 0x0019bc1601007387 */ /* 0x0081e20000100800 */
        /* <DEDUP_REMOVED lines=160> */
[----:B------:R0:W-:Y:S01]  /*455d0*/  STL [R1+0x1c8], R22 ;  /* 0x0001c81601007387 */ /* 0x0001e20000100800 */
[----:B----4-:R-:W-:Y:S02]  /*455e0*/  F2FP.BF16.PACK_AB R3, R21, R3 ;  /* 0x000000031503723e */ /* 0x010fe400000010ff */
[----:B---3--:R-:W-:Y:S02]  /*455f0*/  F2FP.BF16.PACK_AB R28, R28, R29 ;  /* 0x0000001d1c1c723e */ /* 0x008fe400000010ff */
[----:B------:R-:W-:Y:S01]  /*45600*/  F2FP.BF16.PACK_AB R16, R16, R17 ;  /* 0x000000111010723e */ /* 0x000fe200000010ff */
[----:B0-----:R-:W3:Y:S01]  /*45610*/  LDL.LU R22, [R1+0x19b4] ;  /* 0x0019b40001167983 */ /* 0x001ee20000300800 */
[----:B------:R-:W-:Y:S01]  /*45620*/  F2FP.BF16.PACK_AB R0, R0, R2 ;  /* 0x000000020000723e */ /* 0x000fe200000010ff */
[----:B------:R-:W-:Y:S01]  /*45630*/  F2FP.BF16.PACK_AB R2, R24, R25 ;  /* 0x000000191802723e */ /* 0x000fe200000010ff */
[----:B--2---:R-:W-:-:S02]  /*45640*/  F2FP.BF16.PACK_AB R20, R23, R20 ;  /* 0x000000141714723e */ /* 0x004fc400000010ff */
[----:B------:R-:W3:Y:S03]  /*45650*/  LDL.LU R23, [R1+0x19b0] ;  /* 0x0019b00001177983 */ /* 0x000ee60000300800 */
[----:B------:R0:W-:Y:S02]  /*45660*/  STL [R1+0x1c4], R20 ;  /* 0x0001c41401007387 */ /* 0x0001e40000100800 */
[----:B0-----:R-:W2:Y:S01]  /*45670*/  LDL.LU R20, [R1+0x19ac] ;  /* 0x0019ac0001147983 */ /* 0x001ea20000300800 */
[----:B------:R-:W2:Y:S02]  /*45680*/  LDL.LU R21, [R1+0x19a8] ;  /* 0x0019a80001157983 */ /* 0x000ea40000300800 */
[----:B------:R0:W-:Y:S02]  /*45690*/  STL [R1+0x1c0], R3 ;  /* 0x0001c00301007387 */ /* 0x0001e40000100800 */
[----:B------:R-:W-:Y:S01]  /*456a0*/  STL [R1+0x1bc], R28 ;  /* 0x0001bc1c01007387 */ /* 0x000fe20000100800 */
[----:B------:R-:W-:Y:S01]  /*456b0*/  STL [R1+0x1b8], R16 ;  /* 0x0001b81001007387 */ /* 0x000fe20000100800 */
[----:B0-----:R-:W-:Y:S01]  /*456c0*/  F2FP.BF16.PACK_AB R3, R8, R9 ;  /* 0x000000090803723e */ /* 0x001fe200000010ff */
[----:B------:R-:W-:-:S04]  /*456d0*/  F2FP.BF16.PACK_AB R8, R12, R13 ;  /* 0x0000000d0c08723e */ /* 0x000fc800000010ff */
[----:B------:R0:W-:Y:S01]  /*456e0*/  STL [R1+0x1b4], R3 ;  /* 0x0001b40301007387 */ /* 0x0001e20000100800 */
[----:B------:R-:W-:Y:S02]  /*456f0*/  STL [R1+0x1b0], R8 ;  /* 0x0001b00801007387 */ /* 0x000fe40000100800 */
[----:B------:R1:W-:Y:S01]  /*45700*/  STL [R1+0x1ac], R0 ;  /* 0x0001ac0001007387 */ /* 0x0003e20000100800 */
[----:B0-----:R-:W-:Y:S02]  /*45710*/  F2FP.BF16.PACK_AB R3, R5, R4 ;  /* 0x000000040503723e */ /* 0x001fe400000010ff */
[----:B-1----:R-:W-:-:S03]  /*45720*/  F2FP.BF16.PACK_AB R0, R26, R27 ;  /* 0x0000001b1a00723e */ /* 0x002fc600000010ff */
[----:B------:R0:W-:Y:S01]  /*45730*/  STL [R1+0x1a8], R3 ;  /* 0x0001a80301007387 */ /* 0x0001e20000100800 */
[----:B------:R1:W-:Y:S02]  /*45740*/  STL [R1+0x1a4], R2 ;  /* 0x0001a40201007387 */ /* 0x0003e40000100800 */
[----:B------:R4:W-:Y:S01]  /*45750*/  STL [R1+0x1a0], R0 ;  /* 0x0001a00001007387 */ /* 0x0009e20000100800 */
[----:B0-----:R-:W-:Y:S02]  /*45760*/  F2FP.BF16.PACK_AB R3, R6, R7 ;  /* 0x000000070603723e */ /* 0x001fe400000010ff */
[----:B-1----:R-:W-:Y:S02]  /*45770*/  F2FP.BF16.PACK_AB R2, R10, R11 ;  /* 0x0000000b0a02723e */ /* 0x002fe400000010ff */
[----:B----4-:R-:W-:Y:S01]  /*45780*/  F2FP.BF16.PACK_AB R0, R14, R15 ;  /* 0x0000000f0e00723e */ /* 0x010fe200000010ff */
[----:B------:R0:W-:Y:S02]  /*45790*/  STL [R1+0x19c], R3 ;  /* 0x00019c0301007387 */ /* 0x0001e40000100800 */
[----:B------:R-:W-:Y:S02]  /*457a0*/  STL [R1+0x198], R2 ;  /* 0x0001980201007387 */ /* 0x000fe40000100800 */
[----:B------:R-:W-:Y:S01]  /*457b0*/  STL [R1+0x194], R0 ;  /* 0x0001940001007387 */ /* 0x000fe20000100800 */
[----:B0-----:R-:W-:-:S05]  /*457c0*/  F2FP.BF16.PACK_AB R3, R18, R19 ;  /* 0x000000131203723e */ /* 0x001fca00000010ff */
[----:B------:R0:W-:Y:S04]  /*457d0*/  STL [R1+0x190], R3 ;  /* 0x0001900301007387 */ /* 0x0001e80000100800 */
[----:B0-----:R-:W4:Y:S01]  /*457e0*/  LDL.LU R3, [R1+0x3f0] ;  /* 0x0003f00001037983 */ /* 0x001f220000300800 */
[----:B---3--:R-:W-:-:S05]  /*457f0*/  F2FP.BF16.PACK_AB R2, R23, R22 ;  /* 0x000000161702723e */ /* 0x008fca00000010ff */
[----:B------:R-:W-:Y:S01]  /*45800*/  STL [R1+0x18c], R2 ;  /* 0x00018c0201007387 */ /* 0x000fe20000100800 */
[----:B--2---:R-:W-:-:S03]  /*45810*/  F2FP.BF16.PACK_AB R0, R21, R20 ;  /* 0x000000141500723e */ /* 0x004fc600000010ff */
[----:B----4-:R0:W-:Y:S02]  /*45820*/  STL [R1+0x1928], R3 ;  /* 0x0019280301007387 */ /* 0x0101e40000100800 */
[----:B------:R-:W-:Y:S02]  /*45830*/  STL [R1+0x188], R0 ;  /* 0x0001880001007387 */ /* 0x000fe40000100800 */
        /* <DEDUP_REMOVED lines=160> */
[----:B------:R0:W-:Y:S01]  /*46240*/  STL [R1+0x144], R3 ;  /* 0x0001440301007387 */ /* 0x0001e20000100800 */
[----:B---3--:R-:W-:Y:S02]  /*46250*/  F2FP.BF16.PACK_AB R0, R0, R2 ;  /* 0x000000020000723e */ /* 0x008fe400000010ff */
[----:B0-----:R-:W-:Y:S01]  /*46260*/  F2FP.BF16.PACK_AB R3, R8, R9 ;  /* 0x000000090803723e */ /* 0x001fe200000010ff */
[----:B------:R-:W-:Y:S01]  /*46270*/  F2FP.BF16.PACK_AB R8, R12, R13 ;  /* 0x0000000d0c08723e */ /* 0x000fe200000010ff */
[----:B------:R-:W-:Y:S02]  /*46280*/  F2FP.BF16.PACK_AB R2, R24, R25 ;  /* 0x000000191802723e */ /* 0x000fe400000010ff */
[----:B--2---:R-:W-:-:S05]  /*46290*/  F2FP.BF16.PACK_AB R28, R28, R29 ;  /* 0x0000001d1c1c723e */ /* 0x004fca00000010ff */
[----:B------:R-:W-:Y:S01]  /*462a0*/  STL [R1+0x140], R28 ;  /* 0x0001401c01007387 */ /* 0x000fe20000100800 */
[----:B------:R-:W-:Y:S02]  /*462b0*/  STL [R1+0x13c], R16 ;  /* 0x00013c1001007387 */ /* 0x000fe40000100800 */
[----:B------:R0:W-:Y:S02]  /*462c0*/  STL [R1+0x138], R3 ;  /* 0x0001380301007387 */ /* 0x0001e40000100800 */
[----:B------:R-:W-:Y:S01]  /*462d0*/  STL [R1+0x134], R8 ;  /* 0x0001340801007387 */ /* 0x000fe20000100800 */
        /* <DEDUP_REMOVED lines=181> */
[----:B---3--:R-:W-:Y:S01]  /*46e30*/  F2FP.BF16.PACK_AB R0, R0, R2 ;  /* 0x000000020000723e */ /* 0x008fe200000010ff */
[----:B------:R-:W-:Y:S01]  /*46e40*/  F2FP.BF16.PACK_AB R2, R24, R25 ;  /* 0x000000191802723e */ /* 0x000fe200000010ff */
[----:B0-----:R-:W-:Y:S01]  /*46e50*/  F2FP.BF16.PACK_AB R3, R8, R9 ;  /* 0x000000090803723e */ /* 0x001fe200000010ff */
[----:B------:R-:W-:Y:S01]  /*46e60*/  F2FP.BF16.PACK_AB R8, R12, R13 ;  /* 0x0000000d0c08723e */ /* 0x000fe200000010ff */
        /* <DEDUP_REMOVED lines=17> */
[----:B0-----:R-:W-:-:S02]  /*46f80*/  F2FP.BF16.PACK_AB R3, R18, R19 ;  /* 0x000000131203723e */ /* 0x001fc400000010ff */
[----:B-1----:R-:W-:Y:S02]  /*46f90*/  F2FP.BF16.PACK_AB R2, R20, R21 ;  /* 0x000000151402723e */ /* 0x002fe400000010ff */
[----:B--2---:R-:W-:Y:S01]  /*46fa0*/  F2FP.BF16.PACK_AB R0, R22, R23 ;  /* 0x000000171600723e */ /* 0x004fe200000010ff */
[----:B------:R-:W-:Y:S01]  /*46fb0*/  STL [R1+0x98], R3 ;  /* 0x0000980301007387 */ /* 0x000fe20000100800 */
[----:B------:R-:W2:Y:S02]  /*46fc0*/  LDL.LU R18, [R1+0x5f4] ;  /* 0x0005f40001127983 */ /* 0x000ea40000300800 */
[----:B------:R-:W-:Y:S02]  /*46fd0*/  STL [R1+0x94], R2 ;  /* 0x0000940201007387 */ /* 0x000fe40000100800 */
[----:B------:R-:W2:Y:S01]  /*46fe0*/  LDL.LU R19, [R1+0x5f0] ;  /* 0x0005f00001137983 */ /* 0x000ea20000300800 */
[----:B------:R-:W-:Y:S01]  /*46ff0*/  STL [R1+0x90], R0 ;  /* 0x0000900001007387 */ /* 0x000fe20000100800 */
[----:B------:R-:W3:Y:S02]  /*47000*/  LDL.LU R20, [R1+0x604] ;  /* 0x0006040001147983 */ /* 0x000ee40000300800 */
[----:B------:R-:W3:Y:S02]  /*47010*/  LDL.LU R21, [R1+0x600] ;  /* 0x0006000001157983 */ /* 0x000ee40000300800 */
[----:B------:R-:W4:Y:S01]  /*47020*/  LDL.LU R22, [R1+0x610] ;  /* 0x0006100001167983 */ /* 0x000f220000300800 */
[----:B------:R-:W2:Y:S04]  /*47030*/  LDL.LU R23, [R1+0x620] ;  /* 0x0006200001177983 */ /* 0x000ea80000300800 */
[----:B--2---:R0:W-:Y:S04]  /*47040*/  STL [R1+0x189c], R23 ;  /* 0x00189c1701007387 */ /* 0x0041e80000100800 */
[----:B0-----:R-:W4:Y:S01]  /*47050*/  LDL.LU R23, [R1+0x614] ;  /* 0x0006140001177983 */ /* 0x001f220000300800 */
[----:B------:R-:W2:Y:S03]  /*47060*/  LDL.LU R13, [R1+0x710] ;  /* 0x00071000010d7983 */ /* 0x000ea60000300800 */
        /* <DEDUP_REMOVED lines=31> */
[----:B------:R-:W-:Y:S01]  /*47260*/  F2FP.BF16.PACK_AB R11, R18, R19 ;  /* 0x00000013120b723e */ /* 0x000fe200000010ff */
[----:B---3--:R-:W-:Y:S01]  /*47270*/  F2FP.BF16.PACK_AB R19, R20, R21 ;  /* 0x000000151413723e */ /* 0x008fe200000010ff */
[----:B----4-:R-:W-:Y:S01]  /*47280*/  F2FP.BF16.PACK_AB R22, R23, R22 ;  /* 0x000000161716723e */ /* 0x010fe200000010ff */
[----:B--2---:R0:W-:Y:S04]  /*47290*/  STL [R1+0x1894], R12 ;  /* 0x0018940c01007387 */ /* 0x0041e80000100800 */
[----:B0-----:R-:W2:Y:S01]  /*472a0*/  LDL.LU R12, [R1+0x6ec] ;  /* 0x0006ec00010c7983 */ /* 0x001ea20000300800 */
        /* <DEDUP_REMOVED lines=20> */
[----:B------:R0:W-:Y:S03]  /*473f0*/  STL [R1+0x8c], R11 ;  /* 0x00008c0b01007387 */ /* 0x0001e60000100800 */
[----:B0-----:R-:W2:Y:S01]  /*47400*/  LDL.LU R11, [R1+0xfbc] ;  /* 0x000fbc00010b7983 */ /* 0x001ea20000300800 */
[----:B------:R-:W2:Y:S02]  /*47410*/  LDL.LU R18, [R1+0xcc4] ;  /* 0x000cc40001127983 */ /* 0x000ea40000300800 */
[----:B------:R0:W-:Y:S02]  /*47420*/  STL [R1+0x88], R19 ;  /* 0x0000881301007387 */ /* 0x0001e40000100800 */
[----:B0-----:R-:W2:Y:S01]  /*47430*/  LDL.LU R19, [R1+0xcc0] ;  /* 0x000cc00001137983 */ /* 0x001ea20000300800 */
[----:B------:R-:W2:Y:S02]  /*47440*/  LDL.LU R20, [R1+0xcd4] ;  /* 0x000cd40001147983 */ /* 0x000ea40000300800 */
[----:B------:R-:W2:Y:S02]  /*47450*/  LDL.LU R21, [R1+0xcd0] ;  /* 0x000cd00001157983 */ /* 0x000ea40000300800 */
[----:B------:R-:W2:Y:S01]  /*47460*/  LDL.LU R23, [R1+0x189c] ;  /* 0x00189c0001177983 */ /* 0x000ea20000300800 */
[----:B------:R0:W-:Y:S04]  /*47470*/  STL [R1+0x84], R22 ;  /* 0x0000841601007387 */ /* 0x0001e80000100800 */
[----:B0-----:R-:W3:Y:S01]  /*47480*/  LDL.LU R22, [R1+0xce4] ;  /* 0x000ce40001167983 */ /* 0x001ee20000300800 */
[----:B--2---:R-:W-:-:S03]  /*47490*/  F2FP.BF16.PACK_AB R23, R13, R23 ;  /* 0x000000170d17723e */ /* 0x004fc600000010ff */
[----:B------:R-:W2:Y:S02]  /*474a0*/  LDL.LU R13, [R1+0x1898] ;  /* 0x00189800010d7983 */ /* 0x000ea40000300800 */
[----:B------:R0:W-:Y:S02]  /*474b0*/  STL [R1+0x80], R23 ;  /* 0x0000801701007387 */ /* 0x0001e40000100800 */
[----:B0-----:R-:W3:Y:S01]  /*474c0*/  LDL.LU R23, [R1+0xfb4] ;  /* 0x000fb40001177983 */ /* 0x001ee20000300800 */
[----:B--2---:R-:W-:-:S03]  /*474d0*/  F2FP.BF16.PACK_AB R13, R12, R13 ;  /* 0x0000000d0c0d723e */ /* 0x004fc600000010ff */
[----:B------:R-:W2:Y:S02]  /*474e0*/  LDL.LU R12, [R1+0x1894] ;  /* 0x00189400010c7983 */ /* 0x000ea40000300800 */
        /* <DEDUP_REMOVED lines=27> */
[----:B------:R-:W3:Y:S03]  /*476a0*/  LDL.LU R12, [R1+0x185c] ;  /* 0x00185c00010c7983 */ /* 0x000ee60000300800 */
[----:B------:R0:W-:Y:S02]  /*476b0*/  STL [R1+0x60], R13 ;  /* 0x0000600d01007387 */ /* 0x0001e40000100800 */
[----:B0-----:R-:W2:Y:S01]  /*476c0*/  LDL.LU R13, [R1+0x1858] ;  /* 0x00185800010d7983 */ /* 0x001ea20000300800 */
[----:B----4-:R-:W-:-:S02]  /*476d0*/  F2FP.BF16.PACK_AB R3, R8, R3 ;  /* 0x000000030803723e */ /* 0x010fc400000010ff */
[----:B---3--:R-:W-:Y:S02]  /*476e0*/  F2FP.BF16.PACK_AB R9, R12, R9 ;  /* 0x000000090c09723e */ /* 0x008fe400000010ff */
[----:B------:R-:W3:Y:S03]  /*476f0*/  LDL.LU R12, [R1+0x1854] ;  /* 0x00185400010c7983 */ /* 0x000ee60000300800 */
[----:B------:R0:W-:Y:S02]  /*47700*/  STL [R1+0x5c], R9 ;  /* 0x00005c0901007387 */ /* 0x0001e40000100800 */
[----:B0-----:R-:W4:Y:S01]  /*47710*/  LDL.LU R9, [R1+0x1850] ;  /* 0x0018500001097983 */ /* 0x001f220000300800 */
[----:B------:R-:W4:Y:S02]  /*47720*/  LDL.LU R8, [R1+0x184c] ;  /* 0x00184c0001087983 */ /* 0x000f240000300800 */
[----:B------:R0:W-:Y:S01]  /*47730*/  STL [R1+0x58], R3 ;  /* 0x0000580301007387 */ /* 0x0001e20000100800 */
[----:B------:R-:W-:-:S02]  /*47740*/  F2FP.BF16.PACK_AB R16, R16, R17 ;  /* 0x000000111010723e */ /* 0x000fc400000010ff */
[----:B------:R-:W-:Y:S01]  /*47750*/  F2FP.BF16.PACK_AB R0, R0, R2 ;  /* 0x000000020000723e */ /* 0x000fe200000010ff */
[----:B------:R-:W-:Y:S01]  /*47760*/  F2FP.BF16.PACK_AB R2, R24, R25 ;  /* 0x000000191802723e */ /* 0x000fe200000010ff */
[----:B0-----:R-:W-:Y:S02]  /*47770*/  F2FP.BF16.PACK_AB R3, R28, R29 ;  /* 0x0000001d1c03723e */ /* 0x001fe400000010ff */
[----:B------:R-:W-:-:S03]  /*47780*/  F2FP.BF16.PACK_AB R15, R6, R15 ;  /* 0x0000000f060f723e */ /* 0x000fc600000010ff */
[----:B------:R0:W-:Y:S01]  /*47790*/  STL [R1+0x54], R3 ;  /* 0x0000540301007387 */ /* 0x0001e20000100800 */
[----:B------:R-:W-:Y:S02]  /*477a0*/  STL [R1+0x50], R16 ;  /* 0x0000501001007387 */ /* 0x000fe40000100800 */
[----:B------:R1:W-:Y:S01]  /*477b0*/  STL [R1+0x4c], R0 ;  /* 0x00004c0001007387 */ /* 0x0003e20000100800 */
[----:B------:R-:W-:Y:S02]  /*477c0*/  F2FP.BF16.PACK_AB R14, R7, R14 ;  /* 0x0000000e070e723e */ /* 0x000fe400000010ff */
[----:B--2---:R-:W-:Y:S02]  /*477d0*/  F2FP.BF16.PACK_AB R13, R10, R13 ;  /* 0x0000000d0a0d723e */ /* 0x004fe400000010ff */
[----:B0-----:R-:W-:Y:S02]  /*477e0*/  F2FP.BF16.PACK_AB R3, R5, R4 ;  /* 0x000000040503723e */ /* 0x001fe400000010ff */
[----:B-1----:R-:W-:-:S03]  /*477f0*/  F2FP.BF16.PACK_AB R0, R26, R27 ;  /* 0x0000001b1a00723e */ /* 0x002fc600000010ff */
[----:B------:R-:W-:Y:S01]  /*47800*/  STL [R1+0x48], R3 ;  /* 0x0000480301007387 */ /* 0x000fe20000100800 */
[----:B------:R-:W-:Y:S02]  /*47810*/  STL [R1+0x44], R2 ;  /* 0x0000440201007387 */ /* 0x000fe40000100800 */
[----:B------:R-:W-:Y:S02]  /*47820*/  STL [R1+0x17a0], R15 ;  /* 0x0017a00f01007387 */ /* 0x000fe40000100800 */
[----:B------:R-:W-:Y:S01]  /*47830*/  STL [R1+0x40], R0 ;  /* 0x0000400001007387 */ /* 0x000fe20000100800 */
[----:B------:R-:W-:Y:S01]  /*47840*/  F2FP.BF16.PACK_AB R10, R20, R21 ;  /* 0x00000015140a723e */ /* 0x000fe200000010ff */
[----:B------:R-:W-:Y:S01]  /*47850*/  STL [R1+0x17a4], R14 ;  /* 0x0017a40e01007387 */ /* 0x000fe20000100800 */
[----:B------:R-:W-:Y:S01]  /*47860*/  STL [R1+0x17a8], R13 ;  /* 0x0017a80d01007387 */ /* 0x000fe20000100800 */
[----:B---3--:R-:W-:Y:S01]  /*47870*/  F2FP.BF16.PACK_AB R12, R11, R12 ;  /* 0x0000000c0b0c723e */ /* 0x008fe200000010ff */
[----:B------:R-:W-:-:S04]  /*47880*/  F2FP.BF16.PACK_AB R11, R18, R19 ;  /* 0x00000013120b723e */ /* 0x000fc800000010ff */
[----:B------:R-:W-:Y:S01]  /*47890*/  STL [R1+0x17ac], R12 ;  /* 0x0017ac0c01007387 */ /* 0x000fe20000100800 */
[----:B------:R-:W-:Y:S02]  /*478a0*/  STL [R1+0x17b0], R11 ;  /* 0x0017b00b01007387 */ /* 0x000fe40000100800 */
[----:B------:R-:W-:Y:S01]  /*478b0*/  STL [R1+0x17b4], R10 ;  /* 0x0017b40a01007387 */ /* 0x000fe20000100800 */
[----:B----4-:R-:W-:-:S05]  /*478c0*/  F2FP.BF16.PACK_AB R9, R22, R9 ;  /* 0x000000091609723e */ /* 0x010fca00000010ff */
[----:B------:R-:W-:Y:S01]  /*478d0*/  STL [R1+0x17b8], R9 ;  /* 0x0017b80901007387 */ /* 0x000fe20000100800 */
[----:B------:R-:W2:Y:S02]  /*478e0*/  LDL.LU R7, [R1+0xfc8] ;  /* 0x000fc80001077983 */ /* 0x000ea40000300800 */
[----:B------:R-:W3:Y:S02]  /*478f0*/  LDL.LU R6, [R1+0xfd8] ;  /* 0x000fd80001067983 */ /* 0x000ee40000300800 */
[----:B---3--:R0:W-:Y:S04]  /*47900*/  STL [R1+0x1848], R6 ;  /* 0x0018480601007387 */ /* 0x0081e80000100800 */
[----:B0-----:R-:W2:Y:S01]  /*47910*/  LDL.LU R6, [R1+0xfcc] ;  /* 0x000fcc0001067983 */ /* 0x001ea20000300800 */
[----:B------:R-:W3:Y:S03]  /*47920*/  LDL.LU R5, [R1+0xfe8] ;  /* 0x000fe80001057983 */ /* 0x000ee60000300800 */
[----:B---3--:R0:W-:Y:S04]  /*47930*/  STL [R1+0x1844], R5 ;  /* 0x0018440501007387 */ /* 0x0081e80000100800 */
[----:B0-----:R-:W3:Y:S01]  /*47940*/  LDL.LU R5, [R1+0xfdc] ;  /* 0x000fdc0001057983 */ /* 0x001ee20000300800 */
[----:B------:R-:W4:Y:S03]  /*47950*/  LDL.LU R4, [R1+0xff8] ;  /* 0x000ff80001047983 */ /* 0x000f260000300800 */
[----:B----4-:R0:W-:Y:S04]  /*47960*/  STL [R1+0x1840], R4 ;  /* 0x0018400401007387 */ /* 0x0101e80000100800 */
[----:B0-----:R-:W4:Y:S01]  /*47970*/  LDL.LU R4, [R1+0xfec] ;  /* 0x000fec0001047983 */ /* 0x001f220000300800 */
[----:B------:R-:W2:Y:S03]  /*47980*/  LDL.LU R19, [R1+0xfc0] ;  /* 0x000fc00001137983 */ /* 0x000ea60000300800 */
[----:B--2---:R0:W-:Y:S04]  /*47990*/  STL [R1+0x183c], R19 ;  /* 0x00183c1301007387 */ /* 0x0041e80000100800 */
[----:B0-----:R-:W2:Y:S01]  /*479a0*/  LDL.LU R19, [R1+0xffc] ;  /* 0x000ffc0001137983 */ /* 0x001ea20000300800 */
[----:B------:R-:W2:Y:S01]  /*479b0*/  LDL.LU R17, [R1+0xfd4] ;  /* 0x000fd40001117983 */ /* 0x000ea20000300800 */
[----:B------:R-:W-:-:S02]  /*479c0*/  F2FP.BF16.PACK_AB R8, R23, R8 ;  /* 0x000000081708723e */ /* 0x000fc400000010ff */
[----:B--2---:R0:W-:Y:S04]  /*479d0*/  STL [R1+0x1838], R17 ;  /* 0x0018381101007387 */ /* 0x0041e80000100800 */
[----:B0-----:R-:W2:Y:S01]  /*479e0*/  LDL.LU R17, [R1+0xfc4] ;  /* 0x000fc40001117983 */ /* 0x001ea20000300800 */
[----:B------:R-:W2:Y:S02]  /*479f0*/  LDL.LU R18, [R1+0xfd0] ;  /* 0x000fd00001127983 */ /* 0x000ea40000300800 */
[----:B------:R-:W2:Y:S02]  /*47a00*/  LDL.LU R16, [R1+0xfe4] ;  /* 0x000fe40001107983 */ /* 0x000ea40000300800 */
[----:B------:R-:W2:Y:S02]  /*47a10*/  LDL.LU R23, [R1+0x1008] ;  /* 0x0010080001177983 */ /* 0x000ea40000300800 */
[----:B--2---:R0:W-:Y:S04]  /*47a20*/  STL [R1+0x182c], R23 ;  /* 0x00182c1701007387 */ /* 0x0041e80000100800 */
[----:B0-----:R-:W2:Y:S01]  /*47a30*/  LDL.LU R23, [R1+0xff4] ;  /* 0x000ff40001177983 */ /* 0x001ea20000300800 */
[----:B------:R-:W2:Y:S03]  /*47a40*/  LDL.LU R22, [R1+0x1018] ;  /* 0x0010180001167983 */ /* 0x000ea60000300800 */
        /* <DEDUP_REMOVED lines=20> */
[----:B------:R0:W-:Y:S03]  /*47b90*/  STL [R1+0x17bc], R8 ;  /* 0x0017bc0801007387 */ /* 0x0001e60000100800 */
        /* <DEDUP_REMOVED lines=40> */
[----:B------:R-:W-:-:S03]  /*47e20*/  F2FP.BF16.PACK_AB R7, R6, R7 ;  /* 0x000000070607723e */ /* 0x000fc600000010ff */
[----:B--2---:R0:W-:Y:S04]  /*47e30*/  STL [R1+0x1808], R9 ;  /* 0x0018080901007387 */ /* 0x0041e80000100800 */
        /* <DEDUP_REMOVED lines=12> */
[----:B------:R-:W3:Y:S02]  /*47f00*/  LDL.LU R6, [R1+0x1848] ;  /* 0x0018480001067983 */ /* 0x000ee40000300800 */
[----:B---3--:R-:W-:-:S02]  /*47f10*/  F2FP.BF16.PACK_AB R6, R5, R6 ;  /* 0x000000060506723e */ /* 0x008fc400000010ff */
[----:B------:R-:W4:Y:S02]  /*47f20*/  LDL.LU R5, [R1+0x1844] ;  /* 0x0018440001057983 */ /* 0x000f240000300800 */
[----:B----4-:R-:W-:Y:S02]  /*47f30*/  F2FP.BF16.PACK_AB R5, R4, R5 ;  /* 0x000000050405723e */ /* 0x010fe400000010ff */
[----:B------:R-:W3:Y:S02]  /*47f40*/  LDL.LU R4, [R1+0x1840] ;  /* 0x0018400001047983 */ /* 0x000ee40000300800 */
[----:B---3--:R-:W-:Y:S02]  /*47f50*/  F2FP.BF16.PACK_AB R4, R19, R4 ;  /* 0x000000041304723e */ /* 0x008fe400000010ff */
[----:B------:R-:W3:Y:S02]  /*47f60*/  LDL.LU R19, [R1+0x183c] ;  /* 0x00183c0001137983 */ /* 0x000ee40000300800 */
[----:B---3--:R-:W-:-:S02]  /*47f70*/  F2FP.BF16.PACK_AB R19, R17, R19 ;  /* 0x000000131113723e */ /* 0x008fc400000010ff */
[----:B------:R-:W3:Y:S02]  /*47f80*/  LDL.LU R17, [R1+0x1838] ;  /* 0x0018380001117983 */ /* 0x000ee40000300800 */
[----:B---3--:R-:W-:Y:S02]  /*47f90*/  F2FP.BF16.PACK_AB R18, R17, R18 ;  /* 0x000000121112723e */ /* 0x008fe400000010ff */
        /* <DEDUP_REMOVED lines=20> */
[----:B------:R-:W2:Y:S02]  /*480e0*/  LDL.LU R8, [R1+0x180c] ;  /* 0x00180c0001087983 */ /* 0x000ea40000300800 */
        /* <DEDUP_REMOVED lines=14> */
[----:B------:R0:W-:Y:S02]  /*481d0*/  STL [R1], R8 ;  /* 0x0000000801007387 */ /* 0x0001e40000100800 */
        /* <DEDUP_REMOVED lines=23> */
[----:B------:R0:W-:Y:S01]  /*48350*/  STL [R1+0x28], R8 ;  /* 0x0000280801007387 */ /* 0x0001e20000100800 */
[----:B------:R-:W-:-:S02]  /*48360*/  F2FP.BF16.PACK_AB R12, R11, R12 ;  /* 0x0000000c0b0c723e */ /* 0x000fc400000010ff */
[----:B------:R-:W-:Y:S02]  /*48370*/  F2FP.BF16.PACK_AB R14, R13, R14 ;  /* 0x0000000e0d0e723e */ /* 0x000fe400000010ff */
[----:B------:R-:W-:Y:S01]  /*48380*/  F2FP.BF16.PACK_AB R29, R15, R29 ;  /* 0x0000001d0f1d723e */ /* 0x000fe200000010ff */
[----:B0-----:R0:W5:Y:S01]  /*48390*/  LDL.LU R8, [R1+0x17bc] ;  /* 0x0017bc0001087983 */ /* 0x0011620000300800 */
[----:B------:R-:W-:Y:S02]  /*483a0*/  F2FP.BF16.PACK_AB R3, R28, R3 ;  /* 0x000000031c03723e */ /* 0x000fe400000010ff */
[----:B------:R-:W-:Y:S02]  /*483b0*/  F2FP.BF16.PACK_AB R0, R0, R2 ;  /* 0x000000020000723e */ /* 0x000fe400000010ff */
[----:B--2---:R-:W-:Y:S02]  /*483c0*/  F2FP.BF16.PACK_AB R10, R9, R10 ;  /* 0x0000000a090a723e */ /* 0x004fe400000010ff */
[----:B------:R0:W5:Y:S03]  /*483d0*/  LDL.LU R9, [R1+0x17b8] ;  /* 0x0017b80001097983 */ /* 0x0001660000300800 */
[----:B------:R1:W-:Y:S02]  /*483e0*/  STL [R1+0x24], R10 ;  /* 0x0000240a01007387 */ /* 0x0003e40000100800 */
[----:B-1----:R0:W5:Y:S01]  /*483f0*/  LDL.LU R10, [R1+0x17b4] ;  /* 0x0017b400010a7983 */ /* 0x0021620000300800 */
[----:B------:R0:W5:Y:S02]  /*48400*/  LDL.LU R11, [R1+0x17b0] ;  /* 0x0017b000010b7983 */ /* 0x0001640000300800 */
        /* <DEDUP_REMOVED lines=11> */
[----:B------:R0:W-:Y:S02]  /*484c0*/  STL [R1+0x30], R0 ;  /* 0x0000300001007387 */ /* 0x0001e40000100800 */
.L_x_0:
[----:B------:R-:W2:Y:S04]  /*484d0*/  LDL.LU R2, [R1+0x8] ;  /* 0x0000080001027983 */ /* 0x000ea80000300800 */
[----:B0-----:R-:W3:Y:S04]  /*484e0*/  LDL.LU R0, [R1+0xc] ;  /* 0x00000c0001007983 */ /* 0x001ee80000300800 */
[----:B------:R-:W-:Y:S04]  /*484f0*/  STL [R1+0x1e58], R23 ;  /* 0x001e581701007387 */ /* 0x000fe80000100800 */
[----:B-----5:R-:W-:Y:S04]  /*48500*/  STL [R1+0x1e54], R28 ;  /* 0x001e541c01007387 */ /* 0x020fe80000100800 */
[----:B------:R-:W-:Y:S04]  /*48510*/  STL [R1+0x1e50], R29 ;  /* 0x001e501d01007387 */ /* 0x000fe80000100800 */
[----:B------:R-:W-:Y:S04]  /*48520*/  STL.64 [R1+0x1e48], R18 ;  /* 0x001e481201007387 */ /* 0x000fe80000100a00 */
[----:B------:R-:W-:Y:S04]  /*48530*/  STL.64 [R1+0x1e40], R16 ;  /* 0x001e401001007387 */ /* 0x000fe80000100a00 */
[----:B------:R-:W-:Y:S04]  /*48540*/  STL.64 [R1+0x1e38], R6 ;  /* 0x001e380601007387 */ /* 0x000fe80000100a00 */
[----:B------:R0:W-:Y:S04]  /*48550*/  STL.64 [R1+0x1e30], R4 ;  /* 0x001e300401007387 */ /* 0x0001e80000100a00 */
        /* <DEDUP_REMOVED lines=8> */
[----:B------:R-:W-:Y:S04]  /*485e0*/  STL.64 [R1+0x1e28], R10 ;  /* 0x001e280a01007387 */ /* 0x000fe80000100a00 */
[----:B------:R0:W-:Y:S04]  /*485f0*/  STL.64 [R1+0x1e20], R8 ;  /* 0x001e200801007387 */ /* 0x0001e80000100a00 */
[----:B0-----:R-:W4:Y:S04]  /*48600*/  LDL.LU R8, [R1+0x10] ;  /* 0x0000100001087983 */ /* 0x001f280000300800 */
[----:B------:R-:W4:Y:S04]  /*48610*/  LDL.LU R9, [R1+0x14] ;  /* 0x0000140001097983 */ /* 0x000f280000300800 */
[----:B------:R-:W4:Y:S04]  /*48620*/  LDL.LU R10, [R1+0x18] ;  /* 0x00001800010a7983 */ /* 0x000f280000300800 */
[----:B------:R-:W4:Y:S04]  /*48630*/  LDL.LU R11, [R1+0x1c] ;  /* 0x00001c00010b7983 */ /* 0x000f280000300800 */
[----:B------:R-:W-:Y:S04]  /*48640*/  STL.64 [R1+0x1e18], R14 ;  /* 0x001e180e01007387 */ /* 0x000fe80000100a00 */
[----:B------:R0:W-:Y:S04]  /*48650*/  STL.64 [R1+0x1e10], R12 ;  /* 0x001e100c01007387 */ /* 0x0001e80000100a00 */
[----:B0-----:R-:W4:Y:S04]  /*48660*/  LDL.LU R12, [R1] ;  /* 0x00000000010c7983 */ /* 0x001f280000300800 */
[----:B------:R-:W4:Y:S04]  /*48670*/  LDL.LU R13, [R1+0x4] ;  /* 0x00000400010d7983 */ /* 0x000f280000300800 */
[----:B------:R-:W0:Y:S02]  /*48680*/  S2R R29, SR_TID.X ;  /* 0x00000000001d7919 */ /* 0x000e240000002100 */
[----:B0-----:R-:W-:-:S02]  /*48690*/  IMAD.SHL.U32 R23, R29, 0x20, RZ ;  /* 0x000000201d177824 */ /* 0x001fc400078e00ff */
[----:B------:R-:W-:-:S03]  /*486a0*/  IMAD.SHL.U32 R28, R29, 0x4, RZ ;  /* 0x000000041d1c7824 */ /* 0x000fc600078e00ff */
[----:B------:R-:W-:Y:S01]  /*486b0*/  LOP3.LUT R23, R23, 0x60, RZ, 0xc0, !PT ;  /* 0x0000006017177812 */ /* 0x000fe200078ec0ff */
[----:B--2---:R-:W-:Y:S02]  /*486c0*/  IMAD.MOV.U32 R14, RZ, RZ, R2 ;  /* 0x000000ffff0e7224 */ /* 0x004fe400078e0002 */
[----:B------:R-:W-:Y:S02]  /*486d0*/  IMAD.SHL.U32 R2, R29, 0x400, RZ ;  /* 0x000004001d027824 */ /* 0x000fe400078e00ff */
[----:B---3--:R-:W-:Y:S01]  /*486e0*/  IMAD.MOV.U32 R15, RZ, RZ, R0 ;  /* 0x000000ffff0f7224 */ /* 0x008fe200078e0000 */
[----:B------:R-:W-:Y:S01]  /*486f0*/  IADD3 R0, R3, 0x1, RZ ;  /* 0x0000000103007810 */ /* 0x000fe20007ffe0ff */
[----:B------:R-:W-:Y:S01]  /*48700*/  IMAD.SHL.U32 R29, R29, 0x1000, RZ ;  /* 0x000010001d1d7824 */ /* 0x000fe200078e00ff */
[----:B------:R-:W-:Y:S01]  /*48710*/  LOP3.LUT R2, R2, 0x6000, RZ, 0xc0, !PT ;  /* 0x0000600002027812 */ /* 0x000fe200078ec0ff */
[----:B------:R-:W-:Y:S01]  /*48720*/  BAR.SYNC.DEFER_BLOCKING 0x0 ;  /* 0x0000000000007b1d */ /* 0x000fe20000010000 */
[----:B------:R-:W-:-:S02]  /*48730*/  ISETP.GE.AND P5, PT, R0, c[0x0][0x17c], PT ;  /* 0x00005f0000007a0c */ /* 0x000fc40003fa6270 */
[----:B------:R-:W-:Y:S02]  /*48740*/  IADD3 R0, R3, 0x2, RZ ;  /* 0x0000000203007810 */ /* 0x000fe40007ffe0ff */
[----:B------:R-:W-:Y:S02]  /*48750*/  LOP3.LUT R29, R29, 0x6000, RZ, 0xc0, !PT ;  /* 0x000060001d1d7812 */ /* 0x000fe400078ec0ff */
[----:B------:R-:W-:Y:S02]  /*48760*/  ISETP.GE.AND P4, PT, R0, c[0x0][0x17c], PT ;  /* 0x00005f0000007a0c */ /* 0x000fe40003f86270 */
[----:B------:R-:W0:Y:S02]  /*48770*/  S2R R0, SR_TID.X ;  /* 0x0000000000007919 */ /* 0x000e240000002100 */
[----:B0-----:R-:W-:-:S05]  /*48780*/  LOP3.LUT R0, R0, 0x60, RZ, 0xc0, !PT ;  /* 0x0000006000007812 */ /* 0x001fca00078ec0ff */
[----:B------:R-:W-:Y:S01]  /*48790*/  IMAD R0, R0, 0x40, R2 ;  /* 0x0000004000007824 */ /* 0x000fe200078e0202 */
[----:B------:R-:W-:Y:S02]  /*487a0*/  LOP3.LUT R2, R23, 0x70, R28, 0x78, !PT ;  /* 0x0000007017027812 */ /* 0x000fe400078e781c */
[C---:B------:R-:W-:Y:S02]  /*487b0*/  IADD3 R23, R3.reuse, 0x3, RZ ;  /* 0x0000000303177810 */ /* 0x040fe40007ffe0ff */
[----:B------:R-:W-:Y:S01]  /*487c0*/  IADD3 R28, R3, 0x4, RZ ;  /* 0x00000004031c7810 */ /* 0x000fe20007ffe0ff */
[----:B------:R-:W-:Y:S01]  /*487d0*/  IMAD.IADD R2, R0, 0x1, R2 ;  /* 0x0000000100027824 */ /* 0x000fe200078e0202 */
[----:B------:R-:W-:Y:S01]  /*487e0*/  ISETP.GE.AND P0, PT, R23, c[0x0][0x17c], PT ;  /* 0x00005f0017007a0c */ /* 0x000fe20003f06270 */
[----:B------:R-:W0:Y:S01]  /*487f0*/  S2R R0, SR_TID.X ;  /* 0x0000000000007919 */ /* 0x000e220000002100 */
[----:B------:R-:W-:-:S03]  /*48800*/  ISETP.GE.AND P6, PT, R28, c[0x0][0x17c], PT ;  /* 0x00005f001c007a0c */ /* 0x000fc60003fc6270 */
[----:B------:R-:W2:Y:S04]  /*48810*/  LDL.LU R23, [R1+0x1e58] ;  /* 0x001e580001177983 */ /* 0x000ea80000300800 */
[----:B------:R-:W3:Y:S04]  /*48820*/  LDL.LU R28, [R1+0x1e54] ;  /* 0x001e5400011c7983 */ /* 0x000ee80000300800 */
[----:B----4-:R-:W-:Y:S04]  /*48830*/  STS.128 [R2+0x80], R4 ;  /* 0x0000800402007388 */ /* 0x010fe80000000c00 */
[----:B------:R4:W-:Y:S01]  /*48840*/  STS.128 [R2], R16 ;  /* 0x0000001002007388 */ /* 0x0009e20000000c00 */
[----:B0-----:R-:W-:-:S05]  /*48850*/  LOP3.LUT R0, R0, 0x7f, RZ, 0xc0, !PT ;  /* 0x0000007f00007812 */ /* 0x001fca00078ec0ff */
[----:B------:R-:W-:Y:S02]  /*48860*/  IMAD R0, R0, 0x10, R29 ;  /* 0x0000001000007824 */ /* 0x000fe400078e021d */
[----:B------:R-:W3:Y:S04]  /*48870*/  LDL.LU R29, [R1+0x1e50] ;  /* 0x001e5000011d7983 */ /* 0x000ee80000300800 */
[----:B----4-:R-:W4:Y:S04]  /*48880*/  LDL.LU.64 R18, [R1+0x1e48] ;  /* 0x001e480001127983 */ /* 0x010f280000300a00 */
[----:B------:R-:W4:Y:S04]  /*48890*/  LDL.LU.64 R16, [R1+0x1e40] ;  /* 0x001e400001107983 */ /* 0x000f280000300a00 */
[----:B------:R-:W3:Y:S04]  /*488a0*/  LDL.LU.64 R6, [R1+0x1e38] ;  /* 0x001e380001067983 */ /* 0x000ee80000300a00 */
[----:B------:R-:W3:Y:S04]  /*488b0*/  LDL.LU.64 R4, [R1+0x1e30] ;  /* 0x001e300001047983 */ /* 0x000ee80000300a00 */
[----:B------:R0:W-:Y:S04]  /*488c0*/  STS.128 [R2+0x100], R8 ;  /* 0x0001000802007388 */ /* 0x0001e80000000c00 */
[----:B0-----:R-:W3:Y:S04]  /*488d0*/  LDL.LU.64 R10, [R1+0x1e28] ;  /* 0x001e2800010a7983 */ /* 0x001ee80000300a00 */
[----:B------:R-:W3:Y:S04]  /*488e0*/  LDL.LU.64 R8, [R1+0x1e20] ;  /* 0x001e200001087983 */ /* 0x000ee80000300a00 */
[----:B------:R0:W-:Y:S04]  /*488f0*/  STS.128 [R2+0x180], R12 ;  /* 0x0001800c02007388 */ /* 0x0001e80000000c00 */
[----:B0-----:R-:W3:Y:S04]  /*48900*/  LDL.LU.64 R14, [R1+0x1e18] ;  /* 0x001e1800010e7983 */ /* 0x001ee80000300a00 */
[----:B------:R-:W3:Y:S04]  /*48910*/  LDL.LU.64 R12, [R1+0x1e10] ;  /* 0x001e1000010c7983 */ /* 0x000ee80000300a00 */
[----:B------:R0:W-:Y:S04]  /*48920*/  STS.128 [R2+0x200], R24 ;  /* 0x0002001802007388 */ /* 0x0001e80000000c00 */
[----:B------:R1:W-:Y:S04]  /*48930*/  STL [R1+0x17fc], R25 ;  /* 0x0017fc1901007387 */ /* 0x0003e80000100800 */
[----:B0-----:R-:W3:Y:S04]  /*48940*/  LDL.LU R24, [R1+0x90] ;  /* 0x0000900001187983 */ /* 0x001ee80000300800 */
[----:B-1----:R-:W3:Y:S04]  /*48950*/  LDL.LU R25, [R1+0x94] ;  /* 0x0000940001197983 */ /* 0x002ee80000300800 */
[----:B------:R-:W3:Y:S04]  /*48960*/  LDL.LU R26, [R1+0x98] ;  /* 0x00009800011a7983 */ /* 0x000ee80000300800 */
[----:B------:R-:W3:Y:S04]  /*48970*/  LDL.LU R27, [R1+0x9c] ;  /* 0x00009c00011b7983 */ /* 0x000ee80000300800 */
[----:B------:R-:W-:Y:S04]  /*48980*/  STL.64 [R1+0x1d38], R20 ;  /* 0x001d381401007387 */ /* 0x000fe80000100a00 */
[----:B--2---:R0:W-:Y:S04]  /*48990*/  STS.128 [R2+0x280], R20 ;  /* 0x0002801402007388 */ /* 0x0041e80000000c00 */
[----:B0-----:R-:W2:Y:S04]  /*489a0*/  LDL.LU R20, [R1+0x80] ;  /* 0x0000800001147983 */ /* 0x001ea80000300800 */
[----:B------:R-:W2:Y:S04]  /*489b0*/  LDL.LU R21, [R1+0x84] ;  /* 0x0000840001157983 */ /* 0x000ea80000300800 */
[----:B------:R-:W2:Y:S04]  /*489c0*/  LDL.LU R22, [R1+0x88] ;  /* 0x0000880001167983 */ /* 0x000ea80000300800 */
[----:B------:R-:W2:Y:S04]  /*489d0*/  LDL.LU R23, [R1+0x8c] ;  /* 0x00008c0001177983 */ /* 0x000ea80000300800 */
[----:B----4-:R0:W-:Y:S04]  /*489e0*/  STS.128 [R2+0x300], R16 ;  /* 0x0003001002007388 */ /* 0x0101e80000000c00 */
[----:B---3--:R1:W-:Y:S04]  /*489f0*/  STS.128 [R2+0x380], R4 ;  /* 0x0003800402007388 */ /* 0x0083e80000000c00 */
[----:B0-----:R-:W3:Y:S04]  /*48a00*/  LDL.LU R16, [R1+0x70] ;  /* 0x0000700001107983 */ /* 0x001ee80000300800 */
[----:B------:R-:W3:Y:S04]  /*48a10*/  LDL.LU R17, [R1+0x74] ;  /* 0x0000740001117983 */ /* 0x000ee80000300800 */
[----:B------:R-:W3:Y:S04]  /*48a20*/  LDL.LU R18, [R1+0x78] ;  /* 0x0000780001127983 */ /* 0x000ee80000300800 */
[----:B------:R-:W3:Y:S04]  /*48a30*/  LDL.LU R19, [R1+0x7c] ;  /* 0x00007c0001137983 */ /* 0x000ee80000300800 */
[----:B-1----:R-:W4:Y:S04]  /*48a40*/  LDL.LU R4, [R1+0x60] ;  /* 0x0000600001047983 */ /* 0x002f280000300800 */
[----:B------:R-:W4:Y:S04]  /*48a50*/  LDL.LU R5, [R1+0x64] ;  /* 0x0000640001057983 */ /* 0x000f280000300800 */
[----:B------:R-:W4:Y:S04]  /*48a60*/  LDL.LU R6, [R1+0x68] ;  /* 0x0000680001067983 */ /* 0x000f280000300800 */
[----:B------:R-:W4:Y:S04]  /*48a70*/  LDL.LU R7, [R1+0x6c] ;  /* 0x00006c0001077983 */ /* 0x000f280000300800 */
[----:B------:R0:W-:Y:S04]  /*48a80*/  STS.128 [R2+0x400], R8 ;  /* 0x0004000802007388 */ /* 0x0001e80000000c00 */
[----:B------:R1:W-:Y:S04]  /*48a90*/  STS.128 [R2+0x480], R12 ;  /* 0x0004800c02007388 */ /* 0x0003e80000000c00 */
[----:B0-----:R-:W4:Y:S04]  /*48aa0*/  LDL.LU R8, [R1+0x50] ;  /* 0x0000500001087983 */ /* 0x001f280000300800 */
[----:B------:R-:W4:Y:S04]  /*48ab0*/  LDL.LU R9, [R1+0x54] ;  /* 0x0000540001097983 */ /* 0x000f280000300800 */
[----:B------:R-:W4:Y:S04]  /*48ac0*/  LDL.LU R10, [R1+0x58] ;  /* 0x00005800010a7983 */ /* 0x000f280000300800 */
[----:B------:R-:W4:Y:S04]  /*48ad0*/  LDL.LU R11, [R1+0x5c] ;  /* 0x00005c00010b7983 */ /* 0x000f280000300800 */
[----:B-1----:R-:W4:Y:S04]  /*48ae0*/  LDL.LU R12, [R1+0x40] ;  /* 0x00004000010c7983 */ /* 0x002f280000300800 */
[----:B------:R-:W4:Y:S04]  /*48af0*/  LDL.LU R13, [R1+0x44] ;  /* 0x00004400010d7983 */ /* 0x000f280000300800 */
[----:B------:R-:W4:Y:S04]  /*48b00*/  LDL.LU R14, [R1+0x48] ;  /* 0x00004800010e7983 */ /* 0x000f280000300800 */
[----:B------:R-:W4:Y:S04]  /*48b10*/  LDL.LU R15, [R1+0x4c] ;  /* 0x00004c00010f7983 */ /* 0x000f280000300800 */
[----:B------:R-:W-:Y:S04]  /*48b20*/  STS.128 [R2+0x780], R24 ;  /* 0x0007801802007388 */ /* 0x000fe80000000c00 */
[----:B--2---:R-:W-:Y:S04]  /*48b30*/  STS.128 [R2+0x700], R20 ;  /* 0x0007001402007388 */ /* 0x004fe80000000c00 */
[----:B---3--:R-:W-:Y:S04]  /*48b40*/  STS.128 [R2+0x680], R16 ;  /* 0x0006801002007388 */ /* 0x008fe80000000c00 */
[----:B----4-:R-:W-:Y:S04]  /*48b50*/  STS.128 [R2+0x600], R4 ;  /* 0x0006000402007388 */ /* 0x010fe80000000c00 */
[----:B------:R-:W-:Y:S04]  /*48b60*/  STS.128 [R2+0x580], R8 ;  /* 0x0005800802007388 */ /* 0x000fe80000000c00 */
[----:B------:R-:W-:Y:S04]  /*48b70*/  STS.128 [R2+0x500], R12 ;  /* 0x0005000c02007388 */ /* 0x000fe80000000c00 */
[----:B------:R-:W-:Y:S06]  /*48b80*/  BAR.SYNC.DEFER_BLOCKING 0x0 ;  /* 0x0000000000007b1d */ /* 0x000fec0000010000 */
[----:B------:R-:W0:Y:S04]  /*48b90*/  LDS.128 R4, [R0] ;  /* 0x0000000000047984 */ /* 0x000e280000000c00 */
[----:B------:R-:W1:Y:S04]  /*48ba0*/  LDS.128 R16, [R0+0x800] ;  /* 0x0008000000107984 */ /* 0x000e680000000c00 */
[----:B------:R-:W2:Y:S04]  /*48bb0*/  LDS.128 R8, [R0+0x1000] ;  /* 0x0010000000087984 */ /* 0x000ea80000000c00 */
[----:B0-----:R0:W-:Y:S04]  /*48bc0*/  STL.64 [R1+0x40], R4 ;  /* 0x0000400401007387 */ /* 0x0011e80000100a00 */
[----:B------:R3:W-:Y:S04]  /*48bd0*/  STL.64 [R1+0x48], R6 ;  /* 0x0000480601007387 */ /* 0x0007e80000100a00 */
[----:B0-----:R-:W4:Y:S04]  /*48be0*/  LDL.LU R4, [R1+0x180] ;  /* 0x0001800001047983 */ /* 0x001f280000300800 */
[----:B-1----:R-:W-:Y:S04]  /*48bf0*/  STL.64 [R1+0x200], R16 ;  /* 0x0002001001007387 */ /* 0x002fe80000100a00 */
[----:B------:R-:W-:Y:S04]  /*48c00*/  STL.64 [R1+0x208], R18 ;  /* 0x0002081201007387 */ /* 0x000fe80000100a00 */
[----:B--2---:R0:W-:Y:S04]  /*48c10*/  STL.64 [R1+0x2f0], R8 ;  /* 0x0002f00801007387 */ /* 0x0041e80000100a00 */
[----:B------:R1:W-:Y:S04]  /*48c20*/  STL.64 [R1+0x2f8], R10 ;  /* 0x0002f80a01007387 */ /* 0x0003e80000100a00 */
[----:B------:R-:W4:Y:S04]  /*48c30*/  LDL.LU R5, [R1+0x184] ;  /* 0x0001840001057983 */ /* 0x000f280000300800 */
[----:B---3--:R-:W2:Y:S04]  /*48c40*/  LDL.LU R6, [R1+0x188] ;  /* 0x0001880001067983 */ /* 0x008ea80000300800 */
[----:B------:R-:W2:Y:S04]  /*48c50*/  LDL.LU R7, [R1+0x18c] ;  /* 0x00018c0001077983 */ /* 0x000ea80000300800 */
[----:B--2---:R-:W-:Y:S04]  /*48c60*/  STL.64 [R1+0x1d48], R6 ;  /* 0x001d480601007387 */ /* 0x004fe80000100a00 */
[----:B----4-:R-:W-:Y:S04]  /*48c70*/  STL.64 [R1+0x1d40], R4 ;  /* 0x001d400401007387 */ /* 0x010fe80000100a00 */
[----:B0-----:R-:W2:Y:S04]  /*48c80*/  LDL.LU R8, [R1+0x170] ;  /* 0x0001700001087983 */ /* 0x001ea80000300800 */
[----:B------:R-:W2:Y:S04]  /*48c90*/  LDL.LU R9, [R1+0x174] ;  /* 0x0001740001097983 */ /* 0x000ea80000300800 */
[----:B-1----:R-:W3:Y:S04]  /*48ca0*/  LDL.LU R10, [R1+0x178] ;  /* 0x00017800010a7983 */ /* 0x002ee80000300800 */
[----:B------:R-:W3:Y:S04]  /*48cb0*/  LDL.LU R11, [R1+0x17c] ;  /* 0x00017c00010b7983 */ /* 0x000ee80000300800 */
[----:B---3--:R-:W-:Y:S04]  /*48cc0*/  STL.64 [R1+0x1d58], R10 ;  /* 0x001d580a01007387 */ /* 0x008fe80000100a00 */
[----:B--2---:R0:W-:Y:S04]  /*48cd0*/  STL.64 [R1+0x1d50], R8 ;  /* 0x001d500801007387 */ /* 0x0041e80000100a00 */
[----:B------:R-:W2:Y:S04]  /*48ce0*/  LDL.LU R20, [R1+0x160] ;  /* 0x0001600001147983 */ /* 0x000ea80000300800 */
[----:B------:R-:W2:Y:S04]  /*48cf0*/  LDL.LU R21, [R1+0x164] ;  /* 0x0001640001157983 */ /* 0x000ea80000300800 */
[----:B------:R-:W3:Y:S04]  /*48d00*/  LDL.LU R22, [R1+0x168] ;  /* 0x0001680001167983 */ /* 0x000ee80000300800 */
[----:B------:R-:W3:Y:S04]  /*48d10*/  LDL.LU R23, [R1+0x16c] ;  /* 0x00016c0001177983 */ /* 0x000ee80000300800 */
[----:B---3--:R-:W-:Y:S04]  /*48d20*/  STL.64 [R1+0x1d68], R22 ;  /* 0x001d681601007387 */ /* 0x008fe80000100a00 */
[----:B--2---:R1:W-:Y:S04]  /*48d30*/  STL.64 [R1+0x1d60], R20 ;  /* 0x001d601401007387 */ /* 0x0043e80000100a00 */
[----:B0-----:R-:W2:Y:S04]  /*48d40*/  LDL.LU R8, [R1+0x140] ;  /* 0x0001400001087983 */ /* 0x001ea80000300800 */
[----:B------:R-:W2:Y:S04]  /*48d50*/  LDL.LU R9, [R1+0x144] ;  /* 0x0001440001097983 */ /* 0x000ea80000300800 */
[----:B------:R-:W3:Y:S04]  /*48d60*/  LDL.LU R10, [R1+0x148] ;  /* 0x00014800010a7983 */ /* 0x000ee80000300800 */
[----:B------:R-:W3:Y:S04]  /*48d70*/  LDL.LU R11, [R1+0x14c] ;  /* 0x00014c00010b7983 */ /* 0x000ee80000300800 */
[----:B---3--:R-:W-:Y:S04]  /*48d80*/  STL.64 [R1+0x1d78], R10 ;  /* 0x001d780a01007387 */ /* 0x008fe80000100a00 */
[----:B--2---:R0:W-:Y:S04]  /*48d90*/  STL.64 [R1+0x1d70], R8 ;  /* 0x001d700801007387 */ /* 0x0041e80000100a00 */
[----:B-1----:R-:W2:Y:S04]  /*48da0*/  LDL.LU R20, [R1+0x130] ;  /* 0x0001300001147983 */ /* 0x002ea80000300800 */
[----:B------:R-:W2:Y:S04]  /*48db0*/  LDL.LU R21, [R1+0x134] ;  /* 0x0001340001157983 */ /* 0x000ea80000300800 */
[----:B------:R-:W3:Y:S04]  /*48dc0*/  LDL.LU R22, [R1+0x138] ;  /* 0x0001380001167983 */ /* 0x000ee80000300800 */
[----:B------:R-:W3:Y:S04]  /*48dd0*/  LDL.LU R23, [R1+0x13c] ;  /* 0x00013c0001177983 */ /* 0x000ee80000300800 */
[----:B---3--:R-:W-:Y:S04]  /*48de0*/  STL.64 [R1+0x1d88], R22 ;  /* 0x001d881601007387 */ /* 0x008fe80000100a00 */
[----:B--2---:R-:W-:Y:S04]  /*48df0*/  STL.64 [R1+0x1d80], R20 ;  /* 0x001d801401007387 */ /* 0x004fe80000100a00 */
[----:B0-----:R-:W2:Y:S04]  /*48e00*/  LDL.LU R8, [R1+0x120] ;  /* 0x0001200001087983 */ /* 0x001ea80000300800 */
        /* <DEDUP_REMOVED lines=44> */
[----:B------:R-:W3:Y:S01]  /*490d0*/  LDL.LU R11, [R1+0xac] ;  /* 0x0000ac00010b7983 */ /* 0x000ee20000300800 */
[----:B------:R-:W-:-:S02]  /*490e0*/  LOP3.LUT R27, R0, 0x20, RZ, 0x3c, !PT ;  /* 0x00000020001b7812 */ /* 0x000fc400078e3cff */
[----:B------:R-:W-:Y:S01]  /*490f0*/  LOP3.LUT R12, R0, 0x40, RZ, 0x3c, !PT ;  /* 0x00000040000c7812 */ /* 0x000fe200078e3cff */
[----:B---3--:R-:W-:Y:S04]  /*49100*/  STL.64 [R1+0x1e08], R10 ;  /* 0x001e080a01007387 */ /* 0x008fe80000100a00 */
[----:B--2---:R-:W-:Y:S04]  /*49110*/  STL.64 [R1+0x1e00], R8 ;  /* 0x001e000801007387 */ /* 0x004fe80000100a00 */
[----:B------:R-:W0:Y:S04]  /*49120*/  LDS.128 R8, [R0+0x1800] ;  /* 0x0018000000087984 */ /* 0x000e280000000c00 */
[----:B------:R-:W2:Y:S04]  /*49130*/  LDL.LU R20, [R1+0x110] ;  /* 0x0001100001147983 */ /* 0x000ea80000300800 */
[----:B------:R-:W2:Y:S04]  /*49140*/  LDL.LU R21, [R1+0x114] ;  /* 0x0001140001157983 */ /* 0x000ea80000300800 */
[----:B------:R-:W2:Y:S04]  /*49150*/  LDL.LU R22, [R1+0x118] ;  /* 0x0001180001167983 */ /* 0x000ea80000300800 */
[----:B------:R-:W2:Y:S04]  /*49160*/  LDL.LU R23, [R1+0x11c] ;  /* 0x00011c0001177983 */ /* 0x000ea80000300800 */
[----:B------:R-:W3:Y:S04]  /*49170*/  LDL.LU R4, [R1+0x150] ;  /* 0x0001500001047983 */ /* 0x000ee80000300800 */
[----:B------:R-:W3:Y:S04]  /*49180*/  LDL.LU R5, [R1+0x154] ;  /* 0x0001540001057983 */ /* 0x000ee80000300800 */
[----:B------:R-:W3:Y:S04]  /*49190*/  LDL.LU R6, [R1+0x158] ;  /* 0x0001580001067983 */ /* 0x000ee80000300800 */
[----:B------:R-:W3:Y:S04]  /*491a0*/  LDL.LU R7, [R1+0x15c] ;  /* 0x00015c0001077983 */ /* 0x000ee80000300800 */
[----:B------:R-:W4:Y:S04]  /*491b0*/  LDL.LU R16, [R1+0x190] ;  /* 0x0001900001107983 */ /* 0x000f280000300800 */
[----:B------:R-:W4:Y:S04]  /*491c0*/  LDL.LU R17, [R1+0x194] ;  /* 0x0001940001117983 */ /* 0x000f280000300800 */
[----:B------:R-:W4:Y:S04]  /*491d0*/  LDL.LU R18, [R1+0x198] ;  /* 0x0001980001127983 */ /* 0x000f280000300800 */
[----:B------:R-:W4:Y:S04]  /*491e0*/  LDL.LU R19, [R1+0x19c] ;  /* 0x00019c0001137983 */ /* 0x000f280000300800 */
[----:B0-----:R-:W-:Y:S04]  /*491f0*/  STL.64 [R1+0x3d0], R8 ;  /* 0x0003d00801007387 */ /* 0x001fe80000100a00 */
[----:B------:R-:W-:Y:S04]  /*49200*/  STL.64 [R1+0x3d8], R10 ;  /* 0x0003d80a01007387 */ /* 0x000fe80000100a00 */
[----:B------:R-:W0:Y:S04]  /*49210*/  LDS.128 R8, [R27] ;  /* 0x000000001b087984 */ /* 0x000e280000000c00 */
[----:B0-----:R-:W-:Y:S04]  /*49220*/  STL.64 [R1+0x70], R8 ;  /* 0x0000700801007387 */ /* 0x001fe80000100a00 */
[----:B------:R-:W-:Y:S04]  /*49230*/  STL.64 [R1+0x78], R10 ;  /* 0x0000780a01007387 */ /* 0x000fe80000100a00 */
[----:B------:R-:W0:Y:S04]  /*49240*/  LDS.128 R8, [R27+0x800] ;  /* 0x000800001b087984 */ /* 0x000e280000000c00 */
        /* <DEDUP_REMOVED lines=8> */
[----:B------:R-:W0:Y:S04]  /*492d0*/  LDS.128 R8, [R12] ;  /* 0x000000000c087984 */ /* 0x000e280000000c00 */
[----:B0-----:R-:W-:Y:S01]  /*492e0*/  STL [R1+0x84], R9 ;  /* 0x0000840901007387 */ /* 0x001fe20000100800 */
[----:B------:R-:W-:-:S03]  /*492f0*/  IMAD.MOV.U32 R24, RZ, RZ, R8 ;  /* 0x000000ffff187224 */ /* 0x000fc600078e0008 */
[----:B------:R-:W-:Y:S04]  /*49300*/  STL.64 [R1+0x88], R10 ;  /* 0x0000880a01007387 */ /* 0x000fe80000100a00 */
[----:B------:R-:W0:Y:S04]  /*49310*/  LDS.128 R8, [R12+0x800] ;  /* 0x000800000c087984 */ /* 0x000e280000000c00 */
[----:B0-----:R-:W-:Y:S04]  /*49320*/  STL.64 [R1+0x220], R8 ;  /* 0x0002200801007387 */ /* 0x001fe80000100a00 */
[----:B------:R-:W-:Y:S04]  /*49330*/  STL.64 [R1+0x228], R10 ;  /* 0x0002280a01007387 */ /* 0x000fe80000100a00 */
[----:B------:R-:W0:Y:S01]  /*49340*/  LDS.128 R8, [R12+0x1000] ;  /* 0x001000000c087984 */ /* 0x000e220000000c00 */
[----:B------:R-:W-:-:S03]  /*49350*/  LOP3.LUT R13, R0, 0x60, RZ, 0x3c, !PT ;  /* 0x00000060000d7812 */ /* 0x000fc600078e3cff */
[----:B0-----:R-:W-:Y:S04]  /*49360*/  STL.64 [R1+0x310], R8 ;  /* 0x0003100801007387 */ /* 0x001fe80000100a00 */
[----:B------:R-:W-:Y:S04]  /*49370*/  STL.64 [R1+0x318], R10 ;  /* 0x0003180a01007387 */ /* 0x000fe80000100a00 */
[----:B------:R-:W0:Y:S04]  /*49380*/  LDS.128 R8, [R12+0x1800] ;  /* 0x001800000c087984 */ /* 0x000e280000000c00 */
        /* <DEDUP_REMOVED lines=12> */
[----:B------:R-:W-:Y:S06]  /*49450*/  BAR.SYNC.DEFER_BLOCKING 0x0 ;  /* 0x0000000000007b1d */ /* 0x000fec0000010000 */
[----:B0-----:R-:W-:Y:S04]  /*49460*/  STL.64 [R1+0x400], R8 ;  /* 0x0004000801007387 */ /* 0x001fe80000100a00 */
[----:B------:R0:W-:Y:S04]  /*49470*/  STL.64 [R1+0x408], R10 ;  /* 0x0004080a01007387 */ /* 0x0001e80000100a00 */
[----:B0-----:R-:W2:Y:S04]  /*49480*/  LDL.LU.64 R10, [R1+0x1e08] ;  /* 0x001e0800010a7983 */ /* 0x001ea80000300a00 */
[----:B------:R-:W2:Y:S04]  /*49490*/  LDL.LU.64 R8, [R1+0x1e00] ;  /* 0x001e000001087983 */ /* 0x000ea80000300a00 */
[----:B--2---:R0:W-:Y:S04]  /*494a0*/  STS.128 [R2], R8 ;  /* 0x0000000802007388 */ /* 0x0041e80000000c00 */
[----:B0-----:R-:W2:Y:S04]  /*494b0*/  LDL.LU.64 R10, [R1+0x1df8] ;  /* 0x001df800010a7983 */ /* 0x001ea80000300a00 */
[----:B------:R-:W2:Y:S04]  /*494c0*/  LDL.LU.64 R8, [R1+0x1df0] ;  /* 0x001df00001087983 */ /* 0x000ea80000300a00 */
[----:B--2---:R0:W-:Y:S04]  /*494d0*/  STS.128 [R2+0x80], R8 ;  /* 0x0000800802007388 */ /* 0x0041e80000000c00 */
        /* <DEDUP_REMOVED lines=17> */
[----:B------:R0:W-:Y:S04]  /*495f0*/  STS.128 [R2+0x380], R20 ;  /* 0x0003801402007388 */ /* 0x0001e80000000c00 */
[----:B0-----:R-:W3:Y:S04]  /*49600*/  LDL.LU.64 R22, [R1+0x1d88] ;  /* 0x001d880001167983 */ /* 0x001ee80000300a00 */
[----:B------:R-:W3:Y:S04]  /*49610*/  LDL.LU.64 R20, [R1+0x1d80] ;  /* 0x001d800001147983 */ /* 0x000ee80000300a00 */
[----:B--2---:R0:W-:Y:S04]  /*49620*/  STS.128 [R2+0x400], R8 ;  /* 0x0004000802007388 */ /* 0x0041e80000000c00 */
[----:B0-----:R-:W2:Y:S04]  /*49630*/  LDL.LU.64 R10, [R1+0x1d78] ;  /* 0x001d7800010a7983 */ /* 0x001ea80000300a00 */
[----:B------:R-:W2:Y:S04]  /*49640*/  LDL.LU.64 R8, [R1+0x1d70] ;  /* 0x001d700001087983 */ /* 0x000ea80000300a00 */
[----:B---3--:R0:W-:Y:S04]  /*49650*/  STS.128 [R2+0x480], R20 ;  /* 0x0004801402007388 */ /* 0x0081e80000000c00 */
[----:B------:R-:W-:Y:S04]  /*49660*/  STS.128 [R2+0x580], R4 ;  /* 0x0005800402007388 */ /* 0x000fe80000000c00 */
[----:B0-----:R-:W3:Y:S04]  /*49670*/  LDL.LU.64 R22, [R1+0x1d68] ;  /* 0x001d680001167983 */ /* 0x001ee80000300a00 */
[----:B------:R-:W3:Y:S04]  /*49680*/  LDL.LU.64 R20, [R1+0x1d60] ;  /* 0x001d600001147983 */ /* 0x000ee80000300a00 */
[----:B--2---:R0:W-:Y:S04]  /*49690*/  STS.128 [R2+0x500], R8 ;  /* 0x0005000802007388 */ /* 0x0041e80000000c00 */
[----:B0-----:R-:W2:Y:S04]  /*496a0*/  LDL.LU.64 R10, [R1+0x1d58] ;  /* 0x001d5800010a7983 */ /* 0x001ea80000300a00 */
[----:B------:R-:W2:Y:S04]  /*496b0*/  LDL.LU.64 R8, [R1+0x1d50] ;  /* 0x001d500001087983 */ /* 0x000ea80000300a00 */
[----:B------:R-:W2:Y:S04]  /*496c0*/  LDL.LU.64 R6, [R1+0x1d48] ;  /* 0x001d480001067983 */ /* 0x000ea80000300a00 */
[----:B------:R-:W2:Y:S04]  /*496d0*/  LDL.LU.64 R4, [R1+0x1d40] ;  /* 0x001d400001047983 */ /* 0x000ea80000300a00 */
[----:B---3--:R0:W-:Y:S04]  /*496e0*/  STS.128 [R2+0x600], R20 ;  /* 0x0006001402007388 */ /* 0x0081e80000000c00 */
[----:B----4-:R-:W-:Y:S04]  /*496f0*/  STS.128 [R2+0x780], R16 ;  /* 0x0007801002007388 */ /* 0x010fe80000000c00 */
[----:B0-----:R-:W3:Y:S04]  /*49700*/  LDL.LU.64 R20, [R1+0x1d38] ;  /* 0x001d380001147983 */ /* 0x001ee80000300a00 */
[----:B--2---:R-:W-:Y:S04]  /*49710*/  STS.128 [R2+0x680], R8 ;  /* 0x0006800802007388 */ /* 0x004fe80000000c00 */
[----:B------:R-:W-:Y:S04]  /*49720*/  STS.128 [R2+0x700], R4 ;  /* 0x0007000402007388 */ /* 0x000fe80000000c00 */
[----:B------:R-:W-:Y:S06]  /*49730*/  BAR.SYNC.DEFER_BLOCKING 0x0 ;  /* 0x0000000000007b1d */ /* 0x000fec0000010000 */
[----:B------:R-:W0:Y:S04]  /*49740*/  LDS.128 R4, [R0] ;  /* 0x0000000000047984 */ /* 0x000e280000000c00 */
[----:B------:R-:W-:Y:S04]  /*49750*/  LDS.128 R16, [R0+0x1000] ;  /* 0x0010000000107984 */ /* 0x000fe80000000c00 */
[----:B------:R-:W-:Y:S04]  /*49760*/  LDS.128 R8, [R0+0x1800] ;  /* 0x0018000000087984 */ /* 0x000fe80000000c00 */
[----:B0-----:R-:W-:Y:S01]  /*49770*/  STL [R1+0x14], R5 ;  /* 0x0000140501007387 */ /* 0x001fe20000100800 */
[----:B------:R-:W-:-:S03]  /*49780*/  IMAD.MOV.U32 R22, RZ, RZ, R4 ;  /* 0x000000ffff167224 */ /* 0x000fc600078e0004 */
[----:B------:R-:W-:Y:S04]  /*49790*/  STL.64 [R1+0x18], R6 ;  /* 0x0000180601007387 */ /* 0x000fe80000100a00 */
[----:B------:R-:W0:Y:S04]  /*497a0*/  LDS.128 R4, [R0+0x800] ;  /* 0x0008000000047984 */ /* 0x000e280000000c00 */
[----:B0-----:R-:W-:Y:S04]  /*497b0*/  STL.64 [R1+0x60], R4 ;  /* 0x0000600401007387 */ /* 0x001fe80000100a00 */
[----:B------:R-:W-:Y:S04]  /*497c0*/  STL.64 [R1+0x68], R6 ;  /* 0x0000680601007387 */ /* 0x000fe80000100a00 */
[----:B------:R-:W0:Y:S04]  /*497d0*/  LDS.128 R4, [R27] ;  /* 0x000000001b047984 */ /* 0x000e280000000c00 */
[----:B------:R-:W-:Y:S04]  /*497e0*/  STL.64 [R1+0xc0], R16 ;  /* 0x0000c01001007387 */ /* 0x000fe80000100a00 */
[----:B------:R-:W-:Y:S04]  /*497f0*/  STL.64 [R1+0xc8], R18 ;  /* 0x0000c81201007387 */ /* 0x000fe80000100a00 */
[----:B------:R-:W1:Y:S04]  /*49800*/  LDS.128 R16, [R27+0x800] ;  /* 0x000800001b107984 */ /* 0x000e680000000c00 */
[----:B0-----:R-:W-:Y:S04]  /*49810*/  STL [R1+0x34], R5 ;  /* 0x0000340501007387 */ /* 0x001fe80000100800 */
[----:B------:R-:W-:Y:S04]  /*49820*/  STL.64 [R1+0x100], R8 ;  /* 0x0001000801007387 */ /* 0x000fe80000100a00 */
[----:B------:R-:W-:Y:S04]  /*49830*/  STL.64 [R1+0x108], R10 ;  /* 0x0001080a01007387 */ /* 0x000fe80000100a00 */
[----:B------:R-:W0:Y:S01]  /*49840*/  LDS.128 R8, [R27+0x1000] ;  /* 0x001000001b087984 */ /* 0x000e220000000c00 */
[----:B------:R-:W-:-:S03]  /*49850*/  IMAD.MOV.U32 R25, RZ, RZ, R4 ;  /* 0x000000ffff197224 */ /* 0x000fc600078e0004 */
[----:B------:R2:W-:Y:S04]  /*49860*/  STL.64 [R1+0x38], R6 ;  /* 0x0000380601007387 */ /* 0x0005e80000100a00 */
[----:B------:R-:W4:Y:S04]  /*49870*/  LDL.LU R4, [R1+0x2c0] ;  /* 0x0002c00001047983 */ /* 0x000f280000300800 */
[----:B-1----:R-:W-:Y:S04]  /*49880*/  STL.64 [R1+0xa0], R16 ;  /* 0x0000a01001007387 */ /* 0x002fe80000100a00 */
[----:B------:R-:W-:Y:S04]  /*49890*/  STL.64 [R1+0xa8], R18 ;  /* 0x0000a81201007387 */ /* 0x000fe80000100a00 */
[----:B0-----:R0:W-:Y:S04]  /*498a0*/  STL.64 [R1+0xe0], R8 ;  /* 0x0000e00801007387 */ /* 0x0011e80000100a00 */
[----:B------:R1:W-:Y:S04]  /*498b0*/  STL.64 [R1+0xe8], R10 ;  /* 0x0000e80a01007387 */ /* 0x0003e80000100a00 */
[----:B------:R-:W4:Y:S04]  /*498c0*/  LDL.LU R5, [R1+0x2c4] ;  /* 0x0002c40001057983 */ /* 0x000f280000300800 */
[----:B--2---:R-:W2:Y:S04]  /*498d0*/  LDL.LU R6, [R1+0x2c8] ;  /* 0x0002c80001067983 */ /* 0x004ea80000300800 */
[----:B------:R-:W2:Y:S04]  /*498e0*/  LDL.LU R7, [R1+0x2cc] ;  /* 0x0002cc0001077983 */ /* 0x000ea80000300800 */
[----:B--2---:R-:W-:Y:S04]  /*498f0*/  STL.64 [R1+0x1c60], R6 ;  /* 0x001c600601007387 */ /* 0x004fe80000100a00 */
[----:B----4-:R2:W-:Y:S04]  /*49900*/  STL.64 [R1+0x1c58], R4 ;  /* 0x001c580401007387 */ /* 0x0105e80000100a00 */
[----:B0-----:R-:W4:Y:S04]  /*49910*/  LDL.LU R8, [R1+0x2b0] ;  /* 0x0002b00001087983 */ /* 0x001f280000300800 */
[----:B------:R-:W4:Y:S04]  /*49920*/  LDL.LU R9, [R1+0x2b4] ;  /* 0x0002b40001097983 */ /* 0x000f280000300800 */
[----:B-1----:R-:W2:Y:S04]  /*49930*/  LDL.LU R10, [R1+0x2b8] ;  /* 0x0002b800010a7983 */ /* 0x002ea80000300800 */
[----:B------:R-:W2:Y:S04]  /*49940*/  LDL.LU R11, [R1+0x2bc] ;  /* 0x0002bc00010b7983 */ /* 0x000ea80000300800 */
[----:B--2---:R-:W-:Y:S04]  /*49950*/  STL.64 [R1+0x1c70], R10 ;  /* 0x001c700a01007387 */ /* 0x004fe80000100a00 */
[----:B----4-:R-:W-:Y:S04]  /*49960*/  STL.64 [R1+0x1c68], R8 ;  /* 0x001c680801007387 */ /* 0x010fe80000100a00 */
[----:B------:R-:W2:Y:S04]  /*49970*/  LDL.LU R4, [R1+0x2a0] ;  /* 0x0002a00001047983 */ /* 0x000ea80000300800 */
[----:B------:R-:W2:Y:S04]  /*49980*/  LDL.LU R5, [R1+0x2a4] ;  /* 0x0002a40001057983 */ /* 0x000ea80000300800 */
[----:B------:R-:W4:Y:S04]  /*49990*/  LDL.LU R6, [R1+0x2a8] ;  /* 0x0002a80001067983 */ /* 0x000f280000300800 */
[----:B------:R-:W4:Y:S04]  /*499a0*/  LDL.LU R7, [R1+0x2ac] ;  /* 0x0002ac0001077983 */ /* 0x000f280000300800 */
[----:B----4-:R-:W-:Y:S04]  /*499b0*/  STL.64 [R1+0x1c80], R6 ;  /* 0x001c800601007387 */ /* 0x010fe80000100a00 */
[----:B--2---:R0:W-:Y:S04]  /*499c0*/  STL.64 [R1+0x1c78], R4 ;  /* 0x001c780401007387 */ /* 0x0041e80000100a00 */
[----:B0-----:R-:W2:Y:S04]  /*499d0*/  LDL.LU R4, [R1+0x280] ;  /* 0x0002800001047983 */ /* 0x001ea80000300800 */
        /* <DEDUP_REMOVED lines=64> */
[----:B--2---:R-:W-:Y:S04]  /*49de0*/  STL.64 [R1+0x1d28], R4 ;  /* 0x001d280401007387 */ /* 0x004fe80000100a00 */
[----:B------:R-:W0:Y:S04]  /*49df0*/  LDS.128 R4, [R27+0x1800] ;  /* 0x001800001b047984 */ /* 0x000e280000000c00 */
[----:B------:R-:W2:Y:S04]  /*49e00*/  LDL.LU R8, [R1+0x290] ;  /* 0x0002900001087983 */ /* 0x000ea80000300800 */
[----:B------:R-:W2:Y:S04]  /*49e10*/  LDL.LU R9, [R1+0x294] ;  /* 0x0002940001097983 */ /* 0x000ea80000300800 */
[----:B------:R-:W2:Y:S04]  /*49e20*/  LDL.LU R10, [R1+0x298] ;  /* 0x00029800010a7983 */ /* 0x000ea80000300800 */
[----:B------:R-:W2:Y:S04]  /*49e30*/  LDL.LU R11, [R1+0x29c] ;  /* 0x00029c00010b7983 */ /* 0x000ea80000300800 */
[----:B------:R-:W4:Y:S04]  /*49e40*/  LDL.LU R16, [R1+0x2d0] ;  /* 0x0002d00001107983 */ /* 0x000f280000300800 */
[----:B------:R-:W4:Y:S04]  /*49e50*/  LDL.LU R17, [R1+0x2d4] ;  /* 0x0002d40001117983 */ /* 0x000f280000300800 */
[----:B------:R-:W4:Y:S04]  /*49e60*/  LDL.LU R18, [R1+0x2d8] ;  /* 0x0002d80001127983 */ /* 0x000f280000300800 */
[----:B------:R-:W4:Y:S04]  /*49e70*/  LDL.LU R19, [R1+0x2dc] ;  /* 0x0002dc0001137983 */ /* 0x000f280000300800 */
[----:B0-----:R-:W-:Y:S04]  /*49e80*/  STL.64 [R1+0x120], R4 ;  /* 0x0001200401007387 */ /* 0x001fe80000100a00 */
[----:B------:R-:W-:Y:S04]  /*49e90*/  STL.64 [R1+0x128], R6 ;  /* 0x0001280601007387 */ /* 0x000fe80000100a00 */
[----:B------:R-:W0:Y:S04]  /*49ea0*/  LDS.128 R4, [R12] ;  /* 0x000000000c047984 */ /* 0x000e280000000c00 */
[----:B0-----:R-:W-:Y:S01]  /*49eb0*/  STL [R1+0x24], R5 ;  /* 0x0000240501007387 */ /* 0x001fe20000100800 */
[----:B------:R-:W-:-:S03]  /*49ec0*/  IMAD.MOV.U32 R23, RZ, RZ, R4 ;  /* 0x000000ffff177224 */ /* 0x000fc600078e0004 */
[----:B------:R-:W-:Y:S04]  /*49ed0*/  STL.64 [R1+0x28], R6 ;  /* 0x0000280601007387 */ /* 0x000fe80000100a00 */
[----:B------:R-:W0:Y:S04]  /*49ee0*/  LDS.128 R4, [R12+0x800] ;  /* 0x000800000c047984 */ /* 0x000e280000000c00 */
[----:B------:R1:W-:Y:S04]  /*49ef0*/  STL.64 [R1+0x1808], R22 ;  /* 0x0018081601007387 */ /* 0x0003e80000100a00 */
[----:B---3--:R-:W-:Y:S04]  /*49f00*/  STL.64 [R1+0x1800], R20 ;  /* 0x0018001401007387 */ /* 0x008fe80000100a00 */
[----:B0-----:R-:W-:Y:S04]  /*49f10*/  STL.64 [R1+0x90], R4 ;  /* 0x0000900401007387 */ /* 0x001fe80000100a00 */
[----:B------:R-:W-:Y:S04]  /*49f20*/  STL.64 [R1+0x98], R6 ;  /* 0x0000980601007387 */ /* 0x000fe80000100a00 */
[----:B------:R-:W0:Y:S01]  /*49f30*/  LDS.128 R4, [R12+0x1000] ;  /* 0x001000000c047984 */ /* 0x000e220000000c00 */
[----:B-1----:R-:W-:-:S03]  /*49f40*/  LOP3.LUT R23, R0, 0x60, RZ, 0x3c, !PT ;  /* 0x0000006000177812 */ /* 0x002fc600078e3cff */
        /* <DEDUP_REMOVED lines=17> */
[----:B0-----:R-:W-:Y:S04]  /*4a060*/  STL.64 [R1], R4 ;  /* 0x0000000401007387 */ /* 0x001fe80000100a00 */
[----:B------:R0:W-:Y:S04]  /*4a070*/  STL.64 [R1+0x8], R6 ;  /* 0x0000080601007387 */ /* 0x0001e80000100a00 */
[----:B0-----:R-:W3:Y:S04]  /*4a080*/  LDL.LU.64 R6, [R1+0x1d30] ;  /* 0x001d300001067983 */ /* 0x001ee80000300a00 */
[----:B------:R-:W3:Y:S04]  /*4a090*/  LDL.LU.64 R4, [R1+0x1d28] ;  /* 0x001d280001047983 */ /* 0x000ee80000300a00 */
[----:B---3--:R0:W-:Y:S04]  /*4a0a0*/  STS.128 [R2], R4 ;  /* 0x0000000402007388 */ /* 0x0081e80000000c00 */
[----:B0-----:R-:W3:Y:S04]  /*4a0b0*/  LDL.LU.64 R6, [R1+0x1d20] ;  /* 0x001d200001067983 */ /* 0x001ee80000300a00 */
[----:B------:R-:W3:Y:S04]  /*4a0c0*/  LDL.LU.64 R4, [R1+0x1d18] ;  /* 0x001d180001047983 */ /* 0x000ee80000300a00 */
[----:B---3--:R0:W-:Y:S04]  /*4a0d0*/  STS.128 [R2+0x80], R4 ;  /* 0x0000800402007388 */ /* 0x0081e80000000c00 */
        /* <DEDUP_REMOVED lines=29> */
[----:B--2---:R0:W-:Y:S04]  /*4a2b0*/  STS.128 [R2+0x580], R8 ;  /* 0x0005800802007388 */ /* 0x0041e80000000c00 */
[----:B0-----:R-:W2:Y:S04]  /*4a2c0*/  LDL.LU.64 R10, [R1+0x1c70] ;  /* 0x001c7000010a7983 */ /* 0x001ea80000300a00 */
[----:B------:R-:W2:Y:S04]  /*4a2d0*/  LDL.LU.64 R8, [R1+0x1c68] ;  /* 0x001c680001087983 */ /* 0x000ea80000300a00 */
[----:B---3--:R0:W-:Y:S04]  /*4a2e0*/  STS.128 [R2+0x600], R4 ;  /* 0x0006000402007388 */ /* 0x0081e80000000c00 */
[----:B0-----:R-:W3:Y:S04]  /*4a2f0*/  LDL.LU.64 R6, [R1+0x1c60] ;  /* 0x001c600001067983 */ /* 0x001ee80000300a00 */
[----:B------:R-:W3:Y:S04]  /*4a300*/  LDL.LU.64 R4, [R1+0x1c58] ;  /* 0x001c580001047983 */ /* 0x000ee80000300a00 */
[----:B--2---:R-:W-:Y:S04]  /*4a310*/  STS.128 [R2+0x680], R8 ;  /* 0x0006800802007388 */ /* 0x004fe80000000c00 */
[----:B----4-:R-:W-:Y:S04]  /*4a320*/  STS.128 [R2+0x780], R16 ;  /* 0x0007801002007388 */ /* 0x010fe80000000c00 */
[----:B---3--:R0:W-:Y:S04]  /*4a330*/  STS.128 [R2+0x700], R4 ;  /* 0x0007000402007388 */ /* 0x0081e80000000c00 */
[----:B------:R-:W-:Y:S06]  /*4a340*/  BAR.SYNC.DEFER_BLOCKING 0x0 ;  /* 0x0000000000007b1d */ /* 0x000fec0000010000 */
[----:B0-----:R-:W2:Y:S04]  /*4a350*/  LDL.LU R4, [R1+0x450] ;  /* 0x0004500001047983 */ /* 0x001ea80000300800 */
[----:B------:R-:W0:Y:S04]  /*4a360*/  LDS.128 R16, [R0] ;  /* 0x0000000000107984 */ /* 0x000e280000000c00 */
[----:B------:R-:W1:Y:S04]  /*4a370*/  LDS.128 R8, [R0+0x800] ;  /* 0x0008000000087984 */ /* 0x000e680000000c00 */
[----:B0-----:R-:W-:Y:S04]  /*4a380*/  STL.64 [R1+0x180], R16 ;  /* 0x0001801001007387 */ /* 0x001fe80000100a00 */
[----:B------:R-:W-:Y:S04]  /*4a390*/  STL.64 [R1+0x188], R18 ;  /* 0x0001881201007387 */ /* 0x000fe80000100a00 */
[----:B-1----:R0:W-:Y:S04]  /*4a3a0*/  STL.64 [R1+0x240], R8 ;  /* 0x0002400801007387 */ /* 0x0021e80000100a00 */
[----:B------:R1:W-:Y:S04]  /*4a3b0*/  STL.64 [R1+0x248], R10 ;  /* 0x0002480a01007387 */ /* 0x0003e80000100a00 */
[----:B------:R-:W2:Y:S04]  /*4a3c0*/  LDL.LU R5, [R1+0x454] ;  /* 0x0004540001057983 */ /* 0x000ea80000300800 */
[----:B------:R-:W3:Y:S04]  /*4a3d0*/  LDL.LU R6, [R1+0x458] ;  /* 0x0004580001067983 */ /* 0x000ee80000300800 */
[----:B------:R-:W3:Y:S04]  /*4a3e0*/  LDL.LU R7, [R1+0x45c] ;  /* 0x00045c0001077983 */ /* 0x000ee80000300800 */
[----:B---3--:R-:W-:Y:S04]  /*4a3f0*/  STL.64 [R1+0x1b80], R6 ;  /* 0x001b800601007387 */ /* 0x008fe80000100a00 */
[----:B--2---:R2:W-:Y:S04]  /*4a400*/  STL.64 [R1+0x1b78], R4 ;  /* 0x001b780401007387 */ /* 0x0045e80000100a00 */
[----:B0-----:R-:W3:Y:S04]  /*4a410*/  LDL.LU R8, [R1+0x440] ;  /* 0x0004400001087983 */ /* 0x001ee80000300800 */
[----:B------:R-:W3:Y:S04]  /*4a420*/  LDL.LU R9, [R1+0x444] ;  /* 0x0004440001097983 */ /* 0x000ee80000300800 */
[----:B-1----:R-:W4:Y:S04]  /*4a430*/  LDL.LU R10, [R1+0x448] ;  /* 0x00044800010a7983 */ /* 0x002f280000300800 */
[----:B------:R-:W4:Y:S04]  /*4a440*/  LDL.LU R11, [R1+0x44c] ;  /* 0x00044c00010b7983 */ /* 0x000f280000300800 */
[----:B----4-:R-:W-:Y:S04]  /*4a450*/  STL.64 [R1+0x1b90], R10 ;  /* 0x001b900a01007387 */ /* 0x010fe80000100a00 */
[----:B---3--:R-:W-:Y:S04]  /*4a460*/  STL.64 [R1+0x1b88], R8 ;  /* 0x001b880801007387 */ /* 0x008fe80000100a00 */
[----:B--2---:R-:W2:Y:S04]  /*4a470*/  LDL.LU R4, [R1+0x430] ;  /* 0x0004300001047983 */ /* 0x004ea80000300800 */
        /* <DEDUP_REMOVED lines=122> */
[----:B0-----:R-:W4:Y:S04]  /*4ac20*/  LDL.LU.64 R6, [R1+0x1c50] ;  /* 0x001c500001067983 */ /* 0x001f280000300a00 */
[----:B------:R-:W4:Y:S04]  /*4ac30*/  LDL.LU.64 R4, [R1+0x1c48] ;  /* 0x001c480001047983 */ /* 0x000f280000300a00 */
[----:B----4-:R0:W-:Y:S04]  /*4ac40*/  STS.128 [R2], R4 ;  /* 0x0000000402007388 */ /* 0x0101e80000000c00 */
[----:B0-----:R-:W4:Y:S04]  /*4ac50*/  LDL.LU.64 R6, [R1+0x1c40] ;  /* 0x001c400001067983 */ /* 0x001f280000300a00 */
[----:B------:R-:W4:Y:S04]  /*4ac60*/  LDL.LU.64 R4, [R1+0x1c38] ;  /* 0x001c380001047983 */ /* 0x000f280000300a00 */
[----:B----4-:R0:W-:Y:S04]  /*4ac70*/  STS.128 [R2+0x80], R4 ;  /* 0x0000800402007388 */ /* 0x0101e80000000c00 */
        /* <DEDUP_REMOVED lines=29> */
[----:B--2---:R0:W-:Y:S04]  /*4ae50*/  STS.128 [R2+0x580], R8 ;  /* 0x0005800802007388 */ /* 0x0041e80000000c00 */
[----:B0-----:R-:W2:Y:S04]  /*4ae60*/  LDL.LU.64 R10, [R1+0x1b90] ;  /* 0x001b9000010a7983 */ /* 0x001ea80000300a00 */
[----:B------:R-:W2:Y:S04]  /*4ae70*/  LDL.LU.64 R8, [R1+0x1b88] ;  /* 0x001b880001087983 */ /* 0x000ea80000300a00 */
[----:B----4-:R0:W-:Y:S04]  /*4ae80*/  STS.128 [R2+0x600], R4 ;  /* 0x0006000402007388 */ /* 0x0101e80000000c00 */
[----:B0-----:R-:W4:Y:S04]  /*4ae90*/  LDL.LU.64 R6, [R1+0x1b80] ;  /* 0x001b800001067983 */ /* 0x001f280000300a00 */
[----:B------:R-:W4:Y:S04]  /*4aea0*/  LDL.LU.64 R4, [R1+0x1b78] ;  /* 0x001b780001047983 */ /* 0x000f280000300a00 */
[----:B--2---:R-:W-:Y:S04]  /*4aeb0*/  STS.128 [R2+0x680], R8 ;  /* 0x0006800802007388 */ /* 0x004fe80000000c00 */
[----:B---3--:R-:W-:Y:S04]  /*4aec0*/  STS.128 [R2+0x780], R16 ;  /* 0x0007801002007388 */ /* 0x008fe80000000c00 */
[----:B----4-:R0:W-:Y:S04]  /*4aed0*/  STS.128 [R2+0x700], R4 ;  /* 0x0007000402007388 */ /* 0x0101e80000000c00 */
        /* <DEDUP_REMOVED lines=371> */
[----:B----4-:R-:W-:Y:S04]  /*4c610*/  STS.128 [R2+0x700], R4 ;  /* 0x0007000402007388 */ /* 0x010fe80000000c00 */
[----:B------:R-:W-:Y:S06]  /*4c620*/  BAR.SYNC.DEFER_BLOCKING 0x0 ;  /* 0x0000000000007b1d */ /* 0x000fec0000010000 */
[----:B------:R-:W0:Y:S04]  /*4c630*/  LDS.128 R4, [R0] ;  /* 0x0000000000047984 */ /* 0x000e280000000c00 */
[----:B------:R-:W1:Y:S04]  /*4c640*/  LDS.128 R16, [R0+0x800] ;  /* 0x0008000000107984 */ /* 0x000e680000000c00 */
[----:B------:R-:W2:Y:S04]  /*4c650*/  LDS.128 R8, [R0+0x1000] ;  /* 0x0010000000087984 */ /* 0x000ea80000000c00 */
[----:B0-----:R-:W-:Y:S04]  /*4c660*/  STL.64 [R1+0x380], R4 ;  /* 0x0003800401007387 */ /* 0x001fe80000100a00 */
[----:B------:R-:W-:Y:S04]  /*4c670*/  STL.64 [R1+0x388], R6 ;  /* 0x0003880601007387 */ /* 0x000fe80000100a00 */
[----:B------:R-:W0:Y:S04]  /*4c680*/  LDS.128 R4, [R0+0x1800] ;  /* 0x0018000000047984 */ /* 0x000e280000000c00 */
[----:B-1----:R-:W-:Y:S04]  /*4c690*/  STL.64 [R1+0x410], R16 ;  /* 0x0004101001007387 */ /* 0x002fe80000100a00 */
[----:B------:R-:W-:Y:S04]  /*4c6a0*/  STL.64 [R1+0x418], R18 ;  /* 0x0004181201007387 */ /* 0x000fe80000100a00 */
[----:B------:R-:W1:Y:S04]  /*4c6b0*/  LDS.128 R16, [R27] ;  /* 0x000000001b107984 */ /* 0x000e680000000c00 */
[----:B--2---:R-:W-:Y:S04]  /*4c6c0*/  STL.64 [R1+0x4f0], R8 ;  /* 0x0004f00801007387 */ /* 0x004fe80000100a00 */
[----:B------:R-:W-:Y:S04]  /*4c6d0*/  STL.64 [R1+0x4f8], R10 ;  /* 0x0004f80a01007387 */ /* 0x000fe80000100a00 */
[----:B------:R-:W2:Y:S04]  /*4c6e0*/  LDS.128 R8, [R27+0x800] ;  /* 0x000800001b087984 */ /* 0x000ea80000000c00 */
[----:B0-----:R-:W-:Y:S04]  /*4c6f0*/  STL.64 [R1+0x470], R4 ;  /* 0x0004700401007387 */ /* 0x001fe80000100a00 */
[----:B------:R-:W-:Y:S04]  /*4c700*/  STL.64 [R1+0x478], R6 ;  /* 0x0004780601007387 */ /* 0x000fe80000100a00 */
[----:B------:R-:W0:Y:S04]  /*4c710*/  LDS.128 R4, [R27+0x1000] ;  /* 0x001000001b047984 */ /* 0x000e280000000c00 */
[----:B-1----:R1:W-:Y:S04]  /*4c720*/  STL.64 [R1+0x3a0], R16 ;  /* 0x0003a01001007387 */ /* 0x0023e80000100a00 */
[----:B------:R3:W-:Y:S04]  /*4c730*/  STL.64 [R1+0x3a8], R18 ;  /* 0x0003a81201007387 */ /* 0x0007e80000100a00 */
[----:B-1----:R-:W4:Y:S04]  /*4c740*/  LDL.LU R16, [R1+0x1140] ;  /* 0x0011400001107983 */ /* 0x002f280000300800 */
[----:B--2---:R-:W-:Y:S04]  /*4c750*/  STL.64 [R1+0x450], R8 ;  /* 0x0004500801007387 */ /* 0x004fe80000100a00 */
[----:B------:R-:W-:Y:S04]  /*4c760*/  STL.64 [R1+0x458], R10 ;  /* 0x0004580a01007387 */ /* 0x000fe80000100a00 */
[----:B------:R-:W-:Y:S04]  /*4c770*/  LDS.128 R8, [R12+0x1000] ;  /* 0x001000000c087984 */ /* 0x000fe80000000c00 */
[----:B0-----:R-:W-:Y:S04]  /*4c780*/  STL.64 [R1+0x430], R4 ;  /* 0x0004300401007387 */ /* 0x001fe80000100a00 */
[----:B------:R-:W-:Y:S04]  /*4c790*/  STL.64 [R1+0x438], R6 ;  /* 0x0004380601007387 */ /* 0x000fe80000100a00 */
[----:B------:R-:W4:Y:S04]  /*4c7a0*/  LDL.LU R17, [R1+0x1144] ;  /* 0x0011440001117983 */ /* 0x000f280000300800 */
[----:B---3--:R-:W2:Y:S04]  /*4c7b0*/  LDL.LU R18, [R1+0x1148] ;  /* 0x0011480001127983 */ /* 0x008ea80000300800 */
[----:B------:R-:W2:Y:S04]  /*4c7c0*/  LDL.LU R19, [R1+0x114c] ;  /* 0x00114c0001137983 */ /* 0x000ea80000300800 */
[----:B------:R-:W0:Y:S04]  /*4c7d0*/  LDS.128 R4, [R27+0x1800] ;  /* 0x001800001b047984 */ /* 0x000e280000000c00 */
[----:B--2---:R-:W-:Y:S04]  /*4c7e0*/  STL.64 [R1+0x18e8], R18 ;  /* 0x0018e81201007387 */ /* 0x004fe80000100a00 */
[----:B----4-:R-:W-:Y:S04]  /*4c7f0*/  STL.64 [R1+0x18e0], R16 ;  /* 0x0018e01001007387 */ /* 0x010fe80000100a00 */
[----:B------:R-:W-:Y:S04]  /*4c800*/  STL.64 [R1+0x18f8], R26 ;  /* 0x0018f81a01007387 */ /* 0x000fe80000100a00 */
[----:B------:R-:W-:Y:S04]  /*4c810*/  STL.64 [R1+0x18f0], R24 ;  /* 0x0018f01801007387 */ /* 0x000fe80000100a00 */
[----:B0-----:R-:W-:Y:S04]  /*4c820*/  STL.64 [R1+0x3b0], R4 ;  /* 0x0003b00401007387 */ /* 0x001fe80000100a00 */
[----:B------:R-:W-:Y:S04]  /*4c830*/  STL.64 [R1+0x3b8], R6 ;  /* 0x0003b80601007387 */ /* 0x000fe80000100a00 */
[----:B------:R-:W0:Y:S04]  /*4c840*/  LDS.128 R4, [R12] ;  /* 0x000000000c047984 */ /* 0x000e280000000c00 */
[----:B------:R-:W1:Y:S04]  /*4c850*/  LDS.128 R16, [R12+0x800] ;  /* 0x000800000c107984 */ /* 0x000e680000000c00 */
[----:B0-----:R-:W-:Y:S04]  /*4c860*/  STL.64 [R1+0x390], R4 ;  /* 0x0003900401007387 */ /* 0x001fe80000100a00 */
[----:B------:R-:W-:Y:S04]  /*4c870*/  STL.64 [R1+0x398], R6 ;  /* 0x0003980601007387 */ /* 0x000fe80000100a00 */
[----:B------:R-:W0:Y:S04]  /*4c880*/  LDS.128 R4, [R12+0x1800] ;  /* 0x001800000c047984 */ /* 0x000e280000000c00 */
[----:B-1----:R-:W-:Y:S04]  /*4c890*/  STL.64 [R1+0x370], R16 ;  /* 0x0003701001007387 */ /* 0x002fe80000100a00 */
[----:B------:R-:W-:Y:S04]  /*4c8a0*/  STL.64 [R1+0x378], R18 ;  /* 0x0003781201007387 */ /* 0x000fe80000100a00 */
[----:B------:R1:W-:Y:S04]  /*4c8b0*/  STL [R1+0x1900], R12 ;  /* 0x0019000c01007387 */ /* 0x0003e80000100800 */
[----:B------:R-:W-:Y:S04]  /*4c8c0*/  STL.64 [R1+0x360], R8 ;  /* 0x0003600801007387 */ /* 0x000fe80000100a00 */
[----:B------:R-:W-:Y:S04]  /*4c8d0*/  STL.64 [R1+0x368], R10 ;  /* 0x0003680a01007387 */ /* 0x000fe80000100a00 */
[----:B------:R-:W2:Y:S04]  /*4c8e0*/  LDL.LU R24, [R1+0x1100] ;  /* 0x0011000001187983 */ /* 0x000ea80000300800 */
[----:B------:R-:W3:Y:S04]  /*4c8f0*/  LDS.128 R8, [R23+0x800] ;  /* 0x0008000017087984 */ /* 0x000ee80000000c00 */
[----:B0-----:R-:W-:Y:S04]  /*4c900*/  STL.64 [R1+0x520], R4 ;  /* 0x0005200401007387 */ /* 0x001fe80000100a00 */
[----:B------:R-:W-:Y:S04]  /*4c910*/  STL.64 [R1+0x528], R6 ;  /* 0x0005280601007387 */ /* 0x000fe80000100a00 */
[----:B------:R-:W2:Y:S04]  /*4c920*/  LDL.LU R25, [R1+0x1104] ;  /* 0x0011040001197983 */ /* 0x000ea80000300800 */
[----:B------:R-:W4:Y:S04]  /*4c930*/  LDL.LU R26, [R1+0x1108] ;  /* 0x00110800011a7983 */ /* 0x000f280000300800 */
[----:B------:R-:W4:Y:S04]  /*4c940*/  LDL.LU R27, [R1+0x110c] ;  /* 0x00110c00011b7983 */ /* 0x000f280000300800 */
[----:B------:R-:W0:Y:S04]  /*4c950*/  LDS.128 R4, [R23] ;  /* 0x0000000017047984 */ /* 0x000e280000000c00 */
[----:B----4-:R-:W-:Y:S04]  /*4c960*/  STL.64 [R1+0x1910], R26 ;  /* 0x0019101a01007387 */ /* 0x010fe80000100a00 */
[----:B--2---:R2:W-:Y:S04]  /*4c970*/  STL.64 [R1+0x1908], R24 ;  /* 0x0019081801007387 */ /* 0x0045e80000100a00 */
[----:B-1----:R-:W4:Y:S04]  /*4c980*/  LDL.LU R12, [R1+0x10f0] ;  /* 0x0010f000010c7983 */ /* 0x002f280000300800 */
[----:B------:R-:W4:Y:S04]  /*4c990*/  LDL.LU R13, [R1+0x10f4] ;  /* 0x0010f400010d7983 */ /* 0x000f280000300800 */
[----:B------:R-:W2:Y:S04]  /*4c9a0*/  LDL.LU R14, [R1+0x10f8] ;  /* 0x0010f800010e7983 */ /* 0x000ea80000300800 */
        /* <DEDUP_REMOVED lines=9> */
[----:B-1----:R-:W2:Y:S04]  /*4ca40*/  LDL.LU R24, [R1+0x10c0] ;  /* 0x0010c00001187983 */ /* 0x002ea80000300800 */
        /* <DEDUP_REMOVED lines=46> */
[----:B--2---:R-:W-:Y:S04]  /*4cd30*/  STL.64 [R1+0x19a8], R24 ;  /* 0x0019a81801007387 */ /* 0x004fe80000100a00 */
        /* <DEDUP_REMOVED lines=8> */
[----:B---3--:R-:W-:Y:S04]  /*4cdc0*/  STL [R1+0x17f8], R11 ;  /* 0x0017f80b01007387 */ /* 0x008fe80000100800 */
[----:B0-----:R-:W-:Y:S04]  /*4cdd0*/  STL.64 [R1+0x350], R4 ;  /* 0x0003500401007387 */ /* 0x001fe80000100a00 */
[----:B------:R-:W-:Y:S04]  /*4cde0*/  STL.64 [R1+0x358], R6 ;  /* 0x0003580601007387 */ /* 0x000fe80000100a00 */
[----:B------:R-:W0:Y:S04]  /*4cdf0*/  LDS.128 R4, [R23+0x1000] ;  /* 0x0010000017047984 */ /* 0x000e280000000c00 */
[----:B------:R-:W1:Y:S04]  /*4ce00*/  LDS.128 R24, [R23+0x1800] ;  /* 0x0018000017187984 */ /* 0x000e680000000c00 */
[----:B------:R-:W-:Y:S04]  /*4ce10*/  STL [R1+0x1828], R10 ;  /* 0x0018280a01007387 */ /* 0x000fe80000100800 */
[----:B------:R3:W-:Y:S04]  /*4ce20*/  STL.64 [R1+0x1820], R8 ;  /* 0x0018200801007387 */ /* 0x0007e80000100a00 */
[----:B------:R-:W-:Y:S06]  /*4ce30*/  BAR.SYNC.DEFER_BLOCKING 0x0 ;  /* 0x0000000000007b1d */ /* 0x000fec0000010000 */
[----:B---3--:R-:W3:Y:S04]  /*4ce40*/  LDL.LU R8, [R1+0x1130] ;  /* 0x0011300001087983 */ /* 0x008ee80000300800 */
[----:B------:R-:W3:Y:S04]  /*4ce50*/  LDL.LU R9, [R1+0x1134] ;  /* 0x0011340001097983 */ /* 0x000ee80000300800 */
[----:B------:R-:W3:Y:S04]  /*4ce60*/  LDL.LU R10, [R1+0x1138] ;  /* 0x00113800010a7983 */ /* 0x000ee80000300800 */
[----:B------:R-:W3:Y:S04]  /*4ce70*/  LDL.LU R11, [R1+0x113c] ;  /* 0x00113c00010b7983 */ /* 0x000ee80000300800 */
[----:B0-----:R-:W-:Y:S04]  /*4ce80*/  STL.64 [R1+0x1818], R6 ;  /* 0x0018180601007387 */ /* 0x001fe80000100a00 */
[----:B------:R0:W-:Y:S04]  /*4ce90*/  STL.64 [R1+0x1810], R4 ;  /* 0x0018100401007387 */ /* 0x0001e80000100a00 */
[----:B0-----:R-:W2:Y:S04]  /*4cea0*/  LDL.LU R4, [R1+0x1120] ;  /* 0x0011200001047983 */ /* 0x001ea80000300800 */
[----:B------:R-:W2:Y:S04]  /*4ceb0*/  LDL.LU R5, [R1+0x1124] ;  /* 0x0011240001057983 */ /* 0x000ea80000300800 */
[----:B------:R-:W2:Y:S04]  /*4cec0*/  LDL.LU R6, [R1+0x1128] ;  /* 0x0011280001067983 */ /* 0x000ea80000300800 */
[----:B------:R-:W2:Y:S04]  /*4ced0*/  LDL.LU R7, [R1+0x112c] ;  /* 0x00112c0001077983 */ /* 0x000ea80000300800 */
[----:B-1----:R-:W-:Y:S04]  /*4cee0*/  STL.64 [R1+0x530], R24 ;  /* 0x0005301801007387 */ /* 0x002fe80000100a00 */
        /* <DEDUP_REMOVED lines=34> */
[----:B----4-:R-:W-:Y:S04]  /*4d110*/  STS.128 [R2+0x600], R16 ;  /* 0x0006001002007388 */ /* 0x010fe80000000c00 */
[----:B0-----:R-:W3:Y:S04]  /*4d120*/  LDL.LU R12, [R1+0x1900] ;  /* 0x00190000010c7983 */ /* 0x001ee80000300800 */
[----:B--2---:R0:W-:Y:S04]  /*4d130*/  STS.128 [R2+0x580], R24 ;  /* 0x0005801802007388 */ /* 0x0041e80000000c00 */
[----:B0-----:R-:W2:Y:S04]  /*4d140*/  LDL.LU.64 R26, [R1+0x18f8] ;  /* 0x0018f800011a7983 */ /* 0x001ea80000300a00 */
[----:B------:R-:W4:Y:S04]  /*4d150*/  LDL.LU.64 R24, [R1+0x18f0] ;  /* 0x0018f00001187983 */ /* 0x000f280000300a00 */
[----:B------:R-:W2:Y:S04]  /*4d160*/  LDL.LU.64 R18, [R1+0x18e8] ;  /* 0x0018e80001127983 */ /* 0x000ea80000300a00 */
[----:B------:R-:W2:Y:S04]  /*4d170*/  LDL.LU.64 R16, [R1+0x18e0] ;  /* 0x0018e00001107983 */ /* 0x000ea80000300a00 */
[----:B------:R-:W-:Y:S04]  /*4d180*/  STS.128 [R2+0x680], R4 ;  /* 0x0006800402007388 */ /* 0x000fe80000000c00 */
[----:B------:R-:W-:Y:S04]  /*4d190*/  STS.128 [R2+0x700], R8 ;  /* 0x0007000802007388 */ /* 0x000fe80000000c00 */
[----:B--2---:R-:W-:Y:S04]  /*4d1a0*/  STS.128 [R2+0x780], R16 ;  /* 0x0007801002007388 */ /* 0x004fe80000000c00 */
        /* <DEDUP_REMOVED lines=16> */
[----:B-1----:R-:W-:Y:S04]  /*4d2b0*/  STL.64 [R1+0x5f0], R4 ;  /* 0x0005f00401007387 */ /* 0x002fe80000100a00 */
[----:B------:R-:W-:Y:S04]  /*4d2c0*/  STL.64 [R1+0x5f8], R6 ;  /* 0x0005f80601007387 */ /* 0x000fe80000100a00 */
[----:B------:R-:W1:Y:S04]  /*4d2d0*/  LDS.128 R4, [R27+0x1800] ;  /* 0x001800001b047984 */ /* 0x000e680000000c00 */
[----:B--2---:R-:W-:Y:S04]  /*4d2e0*/  STL.64 [R1+0x630], R16 ;  /* 0x0006301001007387 */ /* 0x004fe80000100a00 */
[----:B------:R-:W-:Y:S04]  /*4d2f0*/  STL.64 [R1+0x638], R18 ;  /* 0x0006381201007387 */ /* 0x000fe80000100a00 */
[----:B------:R-:W-:Y:S04]  /*4d300*/  STL.64 [R1+0x1838], R26 ;  /* 0x0018381a01007387 */ /* 0x000fe80000100a00 */
[----:B---3--:R-:W-:Y:S04]  /*4d310*/  LDS.128 R16, [R12+0x800] ;  /* 0x000800000c107984 */ /* 0x008fe80000000c00 */
[----:B0-----:R-:W-:Y:S04]  /*4d320*/  STL.64 [R1+0x680], R8 ;  /* 0x0006800801007387 */ /* 0x001fe80000100a00 */
[----:B------:R-:W-:Y:S04]  /*4d330*/  STL.64 [R1+0x688], R10 ;  /* 0x0006880a01007387 */ /* 0x000fe80000100a00 */
[----:B----4-:R-:W-:Y:S04]  /*4d340*/  STL.64 [R1+0x1830], R24 ;  /* 0x0018301801007387 */ /* 0x010fe80000100a00 */
[----:B-1----:R-:W-:Y:S04]  /*4d350*/  STL.64 [R1+0x6c0], R4 ;  /* 0x0006c00401007387 */ /* 0x002fe80000100a00 */
[----:B------:R-:W-:Y:S04]  /*4d360*/  STL.64 [R1+0x6c8], R6 ;  /* 0x0006c80601007387 */ /* 0x000fe80000100a00 */
[----:B------:R-:W0:Y:S04]  /*4d370*/  LDS.128 R4, [R12] ;  /* 0x000000000c047984 */ /* 0x000e280000000c00 */
[----:B------:R-:W1:Y:S04]  /*4d380*/  LDS.128 R8, [R12+0x1000] ;  /* 0x001000000c087984 */ /* 0x000e680000000c00 */
[----:B0-----:R-:W-:Y:S04]  /*4d390*/  STL.64 [R1+0x600], R4 ;  /* 0x0006000401007387 */ /* 0x001fe80000100a00 */
[----:B------:R-:W-:Y:S04]  /*4d3a0*/  STL.64 [R1+0x608], R6 ;  /* 0x0006080601007387 */ /* 0x000fe80000100a00 */
[----:B------:R-:W0:Y:S04]  /*4d3b0*/  LDS.128 R4, [R12+0x1800] ;  /* 0x001800000c047984 */ /* 0x000e280000000c00 */
[----:B------:R-:W-:Y:S04]  /*4d3c0*/  STL.64 [R1+0x640], R16 ;  /* 0x0006401001007387 */ /* 0x000fe80000100a00 */
[----:B------:R-:W-:Y:S04]  /*4d3d0*/  STL.64 [R1+0x648], R18 ;  /* 0x0006481201007387 */ /* 0x000fe80000100a00 */
[----:B------:R-:W2:Y:S04]  /*4d3e0*/  LDL.LU R24, [R1+0x1200] ;  /* 0x0012000001187983 */ /* 0x000ea80000300800 */
[----:B-1----:R-:W-:Y:S04]  /*4d3f0*/  STL.64 [R1+0x690], R8 ;  /* 0x0006900801007387 */ /* 0x002fe80000100a00 */
[----:B------:R-:W-:Y:S04]  /*4d400*/  STL.64 [R1+0x698], R10 ;  /* 0x0006980a01007387 */ /* 0x000fe80000100a00 */
[----:B------:R-:W1:Y:S04]  /*4d410*/  LDS.128 R8, [R23] ;  /* 0x0000000017087984 */ /* 0x000e680000000c00 */
[----:B0-----:R-:W-:Y:S04]  /*4d420*/  STL.64 [R1+0x6b0], R4 ;  /* 0x0006b00401007387 */ /* 0x001fe80000100a00 */
[----:B------:R-:W-:Y:S04]  /*4d430*/  STL.64 [R1+0x6b8], R6 ;  /* 0x0006b80601007387 */ /* 0x000fe80000100a00 */
[----:B------:R-:W2:Y:S04]  /*4d440*/  LDL.LU R25, [R1+0x1204] ;  /* 0x0012040001197983 */ /* 0x000ea80000300800 */
[----:B------:R-:W3:Y:S04]  /*4d450*/  LDL.LU R26, [R1+0x1208] ;  /* 0x00120800011a7983 */ /* 0x000ee80000300800 */
[----:B------:R-:W3:Y:S04]  /*4d460*/  LDL.LU R27, [R1+0x120c] ;  /* 0x00120c00011b7983 */ /* 0x000ee80000300800 */
[----:B------:R-:W0:Y:S04]  /*4d470*/  LDS.128 R4, [R23+0x800] ;  /* 0x0008000017047984 */ /* 0x000e280000000c00 */
[----:B---3--:R-:W-:Y:S04]  /*4d480*/  STL.64 [R1+0x1848], R26 ;  /* 0x0018481a01007387 */ /* 0x008fe80000100a00 */
[----:B--2---:R-:W-:Y:S04]  /*4d490*/  STL.64 [R1+0x1840], R24 ;  /* 0x0018401801007387 */ /* 0x004fe80000100a00 */
[----:B------:R-:W2:Y:S04]  /*4d4a0*/  LDL.LU R12, [R1+0x11f0] ;  /* 0x0011f000010c7983 */ /* 0x000ea80000300800 */
[----:B------:R-:W2:Y:S04]  /*4d4b0*/  LDL.LU R13, [R1+0x11f4] ;  /* 0x0011f400010d7983 */ /* 0x000ea80000300800 */
[----:B------:R-:W3:Y:S04]  /*4d4c0*/  LDL.LU R14, [R1+0x11f8] ;  /* 0x0011f800010e7983 */ /* 0x000ee80000300800 */
[----:B------:R-:W3:Y:S04]  /*4d4d0*/  LDL.LU R15, [R1+0x11fc] ;  /* 0x0011fc00010f7983 */ /* 0x000ee80000300800 */
[----:B---3--:R-:W-:Y:S04]  /*4d4e0*/  STL.64 [R1+0x1858], R14 ;  /* 0x0018580e01007387 */ /* 0x008fe80000100a00 */
[----:B--2---:R2:W-:Y:S04]  /*4d4f0*/  STL.64 [R1+0x1850], R12 ;  /* 0x0018500c01007387 */ /* 0x0045e80000100a00 */
[----:B--2---:R-:W2:Y:S04]  /*4d500*/  LDL.LU R12, [R1+0x11d0] ;  /* 0x0011d000010c7983 */ /* 0x004ea80000300800 */
        /* <DEDUP_REMOVED lines=59> */
[----:B-1----:R-:W-:Y:S04]  /*4d8c0*/  STL.64 [R1+0x610], R8 ;  /* 0x0006100801007387 */ /* 0x002fe80000100a00 */
[----:B------:R-:W-:Y:S04]  /*4d8d0*/  STL.64 [R1+0x618], R10 ;  /* 0x0006180a01007387 */ /* 0x000fe80000100a00 */
[----:B------:R-:W1:Y:S04]  /*4d8e0*/  LDS.128 R8, [R23+0x1000] ;  /* 0x0010000017087984 */ /* 0x000e680000000c00 */
[----:B0-----:R-:W-:Y:S04]  /*4d8f0*/  STL.64 [R1+0x650], R4 ;  /* 0x0006500401007387 */ /* 0x001fe80000100a00 */
[----:B------:R-:W-:Y:S04]  /*4d900*/  STL.64 [R1+0x658], R6 ;  /* 0x0006580601007387 */ /* 0x000fe80000100a00 */
[----:B------:R-:W0:Y:S04]  /*4d910*/  LDS.128 R4, [R23+0x1800] ;  /* 0x0018000017047984 */ /* 0x000e280000000c00 */
[----:B------:R-:W-:Y:S06]  /*4d920*/  BAR.SYNC.DEFER_BLOCKING 0x0 ;  /* 0x0000000000007b1d */ /* 0x000fec0000010000 */
[----:B-1----:R1:W-:Y:S04]  /*4d930*/  STL.64 [R1+0x6a0], R8 ;  /* 0x0006a00801007387 */ /* 0x0023e80000100a00 */
[----:B------:R0:W-:Y:S04]  /*4d940*/  STL.64 [R1+0x6a8], R10 ;  /* 0x0006a80a01007387 */ /* 0x0001e80000100a00 */
[----:B-1----:R-:W3:Y:S04]  /*4d950*/  LDL.LU R8, [R1+0x1220] ;  /* 0x0012200001087983 */ /* 0x002ee80000300800 */
[----:B0-----:R0:W-:Y:S04]  /*4d960*/  STL.64 [R1+0x670], R4 ;  /* 0x0006700401007387 */ /* 0x0011e80000100a00 */
[----:B------:R1:W-:Y:S04]  /*4d970*/  STL.64 [R1+0x678], R6 ;  /* 0x0006780601007387 */ /* 0x0003e80000100a00 */
[----:B------:R-:W3:Y:S04]  /*4d980*/  LDL.LU R9, [R1+0x1224] ;  /* 0x0012240001097983 */ /* 0x000ee80000300800 */
[----:B------:R-:W3:Y:S04]  /*4d990*/  LDL.LU R10, [R1+0x1228] ;  /* 0x00122800010a7983 */ /* 0x000ee80000300800 */
[----:B------:R-:W3:Y:S04]  /*4d9a0*/  LDL.LU R11, [R1+0x122c] ;  /* 0x00122c00010b7983 */ /* 0x000ee80000300800 */
[----:B0-----:R-:W3:Y:S04]  /*4d9b0*/  LDL.LU R4, [R1+0x1230] ;  /* 0x0012300001047983 */ /* 0x001ee80000300800 */
[----:B------:R-:W3:Y:S04]  /*4d9c0*/  LDL.LU R5, [R1+0x1234] ;  /* 0x0012340001057983 */ /* 0x000ee80000300800 */
[----:B-1----:R-:W3:Y:S04]  /*4d9d0*/  LDL.LU R6, [R1+0x1238] ;  /* 0x0012380001067983 */ /* 0x002ee80000300800 */
[----:B------:R-:W3:Y:S04]  /*4d9e0*/  LDL.LU R7, [R1+0x123c] ;  /* 0x00123c0001077983 */ /* 0x000ee80000300800 */
[----:B------:R-:W3:Y:S04]  /*4d9f0*/  LDL.LU R20, [R1+0x1240] ;  /* 0x0012400001147983 */ /* 0x000ee80000300800 */
[----:B------:R-:W3:Y:S04]  /*4da00*/  LDL.LU R21, [R1+0x1244] ;  /* 0x0012440001157983 */ /* 0x000ee80000300800 */
[----:B------:R-:W3:Y:S04]  /*4da10*/  LDL.LU R22, [R1+0x1248] ;  /* 0x0012480001167983 */ /* 0x000ee80000300800 */
[----:B------:R-:W3:Y:S04]  /*4da20*/  LDL.LU R23, [R1+0x124c] ;  /* 0x00124c0001177983 */ /* 0x000ee80000300800 */
        /* <DEDUP_REMOVED lines=24> */
[----:B---3--:R-:W-:Y:S04]  /*4dbb0*/  STS.128 [R2+0x480], R24 ;  /* 0x0004801802007388 */ /* 0x008fe80000000c00 */
[----:B--2---:R0:W-:Y:S04]  /*4dbc0*/  STS.128 [R2+0x400], R12 ;  /* 0x0004000c02007388 */ /* 0x0041e80000000c00 */
[----:B0-----:R-:W2:Y:S04]  /*4dbd0*/  LDL.LU.64 R14, [R1+0x1858] ;  /* 0x00185800010e7983 */ /* 0x001ea80000300a00 */
[----:B------:R-:W2:Y:S04]  /*4dbe0*/  LDL.LU.64 R12, [R1+0x1850] ;  /* 0x00185000010c7983 */ /* 0x000ea80000300a00 */
[----:B------:R-:W3:Y:S04]  /*4dbf0*/  LDL.LU.64 R26, [R1+0x1848] ;  /* 0x00184800011a7983 */ /* 0x000ee80000300a00 */
[----:B------:R-:W3:Y:S04]  /*4dc00*/  LDL.LU.64 R24, [R1+0x1840] ;  /* 0x0018400001187983 */ /* 0x000ee80000300a00 */
[----:B----4-:R-:W-:Y:S04]  /*4dc10*/  STS.128 [R2+0x600], R16 ;  /* 0x0006001002007388 */ /* 0x010fe80000000c00 */
[----:B------:R-:W-:Y:S04]  /*4dc20*/  STS.128 [R2+0x680], R8 ;  /* 0x0006800802007388 */ /* 0x000fe80000000c00 */
[----:B------:R-:W-:Y:S04]  /*4dc30*/  STS.128 [R2+0x700], R4 ;  /* 0x0007000402007388 */ /* 0x000fe80000000c00 */
[----:B------:R-:W-:Y:S04]  /*4dc40*/  STS.128 [R2+0x780], R20 ;  /* 0x0007801402007388 */ /* 0x000fe80000000c00 */
[----:B--2---:R0:W-:Y:S04]  /*4dc50*/  STS.128 [R2+0x500], R12 ;  /* 0x0005000c02007388 */ /* 0x0041e80000000c00 */
[----:B---3--:R1:W-:Y:S01]  /*4dc60*/  STS.128 [R2+0x580], R24 ;  /* 0x0005801802007388 */ /* 0x0083e20000000c00 */
[----:B0-----:R-:W-:-:S02]  /*4dc70*/  IMAD R12, R28, c[0x0][0x194], RZ ;  /* 0x000065001c0c7a24 */ /* 0x001fc400078e02ff */
[----:B------:R-:W-:Y:S01]  /*4dc80*/  IMAD.MOV.U32 R14, RZ, RZ, c[0x0][0x194] ;  /* 0x00006500ff0e7624 */ /* 0x000fe200078e00ff */
[----:B------:R-:W-:Y:S02]  /*4dc90*/  BAR.SYNC.DEFER_BLOCKING 0x0 ;  /* 0x0000000000007b1d */ /* 0x000fe40000010000 */
[----:B------:R-:W-:Y:S01]  /*4dca0*/  LEA R16, P3, R12, c[0x0][0x170], 0x1 ;  /* 0x00005c000c107a11 */ /* 0x000fe200078608ff */
[----:B------:R-:W-:-:S03]  /*4dcb0*/  IMAD R14, R14, 0x80, R12 ;  /* 0x000000800e0e7824 */ /* 0x000fc600078e020c */
[----:B-1----:R-:W2:Y:S01]  /*4dcc0*/  LDL.LU.64 R26, [R1+0x1838] ;  /* 0x00183800011a7983 */ /* 0x002ea20000300a00 */
[----:B------:R-:W-:Y:S02]  /*4dcd0*/  LEA.HI.X.SX32 R17, R12, c[0x0][0x174], 0x1, P3 ;  /* 0x00005d000c117a11 */ /* 0x000fe400018f0eff */
[C---:B------:R-:W-:Y:S01]  /*4dce0*/  LEA R18, P3, R14.reuse, c[0x0][0x170], 0x1 ;  /* 0x00005c000e127a11 */ /* 0x040fe200078608ff */
[----:B------:R-:W3:Y:S04]  /*4dcf0*/  LDL.LU.64 R24, [R1+0x1830] ;  /* 0x0018300001187983 */ /* 0x000ee80000300a00 */
[----:B------:R-:W4:Y:S01]  /*4dd00*/  LDL.LU R10, [R1+0x1828] ;  /* 0x00182800010a7983 */ /* 0x000f220000300800 */
[----:B------:R-:W-:-:S03]  /*4dd10*/  LEA.HI.X.SX32 R19, R14, c[0x0][0x174], 0x1, P3 ;  /* 0x00005d000e137a11 */ /* 0x000fc600018f0eff */
[----:B------:R-:W2:Y:S04]  /*4dd20*/  LDL.LU.64 R8, [R1+0x1820] ;  /* 0x0018200001087983 */ /* 0x000ea80000300a00 */
[----:B------:R-:W2:Y:S04]  /*4dd30*/  LDL.LU R11, [R1+0x70] ;  /* 0x00007000010b7983 */ /* 0x000ea80000300800 */
[----:B------:R-:W2:Y:S04]  /*4dd40*/  LDL.LU.64 R6, [R1+0x1818] ;  /* 0x0018180001067983 */ /* 0x000ea80000300a00 */
[----:B------:R-:W2:Y:S04]  /*4dd50*/  LDL.LU.64 R4, [R1+0x1810] ;  /* 0x0018100001047983 */ /* 0x000ea80000300a00 */
[----:B------:R-:W2:Y:S04]  /*4dd60*/  LDL.LU R14, [R1+0x40] ;  /* 0x00004000010e7983 */ /* 0x000ea80000300800 */
[----:B------:R-:W3:Y:S04]  /*4dd70*/  LDL.LU.64 R22, [R1+0x1808] ;  /* 0x0018080001167983 */ /* 0x000ee80000300a00 */
[----:B------:R-:W3:Y:S01]  /*4dd80*/  LDL.LU.64 R20, [R1+0x1800] ;  /* 0x0018000001147983 */ /* 0x000ee20000300a00 */
[----:B------:R-:W-:-:S04]  /*4dd90*/  ISETP.GE.AND P2, PT, R28, c[0x0][0x178], PT ;  /* 0x00005e001c007a0c */ /* 0x000fc80003f46270 */
[C---:B------:R-:W-:Y:S01]  /*4dda0*/  ISETP.LT.AND P2, PT, R3.reuse, c[0x0][0x17c], !P2 ;  /* 0x00005f0003007a0c */ /* 0x040fe20005741270 */
[C---:B------:R-:W-:Y:S01]  /*4ddb0*/  IMAD R15, R3.reuse, c[0x0][0x198], RZ ;  /* 0x00006600030f7a24 */ /* 0x040fe200078e02ff */
[----:B------:R-:W-:-:S03]  /*4ddc0*/  ISETP.GE.AND P1, PT, R3, c[0x0][0x17c], PT ;  /* 0x00005f0003007a0c */ /* 0x000fc60003f26270 */
[----:B------:R-:W-:Y:S01]  /*4ddd0*/  IMAD.WIDE R12, R15, 0x2, R16 ;  /* 0x000000020f0c7825 */ /* 0x000fe200078e0210 */
[----:B------:R-:W-:Y:S02]  /*4dde0*/  ISETP.LT.AND P1, PT, R29, c[0x0][0x178], !P1 ;  /* 0x00005e001d007a0c */ /* 0x000fe40004f21270 */
[----:B------:R-:W-:-:S04]  /*4ddf0*/  IADD3 R2, R3, 0x5, RZ ;  /* 0x0000000503027810 */ /* 0x000fc80007ffe0ff */
[----:B------:R-:W-:Y:S02]  /*4de00*/  ISETP.GE.AND P3, PT, R2, c[0x0][0x17c], PT ;  /* 0x00005f0002007a0c */ /* 0x000fe40003f66270 */
[----:B------:R-:W-:Y:S01]  /*4de10*/  IADD3 R2, R15, c[0x0][0x198], RZ ;  /* 0x000066000f027a10 */ /* 0x000fe20007ffe0ff */
[----:B--2---:R0:W-:Y:S01]  /*4de20*/  @P2 STG.E.U16 [R12.64], R14 ;  /* 0x0000000e0c002986 */ /* 0x0041e2000c101506 */
[----:B------:R-:W-:Y:S02]  /*4de30*/  ISETP.LT.AND P2, PT, R28, c[0x0][0x178], !P5 ;  /* 0x00005e001c007a0c */ /* 0x000fe40006f41270 */
[----:B------:R-:W-:Y:S01]  /*4de40*/  ISETP.LT.AND P5, PT, R29, c[0x0][0x178], !P5 ;  /* 0x00005e001d007a0c */ /* 0x000fe20006fa1270 */
[----:B0-----:R-:W-:Y:S01]  /*4de50*/  IMAD.WIDE R12, R15, 0x2, R18 ;  /* 0x000000020f0c7825 */ /* 0x001fe200078e0212 */
[----:B---3--:R-:W-:-:S04]  /*4de60*/  PRMT R20, R14, 0x7632, R20 ;  /* 0x000076320e147816 */ /* 0x008fc80000000014 */
[----:B------:R0:W-:Y:S01]  /*4de70*/  @P1 STG.E.U16 [R12.64], R22 ;  /* 0x000000160c001986 */ /* 0x0001e2000c101506 */
[----:B------:R-:W-:Y:S01]  /*4de80*/  ISETP.LT.AND P1, PT, R28, c[0x0][0x178], !P4 ;  /* 0x00005e001c007a0c */ /* 0x000fe20006721270 */
[----:B------:R-:W-:Y:S01]  /*4de90*/  IMAD.WIDE R14, R2, 0x2, R16 ;  /* 0x00000002020e7825 */ /* 0x000fe200078e0210 */
[----:B------:R-:W-:Y:S02]  /*4dea0*/  ISETP.LT.AND P4, PT, R29, c[0x0][0x178], !P4 ;  /* 0x00005e001d007a0c */ /* 0x000fe40006781270 */
[----:B------:R-:W-:Y:S02]  /*4deb0*/  PRMT R21, R22, 0x7632, R21 ;  /* 0x0000763216157816 */ /* 0x000fe40000000015 */
[----:B------:R1:W-:Y:S01]  /*4dec0*/  @P2 STG.E.U16 [R14.64], R20 ;  /* 0x000000140e002986 */ /* 0x0003e2000c101506 */
[C---:B0-----:R-:W-:Y:S01]  /*4ded0*/  IMAD.WIDE R12, R2.reuse, 0x2, R18 ;  /* 0x00000002020c7825 */ /* 0x041fe200078e0212 */
[----:B------:R-:W-:-:S04]  /*4dee0*/  IADD3 R2, R2, c[0x0][0x198], RZ ;  /* 0x0000660002027a10 */ /* 0x000fc80007ffe0ff */
[----:B------:R0:W-:Y:S01]  /*4def0*/  @P5 STG.E.U16 [R12.64], R21 ;  /* 0x000000150c005986 */ /* 0x0001e2000c101506 */
[----:B------:R-:W-:Y:S01]  /*4df00*/  ISETP.LT.AND P5, PT, R28, c[0x0][0x178], !P0 ;  /* 0x00005e001c007a0c */ /* 0x000fe200047a1270 */
[C---:B-1----:R-:W-:Y:S01]  /*4df10*/  IMAD.WIDE R14, R2.reuse, 0x2, R18 ;  /* 0x00000002020e7825 */ /* 0x042fe200078e0212 */
[----:B------:R-:W-:Y:S02]  /*4df20*/  ISETP.LT.AND P0, PT, R29, c[0x0][0x178], !P0 ;  /* 0x00005e001d007a0c */ /* 0x000fe40004701270 */
[----:B------:R-:W-:Y:S01]  /*4df30*/  IADD3 R20, R3, 0x7, RZ ;  /* 0x0000000703147810 */ /* 0x000fe20007ffe0ff */
[C---:B0-----:R-:W-:Y:S01]  /*4df40*/  IMAD.WIDE R12, R2.reuse, 0x2, R16 ;  /* 0x00000002020c7825 */ /* 0x041fe200078e0210 */
[----:B------:R-:W-:-:S04]  /*4df50*/  IADD3 R2, R2, c[0x0][0x198], RZ ;  /* 0x0000660002027a10 */ /* 0x000fc80007ffe0ff */
[----:B------:R0:W-:Y:S01]  /*4df60*/  @P1 STG.E.U16 [R12.64], R11 ;  /* 0x0000000b0c001986 */ /* 0x0001e2000c101506 */
[----:B------:R-:W-:-:S03]  /*4df70*/  PRMT R21, R11, 0x7632, R21 ;  /* 0x000076320b157816 */ /* 0x000fc60000000015 */
[----:B------:R1:W-:Y:S01]  /*4df80*/  @P4 STG.E.U16 [R14.64], R25 ;  /* 0x000000190e004986 */ /* 0x0003e2000c101506 */
[----:B------:R-:W-:Y:S02]  /*4df90*/  ISETP.LT.AND P4, PT, R28, c[0x0][0x178], !P6 ;  /* 0x00005e001c007a0c */ /* 0x000fe40007781270 */
[----:B------:R-:W-:Y:S02]  /*4dfa0*/  ISETP.GE.AND P1, PT, R20, c[0x0][0x17c], PT ;  /* 0x00005f0014007a0c */ /* 0x000fe40003f26270 */
[----:B------:R-:W-:Y:S01]  /*4dfb0*/  PRMT R20, R25, 0x7632, R20 ;  /* 0x0000763219147816 */ /* 0x000fe20000000014 */
[----:B0-----:R-:W-:-:S04]  /*4dfc0*/  IMAD.WIDE R12, R2, 0x2, R16 ;  /* 0x00000002020c7825 */ /* 0x001fc800078e0210 */
[C---:B-1----:R-:W-:Y:S01]  /*4dfd0*/  IMAD.WIDE R14, R2.reuse, 0x2, R18 ;  /* 0x00000002020e7825 */ /* 0x042fe200078e0212 */
[----:B------:R-:W-:Y:S01]  /*4dfe0*/  IADD3 R2, R2, c[0x0][0x198], RZ ;  /* 0x0000660002027a10 */ /* 0x000fe20007ffe0ff */
[----:B------:R0:W-:Y:S01]  /*4dff0*/  @P5 STG.E.U16 [R12.64], R21 ;  /* 0x000000150c005986 */ /* 0x0001e2000c101506 */
[----:B------:R-:W-:-:S03]  /*4e000*/  ISETP.LT.AND P6, PT, R29, c[0x0][0x178], !P6 ;  /* 0x00005e001d007a0c */ /* 0x000fc600077c1270 */
[----:B------:R1:W-:Y:S01]  /*4e010*/  @P0 STG.E.U16 [R14.64], R20 ;  /* 0x000000140e000986 */ /* 0x0003e2000c101506 */
[----:B------:R-:W-:Y:S02]  /*4e020*/  ISETP.LT.AND P0, PT, R28, c[0x0][0x178], !P3 ;  /* 0x00005e001c007a0c */ /* 0x000fe40005f01270 */
[C---:B------:R-:W-:Y:S01]  /*4e030*/  IADD3 R22, R3.reuse, 0x6, RZ ;  /* 0x0000000603167810 */ /* 0x040fe20007ffe0ff */
[----:B------:R-:W2:Y:S01]  /*4e040*/  LDL.LU R25, [R1+0x17fc] ;  /* 0x0017fc0001197983 */ /* 0x000ea20000300800 */
[----:B0-----:R-:W-:Y:S01]  /*4e050*/  IMAD.WIDE R12, R2, 0x2, R16 ;  /* 0x00000002020c7825 */ /* 0x001fe200078e0210 */
[----:B-1----:R-:W-:-:S04]  /*4e060*/  IADD3 R14, R3, 0x9, RZ ;  /* 0x00000009030e7810 */ /* 0x002fc80007ffe0ff */
[----:B------:R0:W-:Y:S01]  /*4e070*/  @P4 STG.E.U16 [R12.64], R24 ;  /* 0x000000180c004986 */ /* 0x0001e2000c101506 */
[----:B------:R-:W-:Y:S02]  /*4e080*/  IADD3 R20, R2, c[0x0][0x198], RZ ;  /* 0x0000660002147a10 */ /* 0x000fe40007ffe0ff */
[----:B------:R-:W-:Y:S01]  /*4e090*/  ISETP.GE.AND P2, PT, R22, c[0x0][0x17c], PT ;  /* 0x00005f0016007a0c */ /* 0x000fe20003f46270 */
[----:B------:R-:W3:Y:S01]  /*4e0a0*/  LDL.LU R11, [R1+0x60] ;  /* 0x00006000010b7983 */ /* 0x000ee20000300800 */
[----:B------:R-:W-:Y:S01]  /*4e0b0*/  ISETP.GE.AND P4, PT, R14, c[0x0][0x17c], PT ;  /* 0x00005f000e007a0c */ /* 0x000fe20003f86270 */
[----:B------:R-:W-:Y:S01]  /*4e0c0*/  IMAD.WIDE R14, R20, 0x2, R16 ;  /* 0x00000002140e7825 */ /* 0x000fe200078e0210 */
[----:B------:R-:W-:-:S03]  /*4e0d0*/  PRMT R22, R23, 0x7632, R22 ;  /* 0x0000763217167816 */ /* 0x000fc60000000016 */
[----:B0-----:R-:W-:Y:S01]  /*4e0e0*/  IMAD.WIDE R12, R2, 0x2, R18 ;  /* 0x00000002020c7825 */ /* 0x001fe200078e0212 */
[----:B------:R-:W-:-:S04]  /*4e0f0*/  PRMT R2, R24, 0x7632, R2 ;  /* 0x0000763218027816 */ /* 0x000fc80000000002 */
[----:B------:R0:W-:Y:S04]  /*4e100*/  @P6 STG.E.U16 [R12.64], R23 ;  /* 0x000000170c006986 */ /* 0x0001e8000c101506 */
[----:B------:R1:W-:Y:S01]  /*4e110*/  @P0 STG.E.U16 [R14.64], R2 ;  /* 0x000000020e000986 */ /* 0x0003e2000c101506 */
[----:B0-----:R-:W-:-:S04]  /*4e120*/  IADD3 R23, R3, 0xa, RZ ;  /* 0x0000000a03177810 */ /* 0x001fc80007ffe0ff */
[----:B------:R-:W-:Y:S02]  /*4e130*/  ISETP.GE.AND P0, PT, R23, c[0x0][0x17c], PT ;  /* 0x00005f0017007a0c */ /* 0x000fe40003f06270 */
[----:B------:R-:W2:Y:S01]  /*4e140*/  LDL.LU R23, [R1+0x1f0] ;  /* 0x0001f00001177983 */ /* 0x000ea20000300800 */
[C---:B------:R-:W-:Y:S02]  /*4e150*/  ISETP.LT.AND P3, PT, R29.reuse, c[0x0][0x178], !P3 ;  /* 0x00005e001d007a0c */ /* 0x040fe40005f61270 */
[----:B------:R-:W-:Y:S02]  /*4e160*/  ISETP.LT.AND P6, PT, R28, c[0x0][0x178], !P2 ;  /* 0x00005e001c007a0c */ /* 0x000fe400057c1270 */
[----:B------:R-:W-:Y:S02]  /*4e170*/  ISETP.LT.AND P2, PT, R29, c[0x0][0x178], !P2 ;  /* 0x00005e001d007a0c */ /* 0x000fe40005741270 */
[C---:B-1----:R-:W-:Y:S02]  /*4e180*/  IADD3 R2, R20.reuse, c[0x0][0x198], RZ ;  /* 0x0000660014027a10 */ /* 0x042fe40007ffe0ff */
[----:B------:R-:W-:Y:S01]  /*4e190*/  IADD3 R21, R3, 0x8, RZ ;  /* 0x0000000803157810 */ /* 0x000fe20007ffe0ff */
[----:B------:R-:W-:-:S03]  /*4e1a0*/  IMAD.WIDE R12, R20, 0x2, R18 ;  /* 0x00000002140c7825 */ /* 0x000fc600078e0212 */
[----:B------:R-:W-:Y:S01]  /*4e1b0*/  ISETP.GE.AND P5, PT, R21, c[0x0][0x17c], PT ;  /* 0x00005f0015007a0c */ /* 0x000fe20003fa6270 */
[C---:B------:R-:W-:Y:S01]  /*4e1c0*/  IMAD.WIDE R14, R2.reuse, 0x2, R16 ;  /* 0x00000002020e7825 */ /* 0x040fe200078e0210 */
[----:B------:R-:W-:Y:S03]  /*4e1d0*/  @P3 STG.E.U16 [R12.64], R22 ;  /* 0x000000160c003986 */ /* 0x000fe6000c101506 */
[----:B------:R-:W-:Y:S01]  /*4e1e0*/  IMAD.WIDE R20, R2, 0x2, R18 ;  /* 0x0000000202147825 */ /* 0x000fe200078e0212 */
[----:B------:R-:W-:-:S04]  /*4e1f0*/  IADD3 R24, R3, 0xb, RZ ;  /* 0x0000000b03187810 */ /* 0x000fc80007ffe0ff */
[----:B------:R-:W-:Y:S01]  /*4e200*/  ISETP.GE.AND P3, PT, R24, c[0x0][0x17c], PT ;  /* 0x00005f0018007a0c */ /* 0x000fe20003f66270 */
[----:B--2---:R0:W-:Y:S04]  /*4e210*/  @P6 STG.E.U16 [R14.64], R23 ;  /* 0x000000170e006986 */ /* 0x0041e8000c101506 */
[----:B------:R-:W-:Y:S01]  /*4e220*/  @P2 STG.E.U16 [R20.64], R26 ;  /* 0x0000001a14002986 */ /* 0x000fe2000c101506 */
[----:B------:R-:W-:Y:S02]  /*4e230*/  ISETP.LT.AND P2, PT, R28, c[0x0][0x178], !P1 ;  /* 0x00005e001c007a0c */ /* 0x000fe40004f41270 */
[----:B------:R-:W-:Y:S02]  /*4e240*/  PRMT R24, R23, 0x7632, R24 ;  /* 0x0000763217187816 */ /* 0x000fe40000000018 */
[----:B0-----:R-:W-:-:S05]  /*4e250*/  IADD3 R14, R2, c[0x0][0x198], RZ ;  /* 0x00006600020e7a10 */ /* 0x001fca0007ffe0ff */
[----:B------:R-:W-:-:S05]  /*4e260*/  IMAD.WIDE R12, R14, 0x2, R16 ;  /* 0x000000020e0c7825 */ /* 0x000fca00078e0210 */
[----:B------:R0:W-:Y:S04]  /*4e270*/  @P2 STG.E.U16 [R12.64], R24 ;  /* 0x000000180c002986 */ /* 0x0001e8000c101506 */
[----:B0-----:R-:W2:Y:S01]  /*4e280*/  LDL.LU R24, [R1+0x200] ;  /* 0x0002000001187983 */ /* 0x001ea20000300800 */
[----:B------:R-:W-:Y:S02]  /*4e290*/  ISETP.LT.AND P1, PT, R29, c[0x0][0x178], !P1 ;  /* 0x00005e001d007a0c */ /* 0x000fe40004f21270 */
[----:B------:R-:W-:Y:S02]  /*4e2a0*/  ISETP.LT.AND P6, PT, R28, c[0x0][0x178], !P5 ;  /* 0x00005e001c007a0c */ /* 0x000fe40006fc1270 */
[C---:B------:R-:W-:Y:S01]  /*4e2b0*/  IADD3 R2, R14.reuse, c[0x0][0x198], RZ ;  /* 0x000066000e027a10 */ /* 0x040fe20007ffe0ff */
[----:B------:R-:W-:Y:S01]  /*4e2c0*/  IMAD.WIDE R14, R14, 0x2, R18 ;  /* 0x000000020e0e7825 */ /* 0x000fe200078e0212 */
[----:B------:R-:W-:-:S03]  /*4e2d0*/  PRMT R25, R26, 0x7632, R25 ;  /* 0x000076321a197816 */ /* 0x000fc60000000019 */
[----:B------:R-:W-:Y:S01]  /*4e2e0*/  IMAD.WIDE R20, R2, 0x2, R16 ;  /* 0x0000000202147825 */ /* 0x000fe200078e0210 */
[----:B------:R-:W-:-:S03]  /*4e2f0*/  ISETP.LT.AND P5, PT, R29, c[0x0][0x178], !P5 ;  /* 0x00005e001d007a0c */ /* 0x000fc60006fa1270 */
[----:B------:R-:W-:Y:S01]  /*4e300*/  @P1 STG.E.U16 [R14.64], R25 ;  /* 0x000000190e001986 */ /* 0x000fe2000c101506 */
[----:B------:R-:W-:Y:S01]  /*4e310*/  IADD3 R26, R3, 0xc, RZ ;  /* 0x0000000c031a7810 */ /* 0x000fe20007ffe0ff */
[----:B------:R-:W-:Y:S01]  /*4e320*/  IMAD.WIDE R22, R2, 0x2, R18 ;  /* 0x0000000202167825 */ /* 0x000fe200078e0212 */
[----:B---3--:R-:W-:Y:S02]  /*4e330*/  PRMT R13, R11, 0x7632, R13 ;  /* 0x000076320b0d7816 */ /* 0x008fe4000000000d */
[----:B------:R-:W-:Y:S02]  /*4e340*/  ISETP.GE.AND P2, PT, R26, c[0x0][0x17c], PT ;  /* 0x00005f001a007a0c */ /* 0x000fe40003f46270 */
[----:B------:R-:W3:Y:S04]  /*4e350*/  LDL.LU R26, [R1+0x220] ;  /* 0x00022000011a7983 */ /* 0x000ee80000300800 */
[----:B--2---:R0:W-:Y:S01]  /*4e360*/  @P6 STG.E.U16 [R20.64], R24 ;  /* 0x0000001814006986 */ /* 0x0041e2000c101506 */
[----:B------:R-:W-:-:S02]  /*4e370*/  ISETP.LT.AND P6, PT, R28, c[0x0][0x178], !P4 ;  /* 0x00005e001c007a0c */ /* 0x000fc400067c1270 */
[----:B------:R-:W-:Y:S02]  /*4e380*/  PRMT R12, R24, 0x7632, R12 ;  /* 0x00007632180c7816 */ /* 0x000fe4000000000c */
[----:B0-----:R-:W-:Y:S01]  /*4e390*/  IADD3 R20, R2, c[0x0][0x198], RZ ;  /* 0x0000660002147a10 */ /* 0x001fe20007ffe0ff */
[----:B------:R0:W-:Y:S04]  /*4e3a0*/  @P5 STG.E.U16 [R22.64], R11 ;  /* 0x0000000b16005986 */ /* 0x0001e8000c101506 */
[----:B------:R-:W-:-:S05]  /*4e3b0*/  IMAD.WIDE R14, R20, 0x2, R16 ;  /* 0x00000002140e7825 */ /* 0x000fca00078e0210 */
[----:B------:R1:W-:Y:S04]  /*4e3c0*/  @P6 STG.E.U16 [R14.64], R12 ;  /* 0x0000000c0e006986 */ /* 0x0003e8000c101506 */
[----:B0-----:R-:W2:Y:S04]  /*4e3d0*/  LDL.LU R11, [R1+0x90] ;  /* 0x00009000010b7983 */ /* 0x001ea80000300800 */
[----:B-1----:R-:W2:Y:S04]  /*4e3e0*/  LDL.LU R14, [R1+0x210] ;  /* 0x00021000010e7983 */ /* 0x002ea80000300800 */
[----:B------:R-:W3:Y:S01]  /*4e3f0*/  LDL.LU R15, [R1+0xa0] ;  /* 0x0000a000010f7983 */ /* 0x000ee20000300800 */
[----:B------:R-:W-:-:S02]  /*4e400*/  ISETP.LT.AND P4, PT, R29, c[0x0][0x178], !P4 ;  /* 0x00005e001d007a0c */ /* 0x000fc40006781270 */
[----:B------:R-:W-:Y:S02]  /*4e410*/  ISETP.LT.AND P5, PT, R28, c[0x0][0x178], !P0 ;  /* 0x00005e001c007a0c */ /* 0x000fe400047a1270 */
[C---:B------:R-:W-:Y:S02]  /*4e420*/  IADD3 R22, R3.reuse, 0xd, RZ ;  /* 0x0000000d03167810 */ /* 0x040fe40007ffe0ff */
[C---:B------:R-:W-:Y:S02]  /*4e430*/  IADD3 R24, R20.reuse, c[0x0][0x198], RZ ;  /* 0x0000660014187a10 */ /* 0x040fe40007ffe0ff */
[----:B------:R-:W-:Y:S01]  /*4e440*/  IADD3 R2, R3, 0xe, RZ ;  /* 0x0000000e03027810 */ /* 0x000fe20007ffe0ff */
[----:B------:R-:W-:Y:S01]  /*4e450*/  IMAD.WIDE R20, R20, 0x2, R18 ;  /* 0x0000000214147825 */ /* 0x000fe200078e0212 */
[----:B------:R-:W-:Y:S02]  /*4e460*/  ISETP.LT.AND P0, PT, R29, c[0x0][0x178], !P0 ;  /* 0x00005e001d007a0c */ /* 0x000fe40004701270 */
[----:B------:R-:W-:Y:S01]  /*4e470*/  ISETP.GE.AND P1, PT, R22, c[0x0][0x17c], PT ;  /* 0x00005f0016007a0c */ /* 0x000fe20003f26270 */
[----:B------:R-:W-:Y:S01]  /*4e480*/  IMAD.WIDE R22, R24, 0x2, R16 ;  /* 0x0000000218167825 */ /* 0x000fe200078e0210 */
[----:B------:R-:W-:-:S02]  /*4e490*/  ISETP.GE.AND P6, PT, R2, c[0x0][0x17c], PT ;  /* 0x00005f0002007a0c */ /* 0x000fc40003fc6270 */
[----:B------:R-:W-:Y:S01]  /*4e4a0*/  IADD3 R2, R3, 0xf, RZ ;  /* 0x0000000f03027810 */ /* 0x000fe20007ffe0ff */
[----:B------:R0:W-:Y:S01]  /*4e4b0*/  @P4 STG.E.U16 [R20.64], R13 ;  /* 0x0000000d14004986 */ /* 0x0001e2000c101506 */
[----:B------:R-:W-:Y:S02]  /*4e4c0*/  ISETP.LT.AND P4, PT, R28, c[0x0][0x178], !P3 ;  /* 0x00005e001c007a0c */ /* 0x000fe40005f81270 */
[----:B------:R-:W-:Y:S01]  /*4e4d0*/  ISETP.LT.AND P3, PT, R29, c[0x0][0x178], !P3 ;  /* 0x00005e001d007a0c */ /* 0x000fe20005f61270 */
[----:B0-----:R-:W-:Y:S01]  /*4e4e0*/  IMAD.WIDE R12, R24, 0x2, R18 ;  /* 0x00000002180c7825 */ /* 0x001fe200078e0212 */
[----:B--2---:R0:W-:Y:S01]  /*4e4f0*/  @P5 STG.E.U16 [R22.64], R14 ;  /* 0x0000000e16005986 */ /* 0x0041e2000c101506 */
[----:B------:R-:W-:Y:S02]  /*4e500*/  ISETP.GE.AND P5, PT, R2, c[0x0][0x17c], PT ;  /* 0x00005f0002007a0c */ /* 0x000fe40003fa6270 */
[----:B------:R-:W-:Y:S02]  /*4e510*/  IADD3 R2, R24, c[0x0][0x198], RZ ;  /* 0x0000660018027a10 */ /* 0x000fe40007ffe0ff */
[----:B------:R-:W2:Y:S01]  /*4e520*/  LDL.LU R24, [R1+0x2e0] ;  /* 0x0002e00001187983 */ /* 0x000ea20000300800 */
[----:B------:R-:W-:-:S02]  /*4e530*/  PRMT R20, R14, 0x7632, R20 ;  /* 0x000076320e147816 */ /* 0x000fc40000000014 */
[----:B---3--:R-:W-:Y:S01]  /*4e540*/  PRMT R21, R15, 0x7632, R21 ;  /* 0x000076320f157816 */ /* 0x008fe20000000015 */
[----:B------:R1:W-:Y:S01]  /*4e550*/  @P0 STG.E.U16 [R12.64], R15 ;  /* 0x0000000f0c000986 */ /* 0x0003e2000c101506 */
[----:B------:R-:W-:Y:S02]  /*4e560*/  ISETP.LT.AND P0, PT, R28, c[0x0][0x178], !P2 ;  /* 0x00005e001c007a0c */ /* 0x000fe40005701270 */
[----:B------:R-:W-:Y:S01]  /*4e570*/  ISETP.LT.AND P2, PT, R29, c[0x0][0x178], !P2 ;  /* 0x00005e001d007a0c */ /* 0x000fe20005741270 */
[----:B0-----:R-:W3:Y:S01]  /*4e580*/  LDL.LU R23, [R1+0xb0] ;  /* 0x0000b00001177983 */ /* 0x001ee20000300800 */
[----:B-1----:R-:W-:-:S04]  /*4e590*/  IMAD.WIDE R14, R2, 0x2, R16 ;  /* 0x00000002020e7825 */ /* 0x002fc800078e0210 */
[C-C-:B------:R-:W-:Y:S01]  /*4e5a0*/  IMAD.WIDE R12, R2.reuse, 0x2, R18.reuse ;  /* 0x00000002020c7825 */ /* 0x140fe200078e0212 */
[----:B------:R-:W-:Y:S01]  /*4e5b0*/  IADD3 R2, R2, c[0x0][0x198], RZ ;  /* 0x0000660002027a10 */ /* 0x000fe20007ffe0ff */
[----:B------:R0:W-:Y:S04]  /*4e5c0*/  @P4 STG.E.U16 [R14.64], R20 ;  /* 0x000000140e004986 */ /* 0x0001e8000c101506 */
[----:B------:R1:W-:Y:S01]  /*4e5d0*/  @P3 STG.E.U16 [R12.64], R21 ;  /* 0x000000150c003986 */ /* 0x0003e2000c101506 */
[----:B0-----:R-:W-:Y:S01]  /*4e5e0*/  IADD3 R20, R3, 0x11, RZ ;  /* 0x0000001103147810 */ /* 0x001fe20007ffe0ff */
[----:B------:R-:W-:-:S04]  /*4e5f0*/  IMAD.WIDE R14, R2, 0x2, R18 ;  /* 0x00000002020e7825 */ /* 0x000fc800078e0212 */
[----:B-1----:R-:W-:Y:S01]  /*4e600*/  IMAD.WIDE R12, R2, 0x2, R16 ;  /* 0x00000002020c7825 */ /* 0x002fe200078e0210 */
[----:B------:R-:W-:-:S04]  /*4e610*/  PRMT R21, R26, 0x7632, R21 ;  /* 0x000076321a157816 */ /* 0x000fc80000000015 */
[----:B------:R0:W-:Y:S01]  /*4e620*/  @P0 STG.E.U16 [R12.64], R26 ;  /* 0x0000001a0c000986 */ /* 0x0001e2000c101506 */
[----:B------:R-:W-:Y:S02]  /*4e630*/  ISETP.GE.AND P0, PT, R20, c[0x0][0x17c], PT ;  /* 0x00005f0014007a0c */ /* 0x000fe40003f06270 */
[----:B------:R-:W-:Y:S01]  /*4e640*/  PRMT R20, R11, 0x7632, R20 ;  /* 0x000076320b147816 */ /* 0x000fe20000000014 */
[----:B------:R1:W-:Y:S04]  /*4e650*/  @P2 STG.E.U16 [R14.64], R11 ;  /* 0x0000000b0e002986 */ /* 0x0003e8000c101506 */
[----:B0-----:R-:W4:Y:S04]  /*4e660*/  LDL.LU R26, [R1+0x2f0] ;  /* 0x0002f000011a7983 */ /* 0x001f280000300800 */
[----:B-1----:R-:W4:Y:S01]  /*4e670*/  LDL.LU R11, [R1+0xc0] ;  /* 0x0000c000010b7983 */ /* 0x002f220000300800 */
[----:B------:R-:W-:-:S02]  /*4e680*/  ISETP.LT.AND P3, PT, R28, c[0x0][0x178], !P1 ;  /* 0x00005e001c007a0c */ /* 0x000fc40004f61270 */
[----:B------:R-:W-:Y:S02]  /*4e690*/  ISETP.LT.AND P1, PT, R29, c[0x0][0x178], !P1 ;  /* 0x00005e001d007a0c */ /* 0x000fe40004f21270 */
[----:B------:R-:W-:Y:S02]  /*4e6a0*/  IADD3 R2, R2, c[0x0][0x198], RZ ;  /* 0x0000660002027a10 */ /* 0x000fe40007ffe0ff */
[----:B------:R-:W-:-:S03]  /*4e6b0*/  ISETP.LT.AND P2, PT, R28, c[0x0][0x178], !P6 ;  /* 0x00005e001c007a0c */ /* 0x000fc60007741270 */
[----:B------:R-:W-:-:S04]  /*4e6c0*/  IMAD.WIDE R12, R2, 0x2, R16 ;  /* 0x00000002020c7825 */ /* 0x000fc800078e0210 */
[C---:B------:R-:W-:Y:S01]  /*4e6d0*/  IMAD.WIDE R14, R2.reuse, 0x2, R18 ;  /* 0x00000002020e7825 */ /* 0x040fe200078e0212 */
[----:B------:R-:W-:Y:S01]  /*4e6e0*/  IADD3 R2, R2, c[0x0][0x198], RZ ;  /* 0x0000660002027a10 */ /* 0x000fe20007ffe0ff */
[----:B------:R0:W-:Y:S01]  /*4e6f0*/  @P3 STG.E.U16 [R12.64], R21 ;  /* 0x000000150c003986 */ /* 0x0001e2000c101506 */
[----:B------:R-:W-:-:S03]  /*4e700*/  ISETP.LT.AND P6, PT, R29, c[0x0][0x178], !P6 ;  /* 0x00005e001d007a0c */ /* 0x000fc600077c1270 */
[----:B------:R1:W-:Y:S01]  /*4e710*/  @P1 STG.E.U16 [R14.64], R20 ;  /* 0x000000140e001986 */ /* 0x0003e2000c101506 */
[----:B------:R-:W-:Y:S02]  /*4e720*/  ISETP.LT.AND P1, PT, R28, c[0x0][0x178], !P5 ;  /* 0x00005e001c007a0c */ /* 0x000fe40006f21270 */
[C---:B------:R-:W-:Y:S01]  /*4e730*/  IADD3 R22, R3.reuse, 0x10, RZ ;  /* 0x0000001003167810 */ /* 0x040fe20007ffe0ff */
[C---:B0-----:R-:W-:Y:S01]  /*4e740*/  IMAD.WIDE R12, R2.reuse, 0x2, R16 ;  /* 0x00000002020c7825 */ /* 0x041fe200078e0210 */
[----:B-1----:R-:W-:Y:S02]  /*4e750*/  IADD3 R14, R3, 0x13, RZ ;  /* 0x00000013030e7810 */ /* 0x002fe40007ffe0ff */
[----:B------:R-:W-:Y:S02]  /*4e760*/  IADD3 R20, R2, c[0x0][0x198], RZ ;  /* 0x0000660002147a10 */ /* 0x000fe40007ffe0ff */
[----:B------:R-:W-:Y:S02]  /*4e770*/  ISETP.GE.AND P4, PT, R22, c[0x0][0x17c], PT ;  /* 0x00005f0016007a0c */ /* 0x000fe40003f86270 */
[----:B------:R-:W-:-:S02]  /*4e780*/  ISETP.LT.AND P5, PT, R29, c[0x0][0x178], !P5 ;  /* 0x00005e001d007a0c */ /* 0x000fc40006fa1270 */
[----:B------:R-:W-:-:S04]  /*4e790*/  IADD3 R21, R3, 0x12, RZ ;  /* 0x0000001203157810 */ /* 0x000fc80007ffe0ff */
[----:B------:R-:W-:Y:S01]  /*4e7a0*/  ISETP.GE.AND P3, PT, R21, c[0x0][0x17c], PT ;  /* 0x00005f0015007a0c */ /* 0x000fe20003f66270 */
[----:B--2---:R0:W-:Y:S01]  /*4e7b0*/  @P2 STG.E.U16 [R12.64], R24 ;  /* 0x000000180c002986 */ /* 0x0041e2000c101506 */
[----:B------:R-:W-:Y:S01]  /*4e7c0*/  ISETP.GE.AND P2, PT, R14, c[0x0][0x17c], PT ;  /* 0x00005f000e007a0c */ /* 0x000fe20003f46270 */
[----:B------:R-:W-:-:S04]  /*4e7d0*/  IMAD.WIDE R14, R20, 0x2, R16 ;  /* 0x00000002140e7825 */ /* 0x000fc800078e0210 */
[----:B0-----:R-:W-:Y:S01]  /*4e7e0*/  IMAD.WIDE R12, R2, 0x2, R18 ;  /* 0x00000002020c7825 */ /* 0x001fe200078e0212 */
[----:B------:R-:W-:-:S04]  /*4e7f0*/  PRMT R2, R24, 0x7632, R2 ;  /* 0x0000763218027816 */ /* 0x000fc80000000002 */
[----:B---3--:R0:W-:Y:S01]  /*4e800*/  @P6 STG.E.U16 [R12.64], R23 ;  /* 0x000000170c006986 */ /* 0x0081e2000c101506 */
[----:B------:R-:W-:Y:S02]  /*4e810*/  ISETP.LT.AND P6, PT, R28, c[0x0][0x178], !P4 ;  /* 0x00005e001c007a0c */ /* 0x000fe400067c1270 */
[----:B------:R-:W-:Y:S01]  /*4e820*/  ISETP.LT.AND P4, PT, R29, c[0x0][0x178], !P4 ;  /* 0x00005e001d007a0c */ /* 0x000fe20006781270 */
[----:B------:R1:W-:Y:S01]  /*4e830*/  @P1 STG.E.U16 [R14.64], R2 ;  /* 0x000000020e001986 */ /* 0x0003e2000c101506 */
[----:B------:R-:W-:Y:S01]  /*4e840*/  PRMT R22, R23, 0x7632, R22 ;  /* 0x0000763217167816 */ /* 0x000fe20000000016 */
[C---:B0-----:R-:W-:Y:S01]  /*4e850*/  IMAD.WIDE R12, R20.reuse, 0x2, R18 ;  /* 0x00000002140c7825 */ /* 0x041fe200078e0212 */
[----:B-1----:R-:W-:-:S04]  /*4e860*/  IADD3 R2, R20, c[0x0][0x198], RZ ;  /* 0x0000660014027a10 */ /* 0x002fc80007ffe0ff */
[----:B------:R-:W-:Y:S01]  /*4e870*/  @P5 STG.E.U16 [R12.64], R22 ;  /* 0x000000160c005986 */ /* 0x000fe2000c101506 */
[----:B------:R-:W-:-:S04]  /*4e880*/  IMAD.WIDE R14, R2, 0x2, R16 ;  /* 0x00000002020e7825 */ /* 0x000fc800078e0210 */
[----:B------:R-:W-:Y:S01]  /*4e890*/  IMAD.WIDE R20, R2, 0x2, R18 ;  /* 0x0000000202147825 */ /* 0x000fe200078e0212 */
[----:B------:R-:W-:-:S04]  /*4e8a0*/  IADD3 R24, R3, 0x15, RZ ;  /* 0x0000001503187810 */ /* 0x000fc80007ffe0ff */
[----:B------:R-:W-:Y:S01]  /*4e8b0*/  ISETP.GE.AND P5, PT, R24, c[0x0][0x17c], PT ;  /* 0x00005f0018007a0c */ /* 0x000fe20003fa6270 */
[----:B----4-:R0:W-:Y:S04]  /*4e8c0*/  @P6 STG.E.U16 [R14.64], R26 ;  /* 0x0000001a0e006986 */ /* 0x0101e8000c101506 */
[----:B------:R1:W-:Y:S01]  /*4e8d0*/  @P4 STG.E.U16 [R20.64], R11 ;  /* 0x0000000b14004986 */ /* 0x0003e2000c101506 */
[----:B------:R-:W-:Y:S02]  /*4e8e0*/  ISETP.LT.AND P4, PT, R28, c[0x0][0x178], !P0 ;  /* 0x00005e001c007a0c */ /* 0x000fe40004781270 */
[----:B------:R-:W-:Y:S02]  /*4e8f0*/  PRMT R24, R26, 0x7632, R24 ;  /* 0x000076321a187816 */ /* 0x000fe40000000018 */
[----:B0-----:R-:W-:-:S02]  /*4e900*/  IADD3 R14, R2, c[0x0][0x198], RZ ;  /* 0x00006600020e7a10 */ /* 0x001fc40007ffe0ff */
[----:B------:R-:W-:-:S03]  /*4e910*/  IADD3 R26, R3, 0x16, RZ ;  /* 0x00000016031a7810 */ /* 0x000fc60007ffe0ff */
[----:B------:R-:W-:Y:S01]  /*4e920*/  IMAD.WIDE R12, R14, 0x2, R16 ;  /* 0x000000020e0c7825 */ /* 0x000fe200078e0210 */
[----:B------:R-:W-:Y:S02]  /*4e930*/  PRMT R25, R11, 0x7632, R25 ;  /* 0x000076320b197816 */ /* 0x000fe40000000019 */
[----:B-1----:R-:W2:Y:S04]  /*4e940*/  LDL.LU R11, [R1+0xd0] ;  /* 0x0000d000010b7983 */ /* 0x002ea80000300800 */
[----:B------:R0:W-:Y:S01]  /*4e950*/  @P4 STG.E.U16 [R12.64], R24 ;  /* 0x000000180c004986 */ /* 0x0001e2000c101506 */
[----:B------:R-:W-:-:S03]  /*4e960*/  ISETP.GE.AND P4, PT, R26, c[0x0][0x17c], PT ;  /* 0x00005f001a007a0c */ /* 0x000fc60003f86270 */
[----:B0-----:R-:W3:Y:S04]  /*4e970*/  LDL.LU R24, [R1+0xe0] ;  /* 0x0000e00001187983 */ /* 0x001ee80000300800 */
[----:B------:R-:W4:Y:S01]  /*4e980*/  LDL.LU R26, [R1+0x300] ;  /* 0x00030000011a7983 */ /* 0x000f220000300800 */
[----:B------:R-:W-:Y:S02]  /*4e990*/  ISETP.LT.AND P0, PT, R29, c[0x0][0x178], !P0 ;  /* 0x00005e001d007a0c */ /* 0x000fe40004701270 */
[----:B------:R-:W-:Y:S02]  /*4e9a0*/  ISETP.LT.AND P6, PT, R28, c[0x0][0x178], !P3 ;  /* 0x00005e001c007a0c */ /* 0x000fe40005fc1270 */
[C---:B------:R-:W-:Y:S01]  /*4e9b0*/  IADD3 R2, R14.reuse, c[0x0][0x198], RZ ;  /* 0x000066000e027a10 */ /* 0x040fe20007ffe0ff */
[----:B------:R-:W-:-:S04]  /*4e9c0*/  IMAD.WIDE R14, R14, 0x2, R18 ;  /* 0x000000020e0e7825 */ /* 0x000fc800078e0212 */
[----:B------:R-:W-:Y:S01]  /*4e9d0*/  IMAD.WIDE R20, R2, 0x2, R16 ;  /* 0x0000000202147825 */ /* 0x000fe200078e0210 */
[----:B------:R-:W-:-:S03]  /*4e9e0*/  ISETP.LT.AND P3, PT, R29, c[0x0][0x178], !P3 ;  /* 0x00005e001d007a0c */ /* 0x000fc60005f61270 */
[----:B------:R-:W-:Y:S01]  /*4e9f0*/  @P0 STG.E.U16 [R14.64], R25 ;  /* 0x000000190e000986 */ /* 0x000fe2000c101506 */
[----:B------:R-:W-:-:S04]  /*4ea00*/  IADD3 R23, R3, 0x14, RZ ;  /* 0x0000001403177810 */ /* 0x000fc80007ffe0ff */
[----:B------:R-:W-:Y:S01]  /*4ea10*/  ISETP.GE.AND P1, PT, R23, c[0x0][0x17c], PT ;  /* 0x00005f0017007a0c */ /* 0x000fe20003f26270 */
[----:B------:R-:W-:Y:S01]  /*4ea20*/  IMAD.WIDE R22, R2, 0x2, R18 ;  /* 0x0000000202167825 */ /* 0x000fe200078e0212 */
[----:B----4-:R0:W-:Y:S01]  /*4ea30*/  @P6 STG.E.U16 [R20.64], R26 ;  /* 0x0000001a14006986 */ /* 0x0101e2000c101506 */
[----:B------:R-:W-:Y:S02]  /*4ea40*/  ISETP.LT.AND P6, PT, R28, c[0x0][0x178], !P2 ;  /* 0x00005e001c007a0c */ /* 0x000fe400057c1270 */
[----:B------:R-:W-:Y:S02]  /*4ea50*/  PRMT R12, R26, 0x7632, R12 ;  /* 0x000076321a0c7816 */ /* 0x000fe4000000000c */
[----:B0-----:R-:W-:Y:S01]  /*4ea60*/  IADD3 R20, R2, c[0x0][0x198], RZ ;  /* 0x0000660002147a10 */ /* 0x001fe20007ffe0ff */
[----:B---3--:R-:W-:Y:S04]  /*4ea70*/  @P3 STG.E.U16 [R22.64], R24 ;  /* 0x0000001816003986 */ /* 0x008fe8000c101506 */
[----:B------:R-:W-:Y:S01]  /*4ea80*/  IMAD.WIDE R14, R20, 0x2, R16 ;  /* 0x00000002140e7825 */ /* 0x000fe200078e0210 */
[----:B------:R-:W3:Y:S04]  /*4ea90*/  LDL.LU R26, [R1+0xf0] ;  /* 0x0000f000011a7983 */ /* 0x000ee80000300800 */
[----:B------:R0:W-:Y:S04]  /*4eaa0*/  @P6 STG.E.U16 [R14.64], R12 ;  /* 0x0000000c0e006986 */ /* 0x0001e8000c101506 */
[----:B0-----:R-:W4:Y:S01]  /*4eab0*/  LDL.LU R15, [R1+0x310] ;  /* 0x00031000010f7983 */ /* 0x001f220000300800 */
[----:B------:R-:W-:-:S02]  /*4eac0*/  ISETP.LT.AND P2, PT, R29, c[0x0][0x178], !P2 ;  /* 0x00005e001d007a0c */ /* 0x000fc40005741270 */
[----:B------:R-:W-:Y:S02]  /*4ead0*/  ISETP.LT.AND P3, PT, R28, c[0x0][0x178], !P1 ;  /* 0x00005e001c007a0c */ /* 0x000fe40004f61270 */
[----:B------:R-:W-:Y:S02]  /*4eae0*/  PRMT R13, R24, 0x7632, R13 ;  /* 0x00007632180d7816 */ /* 0x000fe4000000000d */
[C---:B------:R-:W-:Y:S02]  /*4eaf0*/  IADD3 R22, R3.reuse, 0x17, RZ ;  /* 0x0000001703167810 */ /* 0x040fe40007ffe0ff */
[C---:B------:R-:W-:Y:S02]  /*4eb00*/  IADD3 R24, R20.reuse, c[0x0][0x198], RZ ;  /* 0x0000660014187a10 */ /* 0x040fe40007ffe0ff */
[----:B------:R-:W-:Y:S01]  /*4eb10*/  IADD3 R2, R3, 0x18, RZ ;  /* 0x0000001803027810 */ /* 0x000fe20007ffe0ff */
[----:B------:R-:W-:Y:S01]  /*4eb20*/  IMAD.WIDE R20, R20, 0x2, R18 ;  /* 0x0000000214147825 */ /* 0x000fe200078e0212 */
[----:B------:R-:W-:-:S02]  /*4eb30*/  ISETP.GE.AND P0, PT, R22, c[0x0][0x17c], PT ;  /* 0x00005f0016007a0c */ /* 0x000fc40003f06270 */
[----:B------:R-:W-:Y:S01]  /*4eb40*/  ISETP.GE.AND P6, PT, R2, c[0x0][0x17c], PT ;  /* 0x00005f0002007a0c */ /* 0x000fe20003fc6270 */
[C---:B------:R-:W-:Y:S01]  /*4eb50*/  IMAD.WIDE R22, R24.reuse, 0x2, R16 ;  /* 0x0000000218167825 */ /* 0x040fe200078e0210 */
[----:B------:R-:W-:Y:S01]  /*4eb60*/  IADD3 R2, R3, 0x19, RZ ;  /* 0x0000001903027810 */ /* 0x000fe20007ffe0ff */
[----:B------:R0:W-:Y:S01]  /*4eb70*/  @P2 STG.E.U16 [R20.64], R13 ;  /* 0x0000000d14002986 */ /* 0x0001e2000c101506 */
[----:B------:R-:W-:Y:S01]  /*4eb80*/  ISETP.LT.AND P1, PT, R29, c[0x0][0x178], !P1 ;  /* 0x00005e001d007a0c */ /* 0x000fe20004f21270 */
[----:B0-----:R-:W-:Y:S01]  /*4eb90*/  IMAD.WIDE R12, R24, 0x2, R18 ;  /* 0x00000002180c7825 */ /* 0x001fe200078e0212 */
[----:B--2---:R-:W-:Y:S01]  /*4eba0*/  PRMT R21, R11, 0x7632, R21 ;  /* 0x000076320b157816 */ /* 0x004fe20000000015 */
[----:B----4-:R-:W-:Y:S01]  /*4ebb0*/  @P3 STG.E.U16 [R22.64], R15 ;  /* 0x0000000f16003986 */ /* 0x010fe2000c101506 */
[----:B------:R-:W-:Y:S02]  /*4ebc0*/  ISETP.GE.AND P3, PT, R2, c[0x0][0x17c], PT ;  /* 0x00005f0002007a0c */ /* 0x000fe40003f66270 */
[----:B------:R-:W-:-:S02]  /*4ebd0*/  IADD3 R2, R24, c[0x0][0x198], RZ ;  /* 0x0000660018027a10 */ /* 0x000fc40007ffe0ff */
[----:B------:R-:W2:Y:S05]  /*4ebe0*/  LDL.LU R24, [R1+0x3c0] ;  /* 0x0003c00001187983 */ /* 0x000eaa0000300800 */
[----:B------:R0:W-:Y:S04]  /*4ebf0*/  @P1 STG.E.U16 [R12.64], R11 ;  /* 0x0000000b0c001986 */ /* 0x0001e8000c101506 */
[----:B0-----:R-:W4:Y:S04]  /*4ec00*/  LDL.LU R11, [R1+0x3d0] ;  /* 0x0003d000010b7983 */ /* 0x001f280000300800 */
[----:B------:R-:W4:Y:S01]  /*4ec10*/  LDL.LU R23, [R1+0x100] ;  /* 0x0001000001177983 */ /* 0x000f220000300800 */
[----:B------:R-:W-:-:S02]  /*4ec20*/  ISETP.LT.AND P2, PT, R28, c[0x0][0x178], !P5 ;  /* 0x00005e001c007a0c */ /* 0x000fc40006f41270 */
[----:B------:R-:W-:Y:S02]  /*4ec30*/  ISETP.LT.AND P5, PT, R29, c[0x0][0x178], !P5 ;  /* 0x00005e001d007a0c */ /* 0x000fe40006fa1270 */
[----:B------:R-:W-:Y:S01]  /*4ec40*/  PRMT R20, R15, 0x7632, R20 ;  /* 0x000076320f147816 */ /* 0x000fe20000000014 */
[----:B------:R-:W-:Y:S01]  /*4ec50*/  IMAD.WIDE R14, R2, 0x2, R16 ;  /* 0x00000002020e7825 */ /* 0x000fe200078e0210 */
[----:B------:R-:W-:Y:S02]  /*4ec60*/  ISETP.LT.AND P1, PT, R28, c[0x0][0x178], !P4 ;  /* 0x00005e001c007a0c */ /* 0x000fe40006721270 */
[----:B------:R-:W-:Y:S01]  /*4ec70*/  ISETP.LT.AND P4, PT, R29, c[0x0][0x178], !P4 ;  /* 0x00005e001d007a0c */ /* 0x000fe20006781270 */
[C---:B------:R-:W-:Y:S01]  /*4ec80*/  IMAD.WIDE R12, R2.reuse, 0x2, R18 ;  /* 0x00000002020c7825 */ /* 0x040fe200078e0212 */
[----:B------:R-:W-:-:S03]  /*4ec90*/  IADD3 R2, R2, c[0x0][0x198], RZ ;  /* 0x0000660002027a10 */ /* 0x000fc60007ffe0ff */
[----:B------:R0:W-:Y:S04]  /*4eca0*/  @P2 STG.E.U16 [R14.64], R20 ;  /* 0x000000140e002986 */ /* 0x0001e8000c101506 */
[----:B------:R1:W-:Y:S01]  /*4ecb0*/  @P5 STG.E.U16 [R12.64], R21 ;  /* 0x000000150c005986 */ /* 0x0003e2000c101506 */
[----:B------:R-:W-:Y:S02]  /*4ecc0*/  ISETP.LT.AND P5, PT, R28, c[0x0][0x178], !P0 ;  /* 0x00005e001c007a0c */ /* 0x000fe400047a1270 */
[----:B------:R-:W-:Y:S01]  /*4ecd0*/  ISETP.LT.AND P0, PT, R29, c[0x0][0x178], !P0 ;  /* 0x00005e001d007a0c */ /* 0x000fe20004701270 */
[----:B0-----:R-:W-:-:S04]  /*4ece0*/  IMAD.WIDE R14, R2, 0x2, R18 ;  /* 0x00000002020e7825 */ /* 0x001fc800078e0212 */
[C---:B-1----:R-:W-:Y:S01]  /*4ecf0*/  IMAD.WIDE R12, R2.reuse, 0x2, R16 ;  /* 0x00000002020c7825 */ /* 0x042fe200078e0210 */
[----:B------:R-:W-:Y:S02]  /*4ed00*/  IADD3 R2, R2, c[0x0][0x198], RZ ;  /* 0x0000660002027a10 */ /* 0x000fe40007ffe0ff */
[C---:B------:R-:W-:Y:S02]  /*4ed10*/  IADD3 R20, R3.reuse, 0x1b, RZ ;  /* 0x0000001b03147810 */ /* 0x040fe40007ffe0ff */
[----:B------:R-:W-:-:S04]  /*4ed20*/  IADD3 R22, R3, 0x1a, RZ ;  /* 0x0000001a03167810 */ /* 0x000fc80007ffe0ff */
[----:B------:R-:W-:Y:S01]  /*4ed30*/  ISETP.GE.AND P2, PT, R22, c[0x0][0x17c], PT ;  /* 0x00005f0016007a0c */ /* 0x000fe20003f46270 */
[----:B--2---:R0:W-:Y:S01]  /*4ed40*/  @P1 STG.E.U16 [R12.64], R24 ;  /* 0x000000180c001986 */ /* 0x0041e2000c101506 */
[----:B------:R-:W-:-:S03]  /*4ed50*/  PRMT R21, R24, 0x7632, R21 ;  /* 0x0000763218157816 */ /* 0x000fc60000000015 */
[----:B---3--:R1:W-:Y:S01]  /*4ed60*/  @P4 STG.E.U16 [R14.64], R26 ;  /* 0x0000001a0e004986 */ /* 0x0083e2000c101506 */
        /* <DEDUP_REMOVED lines=10> */
[----:B----4-:R-:W-:Y:S01]  /*4ee10*/  PRMT R22, R23, 0x7632, R22 ;  /* 0x0000763217167816 */ /* 0x010fe20000000016 */
[----:B------:R-:W2:Y:S01]  /*4ee20*/  LDL.LU R26, [R1+0x120] ;  /* 0x00012000011a7983 */ /* 0x000ea20000300800 */
[----:B0-----:R-:W-:Y:S01]  /*4ee30*/  IMAD.WIDE R12, R2, 0x2, R16 ;  /* 0x00000002020c7825 */ /* 0x001fe200078e0210 */
[----:B-1----:R-:W-:-:S04]  /*4ee40*/  IADD3 R14, R3, 0x1d, RZ ;  /* 0x0000001d030e7810 */ /* 0x002fc80007ffe0ff */
[----:B------:R0:W-:Y:S01]  /*4ee50*/  @P4 STG.E.U16 [R12.64], R11 ;  /* 0x0000000b0c004986 */ /* 0x0001e2000c101506 */
[----:B------:R-:W-:Y:S02]  /*4ee60*/  IADD3 R20, R2, c[0x0][0x198], RZ ;  /* 0x0000660002147a10 */ /* 0x000fe40007ffe0ff */
[----:B------:R-:W-:-:S03]  /*4ee70*/  ISETP.GE.AND P4, PT, R14, c[0x0][0x17c], PT ;  /* 0x00005f000e007a0c */ /* 0x000fc60003f86270 */
[----:B------:R-:W-:-:S04]  /*4ee80*/  IMAD.WIDE R14, R20, 0x2, R16 ;  /* 0x00000002140e7825 */ /* 0x000fc800078e0210 */
[----:B0-----:R-:W-:Y:S01]  /*4ee90*/  IMAD.WIDE R12, R2, 0x2, R18 ;  /* 0x00000002020c7825 */ /* 0x001fe200078e0212 */
[----:B------:R-:W-:Y:S02]  /*4eea0*/  PRMT R2, R11, 0x7632, R2 ;  /* 0x000076320b027816 */ /* 0x000fe40000000002 */
[----:B------:R-:W3:Y:S04]  /*4eeb0*/  LDL.LU R11, [R1+0x110] ;  /* 0x00011000010b7983 */ /* 0x000ee80000300800 */
[----:B------:R0:W-:Y:S04]  /*4eec0*/  @P6 STG.E.U16 [R12.64], R23 ;  /* 0x000000170c006986 */ /* 0x0001e8000c101506 */
[----:B------:R1:W-:Y:S01]  /*4eed0*/  @P0 STG.E.U16 [R14.64], R2 ;  /* 0x000000020e000986 */ /* 0x0003e2000c101506 */
[----:B0-----:R-:W-:-:S04]  /*4eee0*/  IADD3 R23, R3, 0x1e, RZ ;  /* 0x0000001e03177810 */ /* 0x001fc80007ffe0ff */
[----:B------:R-:W-:Y:S02]  /*4eef0*/  ISETP.GE.AND P0, PT, R23, c[0x0][0x17c], PT ;  /* 0x00005f0017007a0c */ /* 0x000fe40003f06270 */
[----:B------:R-:W4:Y:S01]  /*4ef00*/  LDL.LU R23, [R1+0x3e0] ;  /* 0x0003e00001177983 */ /* 0x000f220000300800 */
        /* <DEDUP_REMOVED lines=12> */
[----:B----4-:R0:W-:Y:S04]  /*4efd0*/  @P6 STG.E.U16 [R14.64], R23 ;  /* 0x000000170e006986 */ /* 0x0101e8000c101506 */
[----:B--2---:R-:W-:Y:S01]  /*4efe0*/  @P2 STG.E.U16 [R20.64], R26 ;  /* 0x0000001a14002986 */ /* 0x004fe2000c101506 */
        /* <DEDUP_REMOVED lines=27> */
[----:B-1----:R-:W4:Y:S04]  /*4f1a0*/  LDL.LU R14, [R1+0x400] ;  /* 0x00040000010e7983 */ /* 0x002f280000300800 */
[----:B------:R-:W2:Y:S01]  /*4f1b0*/  LDL.LU R15, [R1] ;  /* 0x00000000010f7983 */ /* 0x000ea20000300800 */
        /* <DEDUP_REMOVED lines=15> */
[----:B----4-:R0:W-:Y:S01]  /*4f2b0*/  @P5 STG.E.U16 [R22.64], R14 ;  /* 0x0000000e16005986 */ /* 0x0101e2000c101506 */
[----:B------:R-:W-:Y:S02]  /*4f2c0*/  ISETP.GE.AND P5, PT, R2, c[0x0][0x17c], PT ;  /* 0x00005f0002007a0c */ /* 0x000fe40003fa6270 */
[----:B------:R-:W-:Y:S02]  /*4f2d0*/  IADD3 R2, R24, c[0x0][0x198], RZ ;  /* 0x0000660018027a10 */ /* 0x000fe40007ffe0ff */
[----:B------:R-:W4:Y:S01]  /*4f2e0*/  LDL.LU R24, [R1+0x74] ;  /* 0x0000740001187983 */ /* 0x000f220000300800 */
[----:B------:R-:W-:-:S02]  /*4f2f0*/  PRMT R20, R14, 0x7632, R20 ;  /* 0x000076320e147816 */ /* 0x000fc40000000014 */
[----:B--2---:R-:W-:Y:S01]  /*4f300*/  PRMT R21, R15, 0x7632, R21 ;  /* 0x000076320f157816 */ /* 0x004fe20000000015 */
[----:B------:R1:W-:Y:S01]  /*4f310*/  @P0 STG.E.U16 [R12.64], R15 ;  /* 0x0000000f0c000986 */ /* 0x0003e2000c101506 */
[----:B------:R-:W-:Y:S02]  /*4f320*/  ISETP.LT.AND P0, PT, R28, c[0x0][0x178], !P2 ;  /* 0x00005e001c007a0c */ /* 0x000fe40005701270 */
[----:B------:R-:W-:Y:S01]  /*4f330*/  ISETP.LT.AND P2, PT, R29, c[0x0][0x178], !P2 ;  /* 0x00005e001d007a0c */ /* 0x000fe20005741270 */
[----:B0-----:R-:W2:Y:S01]  /*4f340*/  LDL.LU R23, [R1+0x34] ;  /* 0x0000340001177983 */ /* 0x001ea20000300800 */
        /* <DEDUP_REMOVED lines=8> */
[----:B---3--:R-:W-:-:S04]  /*4f3d0*/  PRMT R21, R26, 0x7632, R21 ;  /* 0x000076321a157816 */ /* 0x008fc80000000015 */
[----:B------:R0:W-:Y:S01]  /*4f3e0*/  @P0 STG.E.U16 [R12.64], R26 ;  /* 0x0000001a0c000986 */ /* 0x0001e2000c101506 */
[----:B------:R-:W-:Y:S02]  /*4f3f0*/  ISETP.GE.AND P0, PT, R20, c[0x0][0x17c], PT ;  /* 0x00005f0014007a0c */ /* 0x000fe40003f06270 */
[----:B------:R-:W-:Y:S01]  /*4f400*/  PRMT R20, R11, 0x7632, R20 ;  /* 0x000076320b147816 */ /* 0x000fe20000000014 */
[----:B------:R1:W-:Y:S04]  /*4f410*/  @P2 STG.E.U16 [R14.64], R11 ;  /* 0x0000000b0e002986 */ /* 0x0003e8000c101506 */
[----:B0-----:R-:W3:Y:S04]  /*4f420*/  LDL.LU R26, [R1+0x84] ;  /* 0x00008400011a7983 */ /* 0x001ee80000300800 */
[----:B-1----:R-:W3:Y:S01]  /*4f430*/  LDL.LU R11, [R1+0x24] ;  /* 0x00002400010b7983 */ /* 0x002ee20000300800 */
        /* <DEDUP_REMOVED lines=19> */
[----:B----4-:R0:W-:Y:S01]  /*4f570*/  @P2 STG.E.U16 [R12.64], R24 ;  /* 0x000000180c002986 */ /* 0x0101e2000c101506 */
[----:B------:R-:W-:Y:S01]  /*4f580*/  ISETP.GE.AND P2, PT, R14, c[0x0][0x17c], PT ;  /* 0x00005f000e007a0c */ /* 0x000fe20003f46270 */
[----:B------:R-:W-:-:S04]  /*4f590*/  IMAD.WIDE R14, R20, 0x2, R16 ;  /* 0x00000002140e7825 */ /* 0x000fc800078e0210 */
[----:B0-----:R-:W-:Y:S01]  /*4f5a0*/  IMAD.WIDE R12, R2, 0x2, R18 ;  /* 0x00000002020c7825 */ /* 0x001fe200078e0212 */
[----:B------:R-:W-:-:S04]  /*4f5b0*/  PRMT R2, R24, 0x7632, R2 ;  /* 0x0000763218027816 */ /* 0x000fc80000000002 */
[----:B--2---:R0:W-:Y:S01]  /*4f5c0*/  @P6 STG.E.U16 [R12.64], R23 ;  /* 0x000000170c006986 */ /* 0x0041e2000c101506 */
        /* <DEDUP_REMOVED lines=9> */
[----:B---3--:R0:W-:Y:S04]  /*4f660*/  @P6 STG.E.U16 [R14.64], R26 ;  /* 0x0000001a0e006986 */ /* 0x0081e8000c101506 */
[----:B------:R1:W-:Y:S01]  /*4f670*/  @P4 STG.E.U16 [R20.64], R11 ;  /* 0x0000000b14004986 */ /* 0x0003e2000c101506 */
[----:B------:R-:W-:Y:S02]  /*4f680*/  ISETP.LT.AND P4, PT, R28, c[0x0][0x178], !P0 ;  /* 0x00005e001c007a0c */ /* 0x000fe40004781270 */
[----:B0-----:R-:W-:Y:S02]  /*4f690*/  IADD3 R14, R2, c[0x0][0x198], RZ ;  /* 0x00006600020e7a10 */ /* 0x001fe40007ffe0ff */
[----:B------:R-:W-:-:S03]  /*4f6a0*/  PRMT R2, R26, 0x7632, R2 ;  /* 0x000076321a027816 */ /* 0x000fc60000000002 */
[----:B------:R-:W-:Y:S01]  /*4f6b0*/  IMAD.WIDE R12, R14, 0x2, R16 ;  /* 0x000000020e0c7825 */ /* 0x000fe200078e0210 */
[----:B------:R-:W-:Y:S02]  /*4f6c0*/  PRMT R25, R11, 0x7632, R25 ;  /* 0x000076320b197816 */ /* 0x000fe40000000019 */
[----:B-1----:R-:W2:Y:S04]  /*4f6d0*/  LDL.LU R11, [R1+0x64] ;  /* 0x00006400010b7983 */ /* 0x002ea80000300800 */
[----:B------:R0:W-:Y:S04]  /*4f6e0*/  @P4 STG.E.U16 [R12.64], R2 ;  /* 0x000000020c004986 */ /* 0x0001e8000c101506 */
[----:B0-----:R-:W3:Y:S04]  /*4f6f0*/  LDL.LU R12, [R1+0x1f4] ;  /* 0x0001f400010c7983 */ /* 0x001ee80000300800 */
[----:B------:R-:W4:Y:S01]  /*4f700*/  LDL.LU R13, [R1+0x54] ;  /* 0x00005400010d7983 */ /* 0x000f220000300800 */
[----:B------:R-:W-:-:S02]  /*4f710*/  IADD3 R24, R3, 0x29, RZ ;  /* 0x0000002903187810 */ /* 0x000fc40007ffe0ff */
[C---:B------:R-:W-:Y:S02]  /*4f720*/  ISETP.LT.AND P0, PT, R29.reuse, c[0x0][0x178], !P0 ;  /* 0x00005e001d007a0c */ /* 0x040fe40004701270 */
[----:B------:R-:W-:Y:S02]  /*4f730*/  ISETP.LT.AND P6, PT, R28, c[0x0][0x178], !P3 ;  /* 0x00005e001c007a0c */ /* 0x000fe40005fc1270 */
[----:B------:R-:W-:Y:S02]  /*4f740*/  ISETP.GE.AND P5, PT, R24, c[0x0][0x17c], PT ;  /* 0x00005f0018007a0c */ /* 0x000fe40003fa6270 */
[C---:B------:R-:W-:Y:S01]  /*4f750*/  IADD3 R24, R14.reuse, c[0x0][0x198], RZ ;  /* 0x000066000e187a10 */ /* 0x040fe20007ffe0ff */
[----:B------:R-:W-:Y:S01]  /*4f760*/  IMAD.WIDE R14, R14, 0x2, R18 ;  /* 0x000000020e0e7825 */ /* 0x000fe200078e0212 */
[----:B------:R-:W-:-:S03]  /*4f770*/  ISETP.LT.AND P3, PT, R29, c[0x0][0x178], !P3 ;  /* 0x00005e001d007a0c */ /* 0x000fc60005f61270 */
[C---:B------:R-:W-:Y:S01]  /*4f780*/  IMAD.WIDE R20, R24.reuse, 0x2, R16 ;  /* 0x0000000218147825 */ /* 0x040fe200078e0210 */
[----:B------:R-:W-:Y:S01]  /*4f790*/  IADD3 R23, R3, 0x28, RZ ;  /* 0x0000002803177810 */ /* 0x000fe20007ffe0ff */
[----:B------:R0:W-:Y:S03]  /*4f7a0*/  @P0 STG.E.U16 [R14.64], R25 ;  /* 0x000000190e000986 */ /* 0x0001e6000c101506 */
[----:B------:R-:W-:Y:S01]  /*4f7b0*/  ISETP.GE.AND P1, PT, R23, c[0x0][0x17c], PT ;  /* 0x00005f0017007a0c */ /* 0x000fe20003f26270 */
[C---:B------:R-:W-:Y:S01]  /*4f7c0*/  IMAD.WIDE R22, R24.reuse, 0x2, R18 ;  /* 0x0000000218167825 */ /* 0x040fe200078e0212 */
[----:B------:R-:W-:Y:S02]  /*4f7d0*/  IADD3 R26, R3, 0x2a, RZ ;  /* 0x0000002a031a7810 */ /* 0x000fe40007ffe0ff */
[----:B0-----:R-:W-:Y:S02]  /*4f7e0*/  IADD3 R14, R24, c[0x0][0x198], RZ ;  /* 0x00006600180e7a10 */ /* 0x001fe40007ffe0ff */
[----:B------:R-:W-:-:S02]  /*4f7f0*/  ISETP.GE.AND P4, PT, R26, c[0x0][0x17c], PT ;  /* 0x00005f001a007a0c */ /* 0x000fc40003f86270 */
[----:B------:R-:W2:Y:S04]  /*4f800*/  LDL.LU R26, [R1+0xa4] ;  /* 0x0000a400011a7983 */ /* 0x000ea80000300800 */
[----:B---3--:R-:W-:Y:S01]  /*4f810*/  @P6 STG.E.U16 [R20.64], R12 ;  /* 0x0000000c14006986 */ /* 0x008fe2000c101506 */
[----:B------:R-:W-:-:S03]  /*4f820*/  ISETP.LT.AND P6, PT, R28, c[0x0][0x178], !P2 ;  /* 0x00005e001c007a0c */ /* 0x000fc600057c1270 */
[----:B----4-:R0:W-:Y:S01]  /*4f830*/  @P3 STG.E.U16 [R22.64], R13 ;  /* 0x0000000d16003986 */ /* 0x0101e2000c101506 */
[----:B------:R-:W-:Y:S02]  /*4f840*/  PRMT R2, R13, 0x7632, R2 ;  /* 0x000076320d027816 */ /* 0x000fe40000000002 */
[----:B0-----:R-:W-:Y:S01]  /*4f850*/  PRMT R22, R12, 0x7632, R22 ;  /* 0x000076320c167816 */ /* 0x001fe20000000016 */
[----:B------:R-:W-:-:S06]  /*4f860*/  IMAD.WIDE R12, R14, 0x2, R16 ;  /* 0x000000020e0c7825 */ /* 0x000fcc00078e0210 */
[----:B------:R0:W-:Y:S04]  /*4f870*/  @P6 STG.E.U16 [R12.64], R22 ;  /* 0x000000160c006986 */ /* 0x0001e8000c101506 */
[----:B0-----:R-:W3:Y:S01]  /*4f880*/  LDL.LU R22, [R1+0x204] ;  /* 0x0002040001167983 */ /* 0x001ee20000300800 */
[----:B------:R-:W-:Y:S02]  /*4f890*/  ISETP.LT.AND P2, PT, R29, c[0x0][0x178], !P2 ;  /* 0x00005e001d007a0c */ /* 0x000fe40005741270 */
[----:B------:R-:W-:Y:S02]  /*4f8a0*/  ISETP.LT.AND P3, PT, R28, c[0x0][0x178], !P1 ;  /* 0x00005e001c007a0c */ /* 0x000fe40004f61270 */
[----:B------:R-:W-:Y:S02]  /*4f8b0*/  IADD3 R20, R3, 0x2b, RZ ;  /* 0x0000002b03147810 */ /* 0x000fe40007ffe0ff */
[C---:B------:R-:W-:Y:S01]  /*4f8c0*/  IADD3 R24, R14.reuse, c[0x0][0x198], RZ ;  /* 0x000066000e187a10 */ /* 0x040fe20007ffe0ff */
[----:B------:R-:W-:Y:S01]  /*4f8d0*/  IMAD.WIDE R14, R14, 0x2, R18 ;  /* 0x000000020e0e7825 */ /* 0x000fe200078e0212 */
[----:B------:R-:W-:-:S03]  /*4f8e0*/  ISETP.GE.AND P0, PT, R20, c[0x0][0x17c], PT ;  /* 0x00005f0014007a0c */ /* 0x000fc60003f06270 */
[C---:B------:R-:W-:Y:S02]  /*4f8f0*/  IMAD.WIDE R20, R24.reuse, 0x2, R16 ;  /* 0x0000000218147825 */ /* 0x040fe400078e0210 */
[----:B------:R0:W-:Y:S02]  /*4f900*/  @P2 STG.E.U16 [R14.64], R2 ;  /* 0x000000020e002986 */ /* 0x0001e4000c101506 */
[----:B------:R-:W-:Y:S01]  /*4f910*/  IMAD.WIDE R12, R24, 0x2, R18 ;  /* 0x00000002180c7825 */ /* 0x000fe200078e0212 */
[----:B------:R-:W-:Y:S02]  /*4f920*/  ISETP.LT.AND P1, PT, R29, c[0x0][0x178], !P1 ;  /* 0x00005e001d007a0c */ /* 0x000fe40004f21270 */
[C---:B0-----:R-:W-:Y:S02]  /*4f930*/  IADD3 R2, R3.reuse, 0x2d, RZ ;  /* 0x0000002d03027810 */ /* 0x041fe40007ffe0ff */
[----:B------:R-:W-:-:S04]  /*4f940*/  IADD3 R23, R3, 0x2c, RZ ;  /* 0x0000002c03177810 */ /* 0x000fc80007ffe0ff */
[----:B------:R-:W-:Y:S01]  /*4f950*/  ISETP.GE.AND P6, PT, R23, c[0x0][0x17c], PT ;  /* 0x00005f0017007a0c */ /* 0x000fe20003fc6270 */
[----:B---3--:R0:W-:Y:S01]  /*4f960*/  @P3 STG.E.U16 [R20.64], R22 ;  /* 0x0000001614003986 */ /* 0x0081e2000c101506 */
[----:B------:R-:W-:Y:S02]  /*4f970*/  ISETP.GE.AND P3, PT, R2, c[0x0][0x17c], PT ;  /* 0x00005f0002007a0c */ /* 0x000fe40003f66270 */
[----:B------:R-:W-:Y:S02]  /*4f980*/  IADD3 R2, R24, c[0x0][0x198], RZ ;  /* 0x0000660018027a10 */ /* 0x000fe40007ffe0ff */
[----:B------:R-:W3:Y:S04]  /*4f990*/  LDL.LU R24, [R1+0x214] ;  /* 0x0002140001187983 */ /* 0x000ee80000300800 */
[----:B--2---:R1:W-:Y:S01]  /*4f9a0*/  @P1 STG.E.U16 [R12.64], R11 ;  /* 0x0000000b0c001986 */ /* 0x0043e2000c101506 */
[----:B0-----:R-:W-:-:S03]  /*4f9b0*/  PRMT R21, R11, 0x7632, R21 ;  /* 0x000076320b157816 */ /* 0x001fc60000000015 */
[----:B-1----:R-:W2:Y:S04]  /*4f9c0*/  LDL.LU R11, [R1+0x224] ;  /* 0x00022400010b7983 */ /* 0x002ea80000300800 */
[----:B------:R-:W4:Y:S01]  /*4f9d0*/  LDL.LU R23, [R1+0x94] ;  /* 0x0000940001177983 */ /* 0x000f220000300800 */
[----:B------:R-:W-:Y:S02]  /*4f9e0*/  ISETP.LT.AND P2, PT, R28, c[0x0][0x178], !P5 ;  /* 0x00005e001c007a0c */ /* 0x000fe40006f41270 */
[C---:B------:R-:W-:Y:S01]  /*4f9f0*/  ISETP.LT.AND P5, PT, R29.reuse, c[0x0][0x178], !P5 ;  /* 0x00005e001d007a0c */ /* 0x040fe20006fa1270 */
[----:B------:R-:W-:Y:S01]  /*4fa00*/  IMAD.WIDE R14, R2, 0x2, R16 ;  /* 0x00000002020e7825 */ /* 0x000fe200078e0210 */
[----:B------:R-:W-:Y:S02]  /*4fa10*/  ISETP.LT.AND P1, PT, R28, c[0x0][0x178], !P4 ;  /* 0x00005e001c007a0c */ /* 0x000fe40006721270 */
[----:B------:R-:W-:Y:S01]  /*4fa20*/  PRMT R20, R22, 0x7632, R20 ;  /* 0x0000763216147816 */ /* 0x000fe20000000014 */
[----:B------:R-:W-:Y:S01]  /*4fa30*/  IMAD.WIDE R12, R2, 0x2, R18 ;  /* 0x00000002020c7825 */ /* 0x000fe200078e0212 */
[----:B------:R-:W-:-:S02]  /*4fa40*/  ISETP.LT.AND P4, PT, R29, c[0x0][0x178], !P4 ;  /* 0x00005e001d007a0c */ /* 0x000fc40006781270 */
        /* <DEDUP_REMOVED lines=11> */
[----:B---3--:R0:W-:Y:S01]  /*4fb00*/  @P1 STG.E.U16 [R12.64], R24 ;  /* 0x000000180c001986 */ /* 0x0081e2000c101506 */
        /* <DEDUP_REMOVED lines=13> */
[----:B------:R-:W3:Y:S01]  /*4fbe0*/  LDL.LU R26, [R1+0xb4] ;  /* 0x0000b400011a7983 */ /* 0x000ee20000300800 */
[----:B0-----:R-:W-:Y:S01]  /*4fbf0*/  IMAD.WIDE R12, R2, 0x2, R16 ;  /* 0x00000002020c7825 */ /* 0x001fe200078e0210 */
[----:B-1----:R-:W-:-:S04]  /*4fc00*/  IADD3 R14, R3, 0x31, RZ ;  /* 0x00000031030e7810 */ /* 0x002fc80007ffe0ff */
[----:B--2---:R0:W-:Y:S01]  /*4fc10*/  @P4 STG.E.U16 [R12.64], R11 ;  /* 0x0000000b0c004986 */ /* 0x0041e2000c101506 */
[----:B------:R-:W-:Y:S02]  /*4fc20*/  IADD3 R20, R2, c[0x0][0x198], RZ ;  /* 0x0000660002147a10 */ /* 0x000fe40007ffe0ff */
[----:B------:R-:W-:-:S03]  /*4fc30*/  ISETP.GE.AND P4, PT, R14, c[0x0][0x17c], PT ;  /* 0x00005f000e007a0c */ /* 0x000fc60003f86270 */
[----:B------:R-:W-:-:S04]  /*4fc40*/  IMAD.WIDE R14, R20, 0x2, R16 ;  /* 0x00000002140e7825 */ /* 0x000fc800078e0210 */
[----:B0-----:R-:W-:Y:S01]  /*4fc50*/  IMAD.WIDE R12, R2, 0x2, R18 ;  /* 0x00000002020c7825 */ /* 0x001fe200078e0212 */
[----:B------:R-:W-:Y:S02]  /*4fc60*/  PRMT R2, R11, 0x7632, R2 ;  /* 0x000076320b027816 */ /* 0x000fe40000000002 */
[----:B------:R-:W2:Y:S04]  /*4fc70*/  LDL.LU R11, [R1+0xc4] ;  /* 0x0000c400010b7983 */ /* 0x000ea80000300800 */
        /* <DEDUP_REMOVED lines=15> */
[----:B----4-:R0:W-:Y:S04]  /*4fd70*/  @P6 STG.E.U16 [R14.64], R23 ;  /* 0x000000170e006986 */ /* 0x0101e8000c101506 */
[----:B---3--:R-:W-:Y:S01]  /*4fd80*/  @P2 STG.E.U16 [R20.64], R26 ;  /* 0x0000001a14002986 */ /* 0x008fe2000c101506 */
[----:B------:R-:W-:-:S02]  /*4fd90*/  ISETP.LT.AND P2, PT, R28, c[0x0][0x178], !P1 ;  /* 0x00005e001c007a0c */ /* 0x000fc40004f41270 */
[----:B0-----:R-:W-:Y:S02]  /*4fda0*/  IADD3 R14, R2, c[0x0][0x198], RZ ;  /* 0x00006600020e7a10 */ /* 0x001fe40007ffe0ff */
[----:B------:R-:W-:-:S03]  /*4fdb0*/  PRMT R2, R23, 0x7632, R2 ;  /* 0x0000763217027816 */ /* 0x000fc60000000002 */
[----:B------:R-:W-:-:S06]  /*4fdc0*/  IMAD.WIDE R12, R14, 0x2, R16 ;  /* 0x000000020e0c7825 */ /* 0x000fcc00078e0210 */
[----:B------:R0:W-:Y:S04]  /*4fdd0*/  @P2 STG.E.U16 [R12.64], R2 ;  /* 0x000000020c002986 */ /* 0x0001e8000c101506 */
[----:B0-----:R-:W3:Y:S01]  /*4fde0*/  LDL.LU R13, [R1+0x2f4] ;  /* 0x0002f400010d7983 */ /* 0x001ee20000300800 */
[----:B------:R-:W-:Y:S02]  /*4fdf0*/  IADD3 R24, R3, 0x33, RZ ;  /* 0x0000003303187810 */ /* 0x000fe40007ffe0ff */
[----:B------:R-:W-:Y:S02]  /*4fe00*/  ISETP.LT.AND P1, PT, R29, c[0x0][0x178], !P1 ;  /* 0x00005e001d007a0c */ /* 0x000fe40004f21270 */
[----:B------:R-:W-:Y:S02]  /*4fe10*/  ISETP.LT.AND P6, PT, R28, c[0x0][0x178], !P5 ;  /* 0x00005e001c007a0c */ /* 0x000fe40006fc1270 */
[----:B------:R-:W-:-:S02]  /*4fe20*/  ISETP.GE.AND P3, PT, R24, c[0x0][0x17c], PT ;  /* 0x00005f0018007a0c */ /* 0x000fc40003f66270 */
[C---:B------:R-:W-:Y:S01]  /*4fe30*/  IADD3 R24, R14.reuse, c[0x0][0x198], RZ ;  /* 0x000066000e187a10 */ /* 0x040fe20007ffe0ff */
[----:B------:R-:W-:Y:S01]  /*4fe40*/  IMAD.WIDE R14, R14, 0x2, R18 ;  /* 0x000000020e0e7825 */ /* 0x000fe200078e0212 */
[----:B------:R-:W-:Y:S02]  /*4fe50*/  ISETP.LT.AND P5, PT, R29, c[0x0][0x178], !P5 ;  /* 0x00005e001d007a0c */ /* 0x000fe40006fa1270 */
[----:B------:R-:W-:Y:S01]  /*4fe60*/  PRMT R25, R26, 0x7632, R25 ;  /* 0x000076321a197816 */ /* 0x000fe20000000019 */
[----:B------:R-:W-:-:S04]  /*4fe70*/  IMAD.WIDE R20, R24, 0x2, R16 ;  /* 0x0000000218147825 */ /* 0x000fc800078e0210 */
[----:B------:R0:W-:Y:S01]  /*4fe80*/  @P1 STG.E.U16 [R14.64], R25 ;  /* 0x000000190e001986 */ /* 0x0001e2000c101506 */
[C---:B------:R-:W-:Y:S01]  /*4fe90*/  IMAD.WIDE R22, R24.reuse, 0x2, R18 ;  /* 0x0000000218167825 */ /* 0x040fe200078e0212 */
[----:B------:R-:W-:Y:S02]  /*4fea0*/  IADD3 R26, R3, 0x34, RZ ;  /* 0x00000034031a7810 */ /* 0x000fe40007ffe0ff */
[----:B0-----:R-:W-:Y:S02]  /*4feb0*/  IADD3 R14, R24, c[0x0][0x198], RZ ;  /* 0x00006600180e7a10 */ /* 0x001fe40007ffe0ff */
[----:B------:R-:W-:Y:S02]  /*4fec0*/  ISETP.GE.AND P2, PT, R26, c[0x0][0x17c], PT ;  /* 0x00005f001a007a0c */ /* 0x000fe40003f46270 */
[----:B--2---:R-:W-:Y:S01]  /*4fed0*/  PRMT R2, R11, 0x7632, R2 ;  /* 0x000076320b027816 */ /* 0x004fe20000000002 */
[----:B------:R-:W2:Y:S04]  /*4fee0*/  LDL.LU R26, [R1+0x314] ;  /* 0x00031400011a7983 */ /* 0x000ea80000300800 */
[----:B---3--:R-:W-:Y:S01]  /*4fef0*/  @P6 STG.E.U16 [R20.64], R13 ;  /* 0x0000000d14006986 */ /* 0x008fe2000c101506 */
[----:B------:R-:W-:-:S03]  /*4ff00*/  ISETP.LT.AND P6, PT, R28, c[0x0][0x178], !P4 ;  /* 0x00005e001c007a0c */ /* 0x000fc600067c1270 */
[----:B------:R0:W-:Y:S02]  /*4ff10*/  @P5 STG.E.U16 [R22.64], R11 ;  /* 0x0000000b16005986 */ /* 0x0001e4000c101506 */
[----:B0-----:R-:W-:Y:S01]  /*4ff20*/  PRMT R22, R13, 0x7632, R22 ;  /* 0x000076320d167816 */ /* 0x001fe20000000016 */
[----:B------:R-:W-:Y:S01]  /*4ff30*/  IMAD.WIDE R12, R14, 0x2, R16 ;  /* 0x000000020e0c7825 */ /* 0x000fe200078e0210 */
[----:B------:R-:W-:Y:S01]  /*4ff40*/  IADD3 R23, R3, 0x36, RZ ;  /* 0x0000003603177810 */ /* 0x000fe20007ffe0ff */
[----:B------:R-:W3:Y:S05]  /*4ff50*/  LDL.LU R11, [R1+0xd4] ;  /* 0x0000d400010b7983 */ /* 0x000eea0000300800 */
[----:B------:R0:W-:Y:S01]  /*4ff60*/  @P6 STG.E.U16 [R12.64], R22 ;  /* 0x000000160c006986 */ /* 0x0001e2000c101506 */
[----:B------:R-:W-:-:S03]  /*4ff70*/  ISETP.GE.AND P6, PT, R23, c[0x0][0x17c], PT ;  /* 0x00005f0017007a0c */ /* 0x000fc60003fc6270 */
[----:B0-----:R-:W4:Y:S04]  /*4ff80*/  LDL.LU R22, [R1+0xe4] ;  /* 0x0000e40001167983 */ /* 0x001f280000300800 */
[----:B------:R-:W2:Y:S01]  /*4ff90*/  LDL.LU R23, [R1+0x304] ;  /* 0x0003040001177983 */ /* 0x000ea20000300800 */
[----:B------:R-:W-:Y:S02]  /*4ffa0*/  ISETP.LT.AND P4, PT, R29, c[0x0][0x178], !P4 ;  /* 0x00005e001d007a0c */ /* 0x000fe40006781270 */
[----:B------:R-:W-:Y:S02]  /*4ffb0*/  ISETP.LT.AND P5, PT, R28, c[0x0][0x178], !P0 ;  /* 0x00005e001c007a0c */ /* 0x000fe400047a1270 */
[----:B------:R-:W-:Y:S02]  /*4ffc0*/  IADD3 R20, R3, 0x35, RZ ;  /* 0x0000003503147810 */ /* 0x000fe40007ffe0ff */
[C---:B------:R-:W-:Y:S01]  /*4ffd0*/  IADD3 R24, R14.reuse, c[0x0][0x198], RZ ;  /* 0x000066000e187a10 */ /* 0x040fe20007ffe0ff */
[----:B------:R-:W-:Y:S01]  /*4ffe0*/  IMAD.WIDE R14, R14, 0x2, R18 ;  /* 0x000000020e0e7825 */ /* 0x000fe200078e0212 */
[----:B------:R-:W-:-:S02]  /*4fff0*/  ISETP.LT.AND P0, PT, R29, c[0x0][0x178], !P0 ;  /* 0x00005e001d007a0c */ /* 0x000fc40004701270 */
[----:B------:R-:W-:Y:S01]  /*50000*/  ISETP.GE.AND P1, PT, R20, c[0x0][0x17c], PT ;  /* 0x00005f0014007a0c */ /* 0x000fe20003f26270 */
[----:B------:R-:W-:Y:S02]  /*50010*/  IMAD.WIDE R20, R24, 0x2, R16 ;  /* 0x0000000218147825 */ /* 0x000fe400078e0210 */
[----:B------:R0:W-:Y:S01]  /*50020*/  @P4 STG.E.U16 [R14.64], R2 ;  /* 0x000000020e004986 */ /* 0x0001e2000c101506 */
[----:B------:R-:W-:Y:S01]  /*50030*/  ISETP.LT.AND P4, PT, R28, c[0x0][0x178], !P3 ;  /* 0x00005e001c007a0c */ /* 0x000fe20005f81270 */
[----:B------:R-:W-:Y:S01]  /*50040*/  IMAD.WIDE R12, R24, 0x2, R18 ;  /* 0x00000002180c7825 */ /* 0x000fe200078e0212 */
[----:B------:R-:W-:Y:S02]  /*50050*/  ISETP.LT.AND P3, PT, R29, c[0x0][0x178], !P3 ;  /* 0x00005e001d007a0c */ /* 0x000fe40005f61270 */
[----:B0-----:R-:W-:Y:S01]  /*50060*/  IADD3 R2, R3, 0x37, RZ ;  /* 0x0000003703027810 */ /* 0x001fe20007ffe0ff */
[----:B--2---:R0:W-:Y:S03]  /*50070*/  @P5 STG.E.U16 [R20.64], R23 ;  /* 0x0000001714005986 */ /* 0x0041e6000c101506 */
[----:B------:R-:W-:-:S02]  /*50080*/  ISETP.GE.AND P5, PT, R2, c[0x0][0x17c], PT ;  /* 0x00005f0002007a0c */ /* 0x000fc40003fa6270 */
[----:B------:R-:W-:Y:S02]  /*50090*/  IADD3 R2, R24, c[0x0][0x198], RZ ;  /* 0x0000660018027a10 */ /* 0x000fe40007ffe0ff */
[----:B------:R-:W2:Y:S04]  /*500a0*/  LDL.LU R24, [R1+0x3c4] ;  /* 0x0003c40001187983 */ /* 0x000ea80000300800 */
[----:B----4-:R1:W-:Y:S01]  /*500b0*/  @P0 STG.E.U16 [R12.64], R22 ;  /* 0x000000160c000986 */ /* 0x0103e2000c101506 */
[----:B------:R-:W-:Y:S01]  /*500c0*/  ISETP.LT.AND P0, PT, R28, c[0x0][0x178], !P2 ;  /* 0x00005e001c007a0c */ /* 0x000fe20005701270 */
[----:B------:R-:W-:Y:S01]  /*500d0*/  IMAD.WIDE R14, R2, 0x2, R16 ;  /* 0x00000002020e7825 */ /* 0x000fe200078e0210 */
[----:B0-----:R-:W-:Y:S02]  /*500e0*/  PRMT R20, R23, 0x7632, R20 ;  /* 0x0000763217147816 */ /* 0x001fe40000000014 */
[----:B------:R-:W4:Y:S01]  /*500f0*/  LDL.LU R23, [R1+0xf4] ;  /* 0x0000f40001177983 */ /* 0x000f220000300800 */
[----:B------:R-:W-:-:S02]  /*50100*/  PRMT R21, R22, 0x7632, R21 ;  /* 0x0000763216157816 */ /* 0x000fc40000000015 */
[----:B------:R-:W-:Y:S01]  /*50110*/  ISETP.LT.AND P2, PT, R29, c[0x0][0x178], !P2 ;  /* 0x00005e001d007a0c */ /* 0x000fe20005741270 */
[C-C-:B-1----:R-:W-:Y:S01]  /*50120*/  IMAD.WIDE R12, R2.reuse, 0x2, R18.reuse ;  /* 0x00000002020c7825 */ /* 0x142fe200078e0212 */
        /* <DEDUP_REMOVED lines=9> */
[----:B---3--:R-:W-:Y:S01]  /*501c0*/  PRMT R20, R11, 0x7632, R20 ;  /* 0x000076320b147816 */ /* 0x008fe20000000014 */
        /* <DEDUP_REMOVED lines=27> */
[----:B----4-:R0:W-:Y:S01]  /*50380*/  @P6 STG.E.U16 [R12.64], R23 ;  /* 0x000000170c006986 */ /* 0x0101e2000c101506 */
        /* <DEDUP_REMOVED lines=45> */
[C---:B------:R-:W-:Y:S01]  /*50660*/  IADD3 R24, R14.reuse, c[0x0][0x198], RZ ;  /* 0x000066000e187a10 */ /* 0x040fe20007ffe0ff */
[--C-:B------:R-:W-:Y:S01]  /*50670*/  IMAD.WIDE R14, R14, 0x2, R18.reuse ;  /* 0x000000020e0e7825 */ /* 0x100fe200078e0212 */
[----:B------:R-:W-:Y:S02]  /*50680*/  IADD3 R20, R3, 0x3f, RZ ;  /* 0x0000003f03147810 */ /* 0x000fe40007ffe0ff */
[----:B------:R-:W-:Y:S01]  /*50690*/  ISETP.LT.AND P3, PT, R28, c[0x0][0x178], !P1 ;  /* 0x00005e001c007a0c */ /* 0x000fe20004f61270 */
[----:B------:R-:W-:Y:S01]  /*506a0*/  IMAD.WIDE R12, R24, 0x2, R18 ;  /* 0x00000002180c7825 */ /* 0x000fe200078e0212 */
[----:B------:R-:W-:-:S05]  /*506b0*/  ISETP.GE.AND P0, PT, R20, c[0x0][0x17c], PT ;  /* 0x00005f0014007a0c */ /* 0x000fca0003f06270 */
[----:B------:R0:W-:Y:S01]  /*506c0*/  @P2 STG.E.U16 [R14.64], R2 ;  /* 0x000000020e002986 */ /* 0x0001e2000c101506 */
[----:B------:R-:W-:Y:S01]  /*506d0*/  IMAD.WIDE R20, R24, 0x2, R16 ;  /* 0x0000000218147825 */ /* 0x000fe200078e0210 */
[----:B------:R-:W-:Y:S02]  /*506e0*/  ISETP.LT.AND P1, PT, R29, c[0x0][0x178], !P1 ;  /* 0x00005e001d007a0c */ /* 0x000fe40004f21270 */
[----:B0-----:R-:W-:-:S04]  /*506f0*/  IADD3 R2, R3, 0x41, RZ ;  /* 0x0000004103027810 */ /* 0x001fc80007ffe0ff */
[----:B------:R-:W-:Y:S02]  /*50700*/  ISETP.GE.AND P2, PT, R2, c[0x0][0x17c], PT ;  /* 0x00005f0002007a0c */ /* 0x000fe40003f46270 */
[----:B------:R-:W-:Y:S02]  /*50710*/  IADD3 R2, R24, c[0x0][0x198], RZ ;  /* 0x0000660018027a10 */ /* 0x000fe40007ffe0ff */
[----:B------:R-:W4:Y:S01]  /*50720*/  LDL.LU R24, [R1+0x404] ;  /* 0x0004040001187983 */ /* 0x000f220000300800 */
[----:B------:R-:W-:-:S04]  /*50730*/  IADD3 R23, R3, 0x40, RZ ;  /* 0x0000004003177810 */ /* 0x000fc80007ffe0ff */
[----:B------:R-:W-:Y:S01]  /*50740*/  ISETP.GE.AND P6, PT, R23, c[0x0][0x17c], PT ;  /* 0x00005f0017007a0c */ /* 0x000fe20003fc6270 */
[----:B---3--:R0:W-:Y:S04]  /*50750*/  @P3 STG.E.U16 [R20.64], R22 ;  /* 0x0000001614003986 */ /* 0x0081e8000c101506 */
[----:B--2---:R1:W-:Y:S01]  /*50760*/  @P1 STG.E.U16 [R12.64], R11 ;  /* 0x0000000b0c001986 */ /* 0x0043e2000c101506 */
[----:B0-----:R-:W-:-:S03]  /*50770*/  PRMT R21, R11, 0x7632, R21 ;  /* 0x000076320b157816 */ /* 0x001fc60000000015 */
[----:B-1----:R-:W2:Y:S04]  /*50780*/  LDL.LU R11, [R1+0x48] ;  /* 0x00004800010b7983 */ /* 0x002ea80000300800 */
[----:B------:R-:W3:Y:S01]  /*50790*/  LDL.LU R23, [R1+0x18] ;  /* 0x0000180001177983 */ /* 0x000ee20000300800 */
        /* <DEDUP_REMOVED lines=14> */
[----:B------:R-:W-:Y:S02]  /*50880*/  IADD3 R20, R3, 0x43, RZ ;  /* 0x0000004303147810 */ /* 0x000fe40007ffe0ff */
[----:B------:R-:W-:Y:S02]  /*50890*/  IADD3 R2, R2, c[0x0][0x198], RZ ;  /* 0x0000660002027a10 */ /* 0x000fe40007ffe0ff */
[----:B----4-:R0:W-:Y:S01]  /*508a0*/  @P1 STG.E.U16 [R12.64], R24 ;  /* 0x000000180c001986 */ /* 0x0101e2000c101506 */
[----:B------:R-:W-:-:S03]  /*508b0*/  ISETP.GE.AND P1, PT, R20, c[0x0][0x17c], PT ;  /* 0x00005f0014007a0c */ /* 0x000fc60003f26270 */
[----:B------:R1:W-:Y:S01]  /*508c0*/  @P4 STG.E.U16 [R14.64], R26 ;  /* 0x0000001a0e004986 */ /* 0x0003e2000c101506 */
[----:B------:R-:W-:Y:S02]  /*508d0*/  ISETP.LT.AND P4, PT, R28, c[0x0][0x178], !P6 ;  /* 0x00005e001c007a0c */ /* 0x000fe40007781270 */
[----:B------:R-:W-:Y:S02]  /*508e0*/  PRMT R20, R24, 0x7632, R20 ;  /* 0x0000763218147816 */ /* 0x000fe40000000014 */
        /* <DEDUP_REMOVED lines=9> */
[----:B------:R-:W4:Y:S01]  /*50980*/  LDL.LU R26, [R1+0x38] ;  /* 0x00003800011a7983 */ /* 0x000f220000300800 */
[----:B0-----:R-:W-:Y:S01]  /*50990*/  IMAD.WIDE R12, R2, 0x2, R16 ;  /* 0x00000002020c7825 */ /* 0x001fe200078e0210 */
[C---:B------:R-:W-:Y:S02]  /*509a0*/  IADD3 R20, R3.reuse, 0x44, RZ ;  /* 0x0000004403147810 */ /* 0x040fe40007ffe0ff */
[----:B-1----:R-:W-:Y:S02]  /*509b0*/  IADD3 R14, R3, 0x45, RZ ;  /* 0x00000045030e7810 */ /* 0x002fe40007ffe0ff */
[----:B------:R-:W-:-:S02]  /*509c0*/  ISETP.GE.AND P5, PT, R20, c[0x0][0x17c], PT ;  /* 0x00005f0014007a0c */ /* 0x000fc40003fa6270 */
[----:B------:R-:W-:Y:S02]  /*509d0*/  IADD3 R20, R2, c[0x0][0x198], RZ ;  /* 0x0000660002147a10 */ /* 0x000fe40007ffe0ff */
[----:B------:R-:W-:Y:S01]  /*509e0*/  ISETP.GE.AND P3, PT, R22, c[0x0][0x17c], PT ;  /* 0x00005f0016007a0c */ /* 0x000fe20003f66270 */
[----:B--2---:R0:W-:Y:S01]  /*509f0*/  @P4 STG.E.U16 [R12.64], R11 ;  /* 0x0000000b0c004986 */ /* 0x0041e2000c101506 */
[----:B------:R-:W-:Y:S01]  /*50a00*/  ISETP.GE.AND P4, PT, R14, c[0x0][0x17c], PT ;  /* 0x00005f000e007a0c */ /* 0x000fe20003f86270 */
[----:B------:R-:W-:Y:S01]  /*50a10*/  IMAD.WIDE R14, R20, 0x2, R16 ;  /* 0x00000002140e7825 */ /* 0x000fe200078e0210 */
[----:B---3--:R-:W-:-:S03]  /*50a20*/  PRMT R22, R23, 0x7632, R22 ;  /* 0x0000763217167816 */ /* 0x008fc60000000016 */
[----:B0-----:R-:W-:Y:S01]  /*50a30*/  IMAD.WIDE R12, R2, 0x2, R18 ;  /* 0x00000002020c7825 */ /* 0x001fe200078e0212 */
[----:B------:R-:W-:Y:S02]  /*50a40*/  PRMT R2, R11, 0x7632, R2 ;  /* 0x000076320b027816 */ /* 0x000fe40000000002 */
[----:B------:R-:W2:Y:S04]  /*50a50*/  LDL.LU R11, [R1+0x28] ;  /* 0x00002800010b7983 */ /* 0x000ea80000300800 */
[----:B------:R0:W-:Y:S04]  /*50a60*/  @P6 STG.E.U16 [R12.64], R23 ;  /* 0x000000170c006986 */ /* 0x0001e8000c101506 */
[----:B------:R1:W-:Y:S01]  /*50a70*/  @P0 STG.E.U16 [R14.64], R2 ;  /* 0x000000020e000986 */ /* 0x0003e2000c101506 */
[----:B0-----:R-:W-:-:S04]  /*50a80*/  IADD3 R23, R3, 0x46, RZ ;  /* 0x0000004603177810 */ /* 0x001fc80007ffe0ff */
[----:B------:R-:W-:Y:S02]  /*50a90*/  ISETP.GE.AND P0, PT, R23, c[0x0][0x17c], PT ;  /* 0x00005f0017007a0c */ /* 0x000fe40003f06270 */
[----:B------:R-:W3:Y:S01]  /*50aa0*/  LDL.LU R23, [R1+0x78] ;  /* 0x0000780001177983 */ /* 0x000ee20000300800 */
[C---:B------:R-:W-:Y:S02]  /*50ab0*/  ISETP.LT.AND P2, PT, R29.reuse, c[0x0][0x178], !P2 ;  /* 0x00005e001d007a0c */ /* 0x040fe40005741270 */
[----:B------:R-:W-:Y:S02]  /*50ac0*/  ISETP.LT.AND P6, PT, R28, c[0x0][0x178], !P3 ;  /* 0x00005e001c007a0c */ /* 0x000fe40005fc1270 */
[----:B------:R-:W-:Y:S02]  /*50ad0*/  ISETP.LT.AND P3, PT, R29, c[0x0][0x178], !P3 ;  /* 0x00005e001d007a0c */ /* 0x000fe40005f61270 */
[C---:B-1----:R-:W-:Y:S01]  /*50ae0*/  IADD3 R2, R20.reuse, c[0x0][0x198], RZ ;  /* 0x0000660014027a10 */ /* 0x042fe20007ffe0ff */
[----:B------:R-:W-:-:S04]  /*50af0*/  IMAD.WIDE R12, R20, 0x2, R18 ;  /* 0x00000002140c7825 */ /* 0x000fc800078e0212 */
[----:B------:R-:W-:-:S04]  /*50b00*/  IMAD.WIDE R14, R2, 0x2, R16 ;  /* 0x00000002020e7825 */ /* 0x000fc800078e0210 */
[----:B------:R-:W-:Y:S01]  /*50b10*/  IMAD.WIDE R20, R2, 0x2, R18 ;  /* 0x0000000202147825 */ /* 0x000fe200078e0212 */
[----:B------:R-:W-:Y:S04]  /*50b20*/  @P2 STG.E.U16 [R12.64], R22 ;  /* 0x000000160c002986 */ /* 0x000fe8000c101506 */
[----:B---3--:R0:W-:Y:S04]  /*50b30*/  @P6 STG.E.U16 [R14.64], R23 ;  /* 0x000000170e006986 */ /* 0x0081e8000c101506 */
[----:B----4-:R-:W-:Y:S01]  /*50b40*/  @P3 STG.E.U16 [R20.64], R26 ;  /* 0x0000001a14003986 */ /* 0x010fe2000c101506 */
[----:B------:R-:W-:-:S02]  /*50b50*/  ISETP.LT.AND P3, PT, R28, c[0x0][0x178], !P1 ;  /* 0x00005e001c007a0c */ /* 0x000fc40004f61270 */
[----:B0-----:R-:W-:Y:S02]  /*50b60*/  IADD3 R14, R2, c[0x0][0x198], RZ ;  /* 0x00006600020e7a10 */ /* 0x001fe40007ffe0ff */
[----:B------:R-:W-:-:S03]  /*50b70*/  PRMT R2, R23, 0x7632, R2 ;  /* 0x0000763217027816 */ /* 0x000fc60000000002 */
[----:B------:R-:W-:-:S06]  /*50b80*/  IMAD.WIDE R12, R14, 0x2, R16 ;  /* 0x000000020e0c7825 */ /* 0x000fcc00078e0210 */
[----:B------:R0:W-:Y:S04]  /*50b90*/  @P3 STG.E.U16 [R12.64], R2 ;  /* 0x000000020c003986 */ /* 0x0001e8000c101506 */
[----:B0-----:R-:W3:Y:S01]  /*50ba0*/  LDL.LU R13, [R1+0x88] ;  /* 0x00008800010d7983 */ /* 0x001ee20000300800 */
[----:B------:R-:W-:Y:S02]  /*50bb0*/  IADD3 R24, R3, 0x47, RZ ;  /* 0x0000004703187810 */ /* 0x000fe40007ffe0ff */
[C---:B------:R-:W-:Y:S02]  /*50bc0*/  ISETP.LT.AND P1, PT, R29.reuse, c[0x0][0x178], !P1 ;  /* 0x00005e001d007a0c */ /* 0x040fe40004f21270 */
[----:B------:R-:W-:Y:S02]  /*50bd0*/  ISETP.LT.AND P6, PT, R28, c[0x0][0x178], !P5 ;  /* 0x00005e001c007a0c */ /* 0x000fe40006fc1270 */
[----:B------:R-:W-:-:S02]  /*50be0*/  ISETP.LT.AND P5, PT, R29, c[0x0][0x178], !P5 ;  /* 0x00005e001d007a0c */ /* 0x000fc40006fa1270 */
[----:B------:R-:W-:Y:S02]  /*50bf0*/  ISETP.GE.AND P2, PT, R24, c[0x0][0x17c], PT ;  /* 0x00005f0018007a0c */ /* 0x000fe40003f46270 */
[C---:B------:R-:W-:Y:S01]  /*50c00*/  IADD3 R24, R14.reuse, c[0x0][0x198], RZ ;  /* 0x000066000e187a10 */ /* 0x040fe20007ffe0ff */
[----:B------:R-:W-:Y:S01]  /*50c10*/  IMAD.WIDE R14, R14, 0x2, R18 ;  /* 0x000000020e0e7825 */ /* 0x000fe200078e0212 */
[----:B------:R-:W-:-:S03]  /*50c20*/  PRMT R25, R26, 0x7632, R25 ;  /* 0x000076321a197816 */ /* 0x000fc60000000019 */
[----:B------:R-:W-:-:S04]  /*50c30*/  IMAD.WIDE R20, R24, 0x2, R16 ;  /* 0x0000000218147825 */ /* 0x000fc800078e0210 */
[C---:B------:R-:W-:Y:S01]  /*50c40*/  IMAD.WIDE R22, R24.reuse, 0x2, R18 ;  /* 0x0000000218167825 */ /* 0x040fe200078e0212 */
[----:B------:R0:W-:Y:S01]  /*50c50*/  @P1 STG.E.U16 [R14.64], R25 ;  /* 0x000000190e001986 */ /* 0x0001e2000c101506 */
[C---:B------:R-:W-:Y:S02]  /*50c60*/  IADD3 R26, R3.reuse, 0x48, RZ ;  /* 0x00000048031a7810 */ /* 0x040fe40007ffe0ff */
[----:B0-----:R-:W-:Y:S02]  /*50c70*/  IADD3 R14, R24, c[0x0][0x198], RZ ;  /* 0x00006600180e7a10 */ /* 0x001fe40007ffe0ff */
[----:B------:R-:W-:Y:S02]  /*50c80*/  IADD3 R24, R3, 0x4a, RZ ;  /* 0x0000004a03187810 */ /* 0x000fe40007ffe0ff */
[----:B------:R-:W-:Y:S02]  /*50c90*/  ISETP.GE.AND P3, PT, R26, c[0x0][0x17c], PT ;  /* 0x00005f001a007a0c */ /* 0x000fe40003f66270 */
[----:B------:R-:W4:Y:S04]  /*50ca0*/  LDL.LU R26, [R1+0x208] ;  /* 0x00020800011a7983 */ /* 0x000f280000300800 */
[----:B---3--:R0:W-:Y:S04]  /*50cb0*/  @P6 STG.E.U16 [R20.64], R13 ;  /* 0x0000000d14006986 */ /* 0x0081e8000c101506 */
[----:B--2---:R1:W-:Y:S01]  /*50cc0*/  @P5 STG.E.U16 [R22.64], R11 ;  /* 0x0000000b16005986 */ /* 0x0043e2000c101506 */
[----:B------:R-:W-:-:S02]  /*50cd0*/  ISETP.LT.AND P5, PT, R28, c[0x0][0x178], !P4 ;  /* 0x00005e001c007a0c */ /* 0x000fc400067a1270 */
[----:B------:R-:W-:Y:S02]  /*50ce0*/  ISETP.LT.AND P4, PT, R29, c[0x0][0x178], !P4 ;  /* 0x00005e001d007a0c */ /* 0x000fe40006781270 */
[----:B------:R-:W-:Y:S01]  /*50cf0*/  PRMT R2, R13, 0x7632, R2 ;  /* 0x000076320d027816 */ /* 0x000fe20000000002 */
[C---:B0-----:R-:W-:Y:S01]  /*50d00*/  IMAD.WIDE R12, R14.reuse, 0x2, R16 ;  /* 0x000000020e0c7825 */ /* 0x041fe200078e0210 */
[----:B-1----:R-:W-:-:S03]  /*50d10*/  IADD3 R23, R14, c[0x0][0x198], RZ ;  /* 0x000066000e177a10 */ /* 0x002fc60007ffe0ff */
[----:B------:R-:W-:Y:S01]  /*50d20*/  IMAD.WIDE R14, R14, 0x2, R18 ;  /* 0x000000020e0e7825 */ /* 0x000fe200078e0212 */
[----:B------:R-:W-:-:S03]  /*50d30*/  PRMT R22, R11, 0x7632, R22 ;  /* 0x000076320b167816 */ /* 0x000fc60000000016 */
[----:B------:R-:W-:Y:S01]  /*50d40*/  @P5 STG.E.U16 [R12.64], R2 ;  /* 0x000000020c005986 */ /* 0x000fe2000c101506 */
[----:B------:R-:W-:-:S03]  /*50d50*/  ISETP.GE.AND P5, PT, R24, c[0x0][0x17c], PT ;  /* 0x00005f0018007a0c */ /* 0x000fc60003fa6270 */
[----:B------:R-:W2:Y:S04]  /*50d60*/  LDL.LU R11, [R1+0x68] ;  /* 0x00006800010b7983 */ /* 0x000ea80000300800 */
[----:B------:R-:W3:Y:S04]  /*50d70*/  LDL.LU R24, [R1+0x58] ;  /* 0x0000580001187983 */ /* 0x000ee80000300800 */
[----:B------:R0:W-:Y:S04]  /*50d80*/  @P4 STG.E.U16 [R14.64], R22 ;  /* 0x000000160e004986 */ /* 0x0001e8000c101506 */
[----:B0-----:R-:W2:Y:S01]  /*50d90*/  LDL.LU R15, [R1+0x1f8] ;  /* 0x0001f800010f7983 */ /* 0x001ea20000300800 */
[----:B------:R-:W-:-:S02]  /*50da0*/  ISETP.LT.AND P6, PT, R28, c[0x0][0x178], !P0 ;  /* 0x00005e001c007a0c */ /* 0x000fc400047c1270 */
[----:B------:R-:W-:Y:S02]  /*50db0*/  IADD3 R20, R3, 0x49, RZ ;  /* 0x0000004903147810 */ /* 0x000fe40007ffe0ff */
[----:B------:R-:W-:Y:S02]  /*50dc0*/  ISETP.LT.AND P0, PT, R29, c[0x0][0x178], !P0 ;  /* 0x00005e001d007a0c */ /* 0x000fe40004701270 */
[----:B------:R-:W-:Y:S01]  /*50dd0*/  ISETP.GE.AND P1, PT, R20, c[0x0][0x17c], PT ;  /* 0x00005f0014007a0c */ /* 0x000fe20003f26270 */
[----:B------:R-:W-:Y:S01]  /*50de0*/  IMAD.WIDE R20, R23, 0x2, R16 ;  /* 0x0000000217147825 */ /* 0x000fe200078e0210 */
[----:B------:R-:W-:Y:S02]  /*50df0*/  IADD3 R2, R3, 0x4b, RZ ;  /* 0x0000004b03027810 */ /* 0x000fe40007ffe0ff */
[----:B------:R-:W-:Y:S01]  /*50e00*/  ISETP.LT.AND P4, PT, R28, c[0x0][0x178], !P2 ;  /* 0x00005e001c007a0c */ /* 0x000fe20005781270 */
[----:B------:R-:W-:Y:S01]  /*50e10*/  IMAD.WIDE R12, R23, 0x2, R18 ;  /* 0x00000002170c7825 */ /* 0x000fe200078e0212 */
[----:B------:R-:W-:Y:S01]  /*50e20*/  ISETP.LT.AND P2, PT, R29, c[0x0][0x178], !P2 ;  /* 0x00005e001d007a0c */ /* 0x000fe20005741270 */
[----:B--2---:R0:W-:Y:S01]  /*50e30*/  @P6 STG.E.U16 [R20.64], R15 ;  /* 0x0000000f14006986 */ /* 0x0041e2000c101506 */
[----:B------:R-:W-:-:S02]  /*50e40*/  ISETP.GE.AND P6, PT, R2, c[0x0][0x17c], PT ;  /* 0x00005f0002007a0c */ /* 0x000fc40003fc6270 */
[----:B------:R-:W-:Y:S02]  /*50e50*/  IADD3 R2, R23, c[0x0][0x198], RZ ;  /* 0x0000660017027a10 */ /* 0x000fe40007ffe0ff */
[----:B------:R-:W2:Y:S04]  /*50e60*/  LDL.LU R23, [R1+0x218] ;  /* 0x0002180001177983 */ /* 0x000ea80000300800 */
[----:B---3--:R1:W-:Y:S01]  /*50e70*/  @P0 STG.E.U16 [R12.64], R24 ;  /* 0x000000180c000986 */ /* 0x0083e2000c101506 */
[----:B------:R-:W-:Y:S02]  /*50e80*/  ISETP.LT.AND P0, PT, R28, c[0x0][0x178], !P3 ;  /* 0x00005e001c007a0c */ /* 0x000fe40005f01270 */
[----:B0-----:R-:W-:Y:S01]  /*50e90*/  PRMT R20, R15, 0x7632, R20 ;  /* 0x000076320f147816 */ /* 0x001fe20000000014 */
[----:B------:R-:W-:Y:S01]  /*50ea0*/  IMAD.WIDE R14, R2, 0x2, R18 ;  /* 0x00000002020e7825 */ /* 0x000fe200078e0212 */
[----:B------:R-:W-:-:S02]  /*50eb0*/  PRMT R21, R24, 0x7632, R21 ;  /* 0x0000763218157816 */ /* 0x000fc40000000015 */
[----:B-1----:R-:W3:Y:S01]  /*50ec0*/  LDL.LU R24, [R1+0xa8] ;  /* 0x0000a80001187983 */ /* 0x002ee20000300800 */
[C---:B------:R-:W-:Y:S01]  /*50ed0*/  IMAD.WIDE R12, R2.reuse, 0x2, R16 ;  /* 0x00000002020c7825 */ /* 0x040fe200078e0210 */
[----:B------:R-:W-:-:S04]  /*50ee0*/  IADD3 R2, R2, c[0x0][0x198], RZ ;  /* 0x0000660002027a10 */ /* 0x000fc80007ffe0ff */
[----:B------:R0:W-:Y:S01]  /*50ef0*/  @P4 STG.E.U16 [R12.64], R20 ;  /* 0x000000140c004986 */ /* 0x0001e2000c101506 */
[----:B------:R-:W-:-:S03]  /*50f00*/  ISETP.LT.AND P3, PT, R29, c[0x0][0x178], !P3 ;  /* 0x00005e001d007a0c */ /* 0x000fc60005f61270 */
[----:B------:R1:W-:Y:S01]  /*50f10*/  @P2 STG.E.U16 [R14.64], R21 ;  /* 0x000000150e002986 */ /* 0x0003e2000c101506 */
[----:B0-----:R-:W-:Y:S01]  /*50f20*/  IMAD.WIDE R12, R2, 0x2, R16 ;  /* 0x00000002020c7825 */ /* 0x001fe200078e0210 */
[----:B------:R-:W-:-:S04]  /*50f30*/  IADD3 R20, R3, 0x4d, RZ ;  /* 0x0000004d03147810 */ /* 0x000fc80007ffe0ff */
[----:B----4-:R0:W-:Y:S01]  /*50f40*/  @P0 STG.E.U16 [R12.64], R26 ;  /* 0x0000001a0c000986 */ /* 0x0101e2000c101506 */
[----:B------:R-:W-:Y:S02]  /*50f50*/  ISETP.GE.AND P0, PT, R20, c[0x0][0x17c], PT ;  /* 0x00005f0014007a0c */ /* 0x000fe40003f06270 */
[----:B------:R-:W-:Y:S01]  /*50f60*/  PRMT R20, R26, 0x7632, R20 ;  /* 0x000076321a147816 */ /* 0x000fe20000000014 */
[----:B-1----:R-:W-:Y:S01]  /*50f70*/  IMAD.WIDE R14, R2, 0x2, R18 ;  /* 0x00000002020e7825 */ /* 0x002fe200078e0212 */
[----:B0-----:R-:W4:Y:S01]  /*50f80*/  LDL.LU R26, [R1+0x228] ;  /* 0x00022800011a7983 */ /* 0x001f220000300800 */
[----:B------:R-:W-:-:S03]  /*50f90*/  PRMT R21, R11, 0x7632, R21 ;  /* 0x000076320b157816 */ /* 0x000fc60000000015 */
[----:B------:R0:W-:Y:S04]  /*50fa0*/  @P3 STG.E.U16 [R14.64], R11 ;  /* 0x0000000b0e003986 */ /* 0x0001e8000c101506 */
[----:B0-----:R-:W4:Y:S01]  /*50fb0*/  LDL.LU R11, [R1+0x98] ;  /* 0x00009800010b7983 */ /* 0x001f220000300800 */
[----:B------:R-:W-:Y:S02]  /*50fc0*/  ISETP.LT.AND P2, PT, R28, c[0x0][0x178], !P1 ;  /* 0x00005e001c007a0c */ /* 0x000fe40004f41270 */
        /* <DEDUP_REMOVED lines=10> */
[C---:B------:R-:W-:Y:S02]  /*51070*/  IADD3 R22, R3.reuse, 0x4c, RZ ;  /* 0x0000004c03167810 */ /* 0x040fe40007ffe0ff */
[----:B0-----:R-:W-:Y:S01]  /*51080*/  IADD3 R20, R3, 0x4e, RZ ;  /* 0x0000004e03147810 */ /* 0x001fe20007ffe0ff */
[----:B------:R-:W-:-:S03]  /*51090*/  IMAD.WIDE R12, R2, 0x2, R16 ;  /* 0x00000002020c7825 */ /* 0x000fc600078e0210 */
[----:B------:R-:W-:Y:S02]  /*510a0*/  ISETP.GE.AND P2, PT, R20, c[0x0][0x17c], PT ;  /* 0x00005f0014007a0c */ /* 0x000fe40003f46270 */
[----:B-1----:R-:W-:Y:S02]  /*510b0*/  IADD3 R14, R3, 0x4f, RZ ;  /* 0x0000004f030e7810 */ /* 0x002fe40007ffe0ff */
[----:B------:R-:W-:Y:S02]  /*510c0*/  IADD3 R20, R2, c[0x0][0x198], RZ ;  /* 0x0000660002147a10 */ /* 0x000fe40007ffe0ff */
[----:B------:R-:W-:Y:S02]  /*510d0*/  ISETP.GE.AND P4, PT, R22, c[0x0][0x17c], PT ;  /* 0x00005f0016007a0c */ /* 0x000fe40003f86270 */
[----:B------:R-:W-:Y:S01]  /*510e0*/  ISETP.LT.AND P6, PT, R29, c[0x0][0x178], !P6 ;  /* 0x00005e001d007a0c */ /* 0x000fe200077c1270 */
[----:B--2---:R0:W-:Y:S01]  /*510f0*/  @P3 STG.E.U16 [R12.64], R23 ;  /* 0x000000170c003986 */ /* 0x0041e2000c101506 */
[----:B------:R-:W-:Y:S01]  /*51100*/  ISETP.GE.AND P3, PT, R14, c[0x0][0x17c], PT ;  /* 0x00005f000e007a0c */ /* 0x000fe20003f66270 */
[----:B------:R-:W-:-:S04]  /*51110*/  IMAD.WIDE R14, R20, 0x2, R16 ;  /* 0x00000002140e7825 */ /* 0x000fc800078e0210 */
[----:B0-----:R-:W-:Y:S01]  /*51120*/  IMAD.WIDE R12, R2, 0x2, R18 ;  /* 0x00000002020c7825 */ /* 0x001fe200078e0212 */
[----:B------:R-:W-:-:S04]  /*51130*/  PRMT R2, R23, 0x7632, R2 ;  /* 0x0000763217027816 */ /* 0x000fc80000000002 */
[----:B---3--:R0:W-:Y:S01]  /*51140*/  @P5 STG.E.U16 [R12.64], R24 ;  /* 0x000000180c005986 */ /* 0x0081e2000c101506 */
[----:B------:R-:W-:-:S03]  /*51150*/  ISETP.LT.AND P5, PT, R28, c[0x0][0x178], !P4 ;  /* 0x00005e001c007a0c */ /* 0x000fc600067a1270 */
[----:B------:R1:W-:Y:S01]  /*51160*/  @P1 STG.E.U16 [R14.64], R2 ;  /* 0x000000020e001986 */ /* 0x0003e2000c101506 */
[----:B------:R-:W-:Y:S01]  /*51170*/  PRMT R22, R24, 0x7632, R22 ;  /* 0x0000763218167816 */ /* 0x000fe20000000016 */
[C---:B0-----:R-:W-:Y:S01]  /*51180*/  IMAD.WIDE R12, R20.reuse, 0x2, R18 ;  /* 0x00000002140c7825 */ /* 0x041fe200078e0212 */
[----:B-1----:R-:W-:-:S04]  /*51190*/  IADD3 R2, R20, c[0x0][0x198], RZ ;  /* 0x0000660014027a10 */ /* 0x002fc80007ffe0ff */
[----:B------:R-:W-:Y:S01]  /*511a0*/  @P6 STG.E.U16 [R12.64], R22 ;  /* 0x000000160c006986 */ /* 0x000fe2000c101506 */
[----:B------:R-:W-:Y:S01]  /*511b0*/  IMAD.WIDE R14, R2, 0x2, R16 ;  /* 0x00000002020e7825 */ /* 0x000fe200078e0210 */
[----:B------:R-:W-:-:S03]  /*511c0*/  ISETP.LT.AND P4, PT, R29, c[0x0][0x178], !P4 ;  /* 0x00005e001d007a0c */ /* 0x000fc60006781270 */
[----:B------:R-:W-:Y:S01]  /*511d0*/  IMAD.WIDE R20, R2, 0x2, R18 ;  /* 0x0000000202147825 */ /* 0x000fe200078e0212 */
[----:B----4-:R0:W-:Y:S01]  /*511e0*/  @P5 STG.E.U16 [R14.64], R26 ;  /* 0x0000001a0e005986 */ /* 0x0101e2000c101506 */
[----:B------:R-:W-:Y:S02]  /*511f0*/  ISETP.LT.AND P5, PT, R28, c[0x0][0x178], !P0 ;  /* 0x00005e001c007a0c */ /* 0x000fe400047a1270 */
[----:B0-----:R-:W-:Y:S02]  /*51200*/  IADD3 R14, R2, c[0x0][0x198], RZ ;  /* 0x00006600020e7a10 */ /* 0x001fe40007ffe0ff */
[----:B------:R-:W-:-:S03]  /*51210*/  PRMT R2, R26, 0x7632, R2 ;  /* 0x000076321a027816 */ /* 0x000fc60000000002 */
[----:B------:R-:W-:Y:S01]  /*51220*/  IMAD.WIDE R12, R14, 0x2, R16 ;  /* 0x000000020e0c7825 */ /* 0x000fe200078e0210 */
[----:B------:R0:W-:Y:S01]  /*51230*/  @P4 STG.E.U16 [R20.64], R11 ;  /* 0x0000000b14004986 */ /* 0x0001e2000c101506 */
[----:B------:R-:W-:-:S04]  /*51240*/  PRMT R25, R11, 0x7632, R25 ;  /* 0x000076320b197816 */ /* 0x000fc80000000019 */
[----:B------:R1:W-:Y:S04]  /*51250*/  @P5 STG.E.U16 [R12.64], R2 ;  /* 0x000000020c005986 */ /* 0x0003e8000c101506 */
[----:B0-----:R-:W2:Y:S04]  /*51260*/  LDL.LU R11, [R1+0xc8] ;  /* 0x0000c800010b7983 */ /* 0x001ea80000300800 */
[----:B-1----:R-:W3:Y:S04]  /*51270*/  LDL.LU R12, [R1+0x2e8] ;  /* 0x0002e800010c7983 */ /* 0x002ee80000300800 */
[----:B------:R-:W4:Y:S01]  /*51280*/  LDL.LU R13, [R1+0xb8] ;  /* 0x0000b800010d7983 */ /* 0x000f220000300800 */
[----:B------:R-:W-:-:S04]  /*51290*/  IADD3 R26, R3, 0x52, RZ ;  /* 0x00000052031a7810 */ /* 0x000fc80007ffe0ff */
[----:B------:R-:W-:Y:S02]  /*512a0*/  ISETP.GE.AND P5, PT, R26, c[0x0][0x17c], PT ;  /* 0x00005f001a007a0c */ /* 0x000fe40003fa6270 */
[----:B------:R-:W2:Y:S01]  /*512b0*/  LDL.LU R26, [R1+0x2f8] ;  /* 0x0002f800011a7983 */ /* 0x000ea20000300800 */
[----:B------:R-:W-:Y:S02]  /*512c0*/  IADD3 R24, R3, 0x51, RZ ;  /* 0x0000005103187810 */ /* 0x000fe40007ffe0ff */
[C---:B------:R-:W-:Y:S02]  /*512d0*/  ISETP.LT.AND P0, PT, R29.reuse, c[0x0][0x178], !P0 ;  /* 0x00005e001d007a0c */ /* 0x040fe40004701270 */
[----:B------:R-:W-:Y:S02]  /*512e0*/  ISETP.LT.AND P4, PT, R28, c[0x0][0x178], !P2 ;  /* 0x00005e001c007a0c */ /* 0x000fe40005781270 */
[----:B------:R-:W-:Y:S02]  /*512f0*/  ISETP.GE.AND P6, PT, R24, c[0x0][0x17c], PT ;  /* 0x00005f0018007a0c */ /* 0x000fe40003fc6270 */
[C---:B------:R-:W-:Y:S01]  /*51300*/  IADD3 R24, R14.reuse, c[0x0][0x198], RZ ;  /* 0x000066000e187a10 */ /* 0x040fe20007ffe0ff */
[----:B------:R-:W-:Y:S01]  /*51310*/  IMAD.WIDE R14, R14, 0x2, R18 ;  /* 0x000000020e0e7825 */ /* 0x000fe200078e0212 */
[----:B------:R-:W-:-:S03]  /*51320*/  ISETP.LT.AND P2, PT, R29, c[0x0][0x178], !P2 ;  /* 0x00005e001d007a0c */ /* 0x000fc60005741270 */
[----:B------:R-:W-:Y:S01]  /*51330*/  IMAD.WIDE R20, R24, 0x2, R16 ;  /* 0x0000000218147825 */ /* 0x000fe200078e0210 */
[----:B------:R-:W-:Y:S01]  /*51340*/  IADD3 R23, R3, 0x50, RZ ;  /* 0x0000005003177810 */ /* 0x000fe20007ffe0ff */
[----:B------:R0:W-:Y:S01]  /*51350*/  @P0 STG.E.U16 [R14.64], R25 ;  /* 0x000000190e000986 */ /* 0x0001e2000c101506 */
[----:B------:R-:W-:Y:S02]  /*51360*/  ISETP.LT.AND P0, PT, R28, c[0x0][0x178], !P3 ;  /* 0x00005e001c007a0c */ /* 0x000fe40005f01270 */
[----:B------:R-:W-:Y:S02]  /*51370*/  ISETP.LT.AND P3, PT, R29, c[0x0][0x178], !P3 ;  /* 0x00005e001d007a0c */ /* 0x000fe40005f61270 */
[----:B------:R-:W-:Y:S01]  /*51380*/  ISETP.GE.AND P1, PT, R23, c[0x0][0x17c], PT ;  /* 0x00005f0017007a0c */ /* 0x000fe20003f26270 */
[----:B------:R-:W-:Y:S01]  /*51390*/  IMAD.WIDE R22, R24, 0x2, R18 ;  /* 0x0000000218167825 */ /* 0x000fe200078e0212 */
[----:B0-----:R-:W2:Y:S04]  /*513a0*/  LDL.LU R25, [R1+0xe8] ;  /* 0x0000e80001197983 */ /* 0x001ea80000300800 */
[----:B---3--:R0:W-:Y:S01]  /*513b0*/  @P4 STG.E.U16 [R20.64], R12 ;  /* 0x0000000c14004986 */ /* 0x0081e2000c101506 */
[----:B------:R-:W-:-:S02]  /*513c0*/  ISETP.LT.AND P4, PT, R28, c[0x0][0x178], !P1 ;  /* 0x00005e001c007a0c */ /* 0x000fc40004f81270 */
[----:B------:R-:W-:Y:S01]  /*513d0*/  ISETP.LT.AND P1, PT, R29, c[0x0][0x178], !P1 ;  /* 0x00005e001d007a0c */ /* 0x000fe20004f21270 */
[----:B----4-:R1:W-:Y:S01]  /*513e0*/  @P2 STG.E.U16 [R22.64], R13 ;  /* 0x0000000d16002986 */ /* 0x0103e2000c101506 */
[----:B0-----:R-:W-:Y:S02]  /*513f0*/  PRMT R21, R12, 0x7632, R21 ;  /* 0x000076320c157816 */ /* 0x001fe40000000015 */
[----:B------:R-:W-:Y:S02]  /*51400*/  IADD3 R12, R24, c[0x0][0x198], RZ ;  /* 0x00006600180c7a10 */ /* 0x000fe40007ffe0ff */
[----:B------:R-:W-:Y:S02]  /*51410*/  PRMT R20, R13, 0x7632, R20 ;  /* 0x000076320d147816 */ /* 0x000fe40000000014 */
[C---:B------:R-:W-:Y:S01]  /*51420*/  IADD3 R2, R12.reuse, c[0x0][0x198], RZ ;  /* 0x000066000c027a10 */ /* 0x040fe20007ffe0ff */
[----:B------:R-:W-:-:S04]  /*51430*/  IMAD.WIDE R14, R12, 0x2, R16 ;  /* 0x000000020c0e7825 */ /* 0x000fc800078e0210 */
[----:B-1----:R-:W-:Y:S01]  /*51440*/  IMAD.WIDE R12, R12, 0x2, R18 ;  /* 0x000000020c0c7825 */ /* 0x002fe200078e0212 */
[----:B------:R0:W-:Y:S04]  /*51450*/  @P0 STG.E.U16 [R14.64], R21 ;  /* 0x000000150e000986 */ /* 0x0001e8000c101506 */
[----:B------:R1:W-:Y:S01]  /*51460*/  @P3 STG.E.U16 [R12.64], R20 ;  /* 0x000000140c003986 */ /* 0x0003e2000c101506 */
[----:B------:R-:W-:Y:S02]  /*51470*/  ISETP.LT.AND P3, PT, R28, c[0x0][0x178], !P6 ;  /* 0x00005e001c007a0c */ /* 0x000fe40007761270 */
[----:B------:R-:W-:Y:S01]  /*51480*/  IADD3 R22, R3, 0x53, RZ ;  /* 0x0000005303167810 */ /* 0x000fe20007ffe0ff */
[----:B0-----:R-:W-:-:S04]  /*51490*/  IMAD.WIDE R14, R2, 0x2, R16 ;  /* 0x00000002020e7825 */ /* 0x001fc800078e0210 */
[C---:B-1----:R-:W-:Y:S01]  /*514a0*/  IMAD.WIDE R12, R2.reuse, 0x2, R18 ;  /* 0x00000002020c7825 */ /* 0x042fe200078e0212 */
[----:B------:R-:W-:Y:S01]  /*514b0*/  IADD3 R2, R2, c[0x0][0x198], RZ ;  /* 0x0000660002027a10 */ /* 0x000fe20007ffe0ff */
[----:B--2---:R0:W-:Y:S01]  /*514c0*/  @P4 STG.E.U16 [R14.64], R26 ;  /* 0x0000001a0e004986 */ /* 0x0041e2000c101506 */
[----:B------:R-:W-:Y:S02]  /*514d0*/  ISETP.GE.AND P2, PT, R22, c[0x0][0x17c], PT ;  /* 0x00005f0016007a0c */ /* 0x000fe40003f46270 */
[----:B------:R-:W-:Y:S01]  /*514e0*/  IADD3 R20, R3, 0x55, RZ ;  /* 0x0000005503147810 */ /* 0x000fe20007ffe0ff */
[----:B------:R1:W-:Y:S01]  /*514f0*/  @P1 STG.E.U16 [R12.64], R11 ;  /* 0x0000000b0c001986 */ /* 0x0003e2000c101506 */
[----:B------:R-:W-:Y:S02]  /*51500*/  PRMT R22, R26, 0x7632, R22 ;  /* 0x000076321a167816 */ /* 0x000fe40000000016 */
[----:B------:R-:W-:Y:S02]  /*51510*/  ISETP.GE.AND P4, PT, R20, c[0x0][0x17c], PT ;  /* 0x00005f0014007a0c */ /* 0x000fe40003f86270 */
[----:B------:R-:W-:Y:S01]  /*51520*/  PRMT R20, R11, 0x7632, R20 ;  /* 0x000076320b147816 */ /* 0x000fe20000000014 */
[----:B0-----:R-:W2:Y:S01]  /*51530*/  LDL.LU R26, [R1+0x318] ;  /* 0x00031800011a7983 */ /* 0x001ea20000300800 */
[----:B-1----:R-:W-:-:S03]  /*51540*/  IMAD.WIDE R12, R2, 0x2, R16 ;  /* 0x00000002020c7825 */ /* 0x002fc600078e0210 */
[----:B------:R-:W3:Y:S04]  /*51550*/  LDL.LU R11, [R1+0xd8] ;  /* 0x0000d800010b7983 */ /* 0x000ee80000300800 */
[----:B------:R0:W-:Y:S04]  /*51560*/  @P3 STG.E.U16 [R12.64], R22 ;  /* 0x000000160c003986 */ /* 0x0001e8000c101506 */
[----:B0-----:R-:W4:Y:S01]  /*51570*/  LDL.LU R22, [R1+0x308] ;  /* 0x0003080001167983 */ /* 0x001f220000300800 */
[----:B------:R-:W-:Y:S01]  /*51580*/  ISETP.LT.AND P6, PT, R29, c[0x0][0x178], !P6 ;  /* 0x00005e001d007a0c */ /* 0x000fe200077c1270 */
[----:B------:R-:W-:Y:S01]  /*51590*/  IMAD.WIDE R14, R2, 0x2, R18 ;  /* 0x00000002020e7825 */ /* 0x000fe200078e0212 */
[----:B------:R-:W-:-:S02]  /*515a0*/  ISETP.LT.AND P1, PT, R28, c[0x0][0x178], !P5 ;  /* 0x00005e001c007a0c */ /* 0x000fc40006f21270 */
[----:B------:R-:W-:Y:S02]  /*515b0*/  ISETP.LT.AND P5, PT, R29, c[0x0][0x178], !P5 ;  /* 0x00005e001d007a0c */ /* 0x000fe40006fa1270 */
[----:B------:R-:W-:Y:S02]  /*515c0*/  IADD3 R12, R2, c[0x0][0x198], RZ ;  /* 0x00006600020c7a10 */ /* 0x000fe40007ffe0ff */
[----:B------:R-:W-:Y:S02]  /*515d0*/  IADD3 R21, R3, 0x56, RZ ;  /* 0x0000005603157810 */ /* 0x000fe40007ffe0ff */
[----:B------:R-:W-:-:S03]  /*515e0*/  IADD3 R2, R12, c[0x0][0x198], RZ ;  /* 0x000066000c027a10 */ /* 0x000fc60007ffe0ff */
[----:B------:R0:W-:Y:S01]  /*515f0*/  @P6 STG.E.U16 [R14.64], R20 ;  /* 0x000000140e006986 */ /* 0x0001e2000c101506 */
[----:B------:R-:W-:Y:S02]  /*51600*/  ISETP.LT.AND P6, PT, R28, c[0x0][0x178], !P2 ;  /* 0x00005e001c007a0c */ /* 0x000fe400057c1270 */
[----:B------:R-:W-:Y:S02]  /*51610*/  ISETP.LT.AND P2, PT, R29, c[0x0][0x178], !P2 ;  /* 0x00005e001d007a0c */ /* 0x000fe40005741270 */
[----:B------:R-:W-:Y:S02]  /*51620*/  IADD3 R23, R3, 0x54, RZ ;  /* 0x0000005403177810 */ /* 0x000fe40007ffe0ff */
[----:B------:R-:W-:Y:S01]  /*51630*/  ISETP.GE.AND P3, PT, R21, c[0x0][0x17c], PT ;  /* 0x00005f0015007a0c */ /* 0x000fe20003f66270 */
[----:B0-----:R-:W-:Y:S01]  /*51640*/  IMAD.WIDE R14, R12, 0x2, R16 ;  /* 0x000000020c0e7825 */ /* 0x001fe200078e0210 */
[----:B------:R-:W-:-:S03]  /*51650*/  IADD3 R20, R3, 0x57, RZ ;  /* 0x0000005703147810 */ /* 0x000fc60007ffe0ff */
[----:B------:R-:W-:Y:S01]  /*51660*/  IMAD.WIDE R12, R12, 0x2, R18 ;  /* 0x000000020c0c7825 */ /* 0x000fe200078e0212 */
[----:B------:R-:W-:Y:S02]  /*51670*/  ISETP.GE.AND P0, PT, R23, c[0x0][0x17c], PT ;  /* 0x00005f0017007a0c */ /* 0x000fe40003f06270 */
[----:B--2---:R-:W-:Y:S01]  /*51680*/  PRMT R23, R26, 0x7632, R23 ;  /* 0x000076321a177816 */ /* 0x004fe20000000017 */
[----:B----4-:R0:W-:Y:S01]  /*51690*/  @P1 STG.E.U16 [R14.64], R22 ;  /* 0x000000160e001986 */ /* 0x0101e2000c101506 */
[----:B------:R-:W-:Y:S02]  /*516a0*/  PRMT R21, R22, 0x7632, R21 ;  /* 0x0000763216157816 */ /* 0x000fe40000000015 */
[----:B------:R-:W-:Y:S01]  /*516b0*/  ISETP.GE.AND P1, PT, R20, c[0x0][0x17c], PT ;  /* 0x00005f0014007a0c */ /* 0x000fe20003f26270 */
[----:B------:R1:W-:Y:S01]  /*516c0*/  @P5 STG.E.U16 [R12.64], R25 ;  /* 0x000000190c005986 */ /* 0x0003e2000c101506 */
[----:B------:R-:W-:Y:S02]  /*516d0*/  PRMT R20, R25, 0x7632, R20 ;  /* 0x0000763219147816 */ /* 0x000fe40000000014 */
[----:B------:R-:W-:Y:S01]  /*516e0*/  ISETP.LT.AND P5, PT, R28, c[0x0][0x178], !P0 ;  /* 0x00005e001c007a0c */ /* 0x000fe200047a1270 */
[----:B0-----:R-:W-:-:S04]  /*516f0*/  IMAD.WIDE R14, R2, 0x2, R16 ;  /* 0x00000002020e7825 */ /* 0x001fc800078e0210 */
[----:B-1----:R-:W-:Y:S01]  /*51700*/  IMAD.WIDE R12, R2, 0x2, R18 ;  /* 0x00000002020c7825 */ /* 0x002fe200078e0212 */
[----:B------:R0:W-:Y:S01]  /*51710*/  @P6 STG.E.U16 [R14.64], R21 ;  /* 0x000000150e006986 */ /* 0x0001e2000c101506 */
[----:B------:R-:W-:-:S03]  /*51720*/  ISETP.LT.AND P0, PT, R29, c[0x0][0x178], !P0 ;  /* 0x00005e001d007a0c */ /* 0x000fc60004701270 */
[----:B------:R1:W-:Y:S01]  /*51730*/  @P2 STG.E.U16 [R12.64], R20 ;  /* 0x000000140c002986 */ /* 0x0003e2000c101506 */
[----:B------:R-:W-:-:S03]  /*51740*/  ISETP.LT.AND P2, PT, R28, c[0x0][0x178], !P4 ;  /* 0x00005e001c007a0c */ /* 0x000fc60006741270 */
[----:B------:R-:W2:Y:S01]  /*51750*/  LDL.LU R25, [R1+0xf8] ;  /* 0x0000f80001197983 */ /* 0x000ea20000300800 */
[----:B0-----:R-:W-:Y:S02]  /*51760*/  IADD3 R15, R2, c[0x0][0x198], RZ ;  /* 0x00006600020f7a10 */ /* 0x001fe40007ffe0ff */
[----:B------:R-:W-:Y:S02]  /*51770*/  IADD3 R14, R3, 0x58, RZ ;  /* 0x00000058030e7810 */ /* 0x000fe40007ffe0ff */
[C---:B------:R-:W-:Y:S01]  /*51780*/  IADD3 R22, R15.reuse, c[0x0][0x198], RZ ;  /* 0x000066000f167a10 */ /* 0x040fe20007ffe0ff */
[----:B-1----:R-:W-:Y:S01]  /*51790*/  IMAD.WIDE R12, R15, 0x2, R16 ;  /* 0x000000020f0c7825 */ /* 0x002fe200078e0210 */
[----:B------:R-:W-:-:S03]  /*517a0*/  ISETP.GE.AND P6, PT, R14, c[0x0][0x17c], PT ;  /* 0x00005f000e007a0c */ /* 0x000fc60003fc6270 */
[----:B------:R-:W-:Y:S01]  /*517b0*/  IMAD.WIDE R14, R15, 0x2, R18 ;  /* 0x000000020f0e7825 */ /* 0x000fe200078e0212 */
[----:B------:R-:W-:Y:S03]  /*517c0*/  @P5 STG.E.U16 [R12.64], R26 ;  /* 0x0000001a0c005986 */ /* 0x000fe6000c101506 */
[----:B------:R-:W-:Y:S01]  /*517d0*/  IMAD.WIDE R20, R22, 0x2, R16 ;  /* 0x0000000216147825 */ /* 0x000fe200078e0210 */
[----:B---3--:R-:W-:Y:S04]  /*517e0*/  @P0 STG.E.U16 [R14.64], R11 ;  /* 0x0000000b0e000986 */ /* 0x008fe8000c101506 */
[----:B------:R0:W-:Y:S04]  /*517f0*/  @P2 STG.E.U16 [R20.64], R23 ;  /* 0x0000001714002986 */ /* 0x0001e8000c101506 */
[----:B0-----:R-:W3:Y:S04]  /*51800*/  LDL.LU R23, [R1+0x3c8] ;  /* 0x0003c80001177983 */ /* 0x001ee80000300800 */
[----:B------:R-:W4:Y:S01]  /*51810*/  LDL.LU R26, [R1+0x3d8] ;  /* 0x0003d800011a7983 */ /* 0x000f220000300800 */
[----:B------:R-:W-:-:S03]  /*51820*/  PRMT R20, R11, 0x7632, R20 ;  /* 0x000076320b147816 */ /* 0x000fc60000000014 */
[----:B------:R-:W4:Y:S01]  /*51830*/  LDL.LU R11, [R1+0x108] ;  /* 0x00010800010b7983 */ /* 0x000f220000300800 */
[----:B------:R-:W-:Y:S02]  /*51840*/  ISETP.LT.AND P4, PT, R29, c[0x0][0x178], !P4 ;  /* 0x00005e001d007a0c */ /* 0x000fe40006781270 */
[----:B------:R-:W-:Y:S02]  /*51850*/  IADD3 R2, R3, 0x59, RZ ;  /* 0x0000005903027810 */ /* 0x000fe40007ffe0ff */
[----:B------:R-:W-:Y:S01]  /*51860*/  ISETP.LT.AND P0, PT, R28, c[0x0][0x178], !P3 ;  /* 0x00005e001c007a0c */ /* 0x000fe20005f01270 */
[----:B------:R-:W-:Y:S01]  /*51870*/  IMAD.WIDE R12, R22, 0x2, R18 ;  /* 0x00000002160c7825 */ /* 0x000fe200078e0212 */
[----:B------:R-:W-:Y:S02]  /*51880*/  ISETP.GE.AND P5, PT, R2, c[0x0][0x17c], PT ;  /* 0x00005f0002007a0c */ /* 0x000fe40003fa6270 */
[----:B------:R-:W-:Y:S02]  /*51890*/  IADD3 R2, R22, c[0x0][0x198], RZ ;  /* 0x0000660016027a10 */ /* 0x000fe40007ffe0ff */
[----:B------:R-:W-:-:S02]  /*518a0*/  ISETP.LT.AND P3, PT, R29, c[0x0][0x178], !P3 ;  /* 0x00005e001d007a0c */ /* 0x000fc40005f61270 */
[----:B------:R-:W-:Y:S01]  /*518b0*/  ISETP.LT.AND P2, PT, R28, c[0x0][0x178], !P1 ;  /* 0x00005e001c007a0c */ /* 0x000fe20004f41270 */
[C---:B------:R-:W-:Y:S01]  /*518c0*/  IMAD.WIDE R14, R2.reuse, 0x2, R16 ;  /* 0x00000002020e7825 */ /* 0x040fe200078e0210 */
[----:B------:R0:W-:Y:S01]  /*518d0*/  @P4 STG.E.U16 [R12.64], R20 ;  /* 0x000000140c004986 */ /* 0x0001e2000c101506 */
[----:B------:R-:W-:Y:S02]  /*518e0*/  ISETP.LT.AND P1, PT, R29, c[0x0][0x178], !P1 ;  /* 0x00005e001d007a0c */ /* 0x000fe40004f21270 */
[----:B------:R-:W-:Y:S02]  /*518f0*/  IADD3 R21, R3, 0x5a, RZ ;  /* 0x0000005a03157810 */ /* 0x000fe40007ffe0ff */
[C---:B0-----:R-:W-:Y:S01]  /*51900*/  IADD3 R20, R2.reuse, c[0x0][0x198], RZ ;  /* 0x0000660002147a10 */ /* 0x041fe20007ffe0ff */
[----:B------:R-:W-:Y:S01]  /*51910*/  IMAD.WIDE R12, R2, 0x2, R18 ;  /* 0x00000002020c7825 */ /* 0x000fe200078e0212 */
[----:B------:R-:W-:Y:S02]  /*51920*/  ISETP.GE.AND P4, PT, R21, c[0x0][0x17c], PT ;  /* 0x00005f0015007a0c */ /* 0x000fe40003f86270 */
[----:B------:R-:W-:-:S02]  /*51930*/  IADD3 R21, R3, 0x5b, RZ ;  /* 0x0000005b03157810 */ /* 0x000fc40007ffe0ff */
[----:B--2---:R-:W-:Y:S01]  /*51940*/  PRMT R22, R25, 0x7632, R22 ;  /* 0x0000763219167816 */ /* 0x004fe20000000016 */
[----:B---3--:R0:W-:Y:S01]  /*51950*/  @P0 STG.E.U16 [R14.64], R23 ;  /* 0x000000170e000986 */ /* 0x0081e2000c101506 */
[----:B------:R-:W-:-:S03]  /*51960*/  PRMT R2, R23, 0x7632, R2 ;  /* 0x0000763217027816 */ /* 0x000fc60000000002 */
[----:B------:R1:W-:Y:S01]  /*51970*/  @P3 STG.E.U16 [R12.64], R25 ;  /* 0x000000190c003986 */ /* 0x0003e2000c101506 */
[----:B------:R-:W-:Y:S01]  /*51980*/  ISETP.LT.AND P3, PT, R28, c[0x0][0x178], !P6 ;  /* 0x00005e001c007a0c */ /* 0x000fe20007761270 */
[----:B0-----:R-:W-:Y:S01]  /*51990*/  IMAD.WIDE R14, R20, 0x2, R16 ;  /* 0x00000002140e7825 */ /* 0x001fe200078e0210 */
[----:B------:R-:W-:Y:S02]  /*519a0*/  ISETP.GE.AND P0, PT, R21, c[0x0][0x17c], PT ;  /* 0x00005f0015007a0c */ /* 0x000fe40003f06270 */
[----:B----4-:R-:W-:Y:S01]  /*519b0*/  PRMT R24, R26, 0x7632, R24 ;  /* 0x000076321a187816 */ /* 0x010fe20000000018 */
[----:B-1----:R-:W2:Y:S04]  /*519c0*/  LDL.LU R25, [R1+0x128] ;  /* 0x0001280001197983 */ /* 0x002ea80000300800 */
[----:B------:R0:W-:Y:S01]  /*519d0*/  @P2 STG.E.U16 [R14.64], R2 ;  /* 0x000000020e002986 */ /* 0x0001e2000c101506 */
[----:B------:R-:W-:Y:S01]  /*519e0*/  IMAD.WIDE R12, R20, 0x2, R18 ;  /* 0x00000002140c7825 */ /* 0x000fe200078e0212 */
[----:B------:R-:W-:-:S02]  /*519f0*/  ISETP.LT.AND P6, PT, R29, c[0x0][0x178], !P6 ;  /* 0x00005e001d007a0c */ /* 0x000fc400077c1270 */
[----:B------:R-:W-:Y:S02]  /*51a00*/  IADD3 R21, R3, 0x5c, RZ ;  /* 0x0000005c03157810 */ /* 0x000fe40007ffe0ff */
[----:B0-----:R-:W-:Y:S01]  /*51a10*/  IADD3 R2, R20, c[0x0][0x198], RZ ;  /* 0x0000660014027a10 */ /* 0x001fe20007ffe0ff */
[----:B------:R-:W-:Y:S04]  /*51a20*/  @P1 STG.E.U16 [R12.64], R22 ;  /* 0x000000160c001986 */ /* 0x000fe8000c101506 */
[----:B------:R-:W-:Y:S01]  /*51a30*/  IMAD.WIDE R14, R2, 0x2, R16 ;  /* 0x00000002020e7825 */ /* 0x000fe200078e0210 */
[----:B------:R-:W-:-:S04]  /*51a40*/  ISETP.GE.AND P2, PT, R21, c[0x0][0x17c], PT ;  /* 0x00005f0015007a0c */ /* 0x000fc80003f46270 */
[----:B------:R0:W-:Y:S01]  /*51a50*/  @P3 STG.E.U16 [R14.64], R26 ;  /* 0x0000001a0e003986 */ /* 0x0001e2000c101506 */
[----:B------:R-:W-:Y:S01]  /*51a60*/  ISETP.LT.AND P3, PT, R28, c[0x0][0x178], !P5 ;  /* 0x00005e001c007a0c */ /* 0x000fe20006f61270 */
[----:B------:R-:W-:-:S05]  /*51a70*/  IMAD.WIDE R20, R2, 0x2, R18 ;  /* 0x0000000202147825 */ /* 0x000fca00078e0212 */
[----:B------:R1:W-:Y:S01]  /*51a80*/  @P6 STG.E.U16 [R20.64], R11 ;  /* 0x0000000b14006986 */ /* 0x0003e2000c101506 */
[----:B0-----:R-:W-:-:S03]  /*51a90*/  IADD3 R14, R2, c[0x0][0x198], RZ ;  /* 0x00006600020e7a10 */ /* 0x001fc60007ffe0ff */
[----:B------:R-:W3:Y:S01]  /*51aa0*/  LDL.LU R26, [R1+0x3f8] ;  /* 0x0003f800011a7983 */ /* 0x000ee20000300800 */
[----:B------:R-:W-:Y:S01]  /*51ab0*/  PRMT R22, R11, 0x7632, R22 ;  /* 0x000076320b167816 */ /* 0x000fe20000000016 */
[----:B-1----:R-:W-:Y:S02]  /*51ac0*/  IMAD.WIDE R20, R14, 0x2, R16 ;  /* 0x000000020e147825 */ /* 0x002fe400078e0210 */
[----:B------:R-:W4:Y:S04]  /*51ad0*/  LDL.LU R11, [R1+0x118] ;  /* 0x00011800010b7983 */ /* 0x000f280000300800 */
[----:B------:R0:W-:Y:S04]  /*51ae0*/  @P3 STG.E.U16 [R20.64], R24 ;  /* 0x0000001814003986 */ /* 0x0001e8000c101506 */
[----:B0-----:R-:W2:Y:S01]  /*51af0*/  LDL.LU R24, [R1+0x3e8] ;  /* 0x0003e80001187983 */ /* 0x001ea20000300800 */
[----:B------:R-:W-:-:S02]  /*51b00*/  ISETP.LT.AND P5, PT, R29, c[0x0][0x178], !P5 ;  /* 0x00005e001d007a0c */ /* 0x000fc40006fa1270 */
[----:B------:R-:W-:Y:S02]  /*51b10*/  ISETP.LT.AND P6, PT, R28, c[0x0][0x178], !P4 ;  /* 0x00005e001c007a0c */ /* 0x000fe400067c1270 */
[----:B------:R-:W-:Y:S02]  /*51b20*/  ISETP.LT.AND P4, PT, R29, c[0x0][0x178], !P4 ;  /* 0x00005e001d007a0c */ /* 0x000fe40006781270 */
[C---:B------:R-:W-:Y:S01]  /*51b30*/  IADD3 R2, R14.reuse, c[0x0][0x198], RZ ;  /* 0x000066000e027a10 */ /* 0x040fe20007ffe0ff */
[----:B------:R-:W-:-:S04]  /*51b40*/  IMAD.WIDE R14, R14, 0x2, R18 ;  /* 0x000000020e0e7825 */ /* 0x000fc800078e0212 */
[----:B------:R-:W-:-:S04]  /*51b50*/  IMAD.WIDE R12, R2, 0x2, R16 ;  /* 0x00000002020c7825 */ /* 0x000fc800078e0210 */
[----:B------:R-:W-:Y:S01]  /*51b60*/  IMAD.WIDE R20, R2, 0x2, R18 ;  /* 0x0000000202147825 */ /* 0x000fe200078e0212 */
[----:B------:R0:W-:Y:S02]  /*51b70*/  @P5 STG.E.U16 [R14.64], R22 ;  /* 0x000000160e005986 */ /* 0x0001e4000c101506 */
[----:B0-----:R-:W-:-:S04]  /*51b80*/  IADD3 R22, R3, 0x5f, RZ ;  /* 0x0000005f03167810 */ /* 0x001fc80007ffe0ff */
[----:B------:R-:W-:Y:S01]  /*51b90*/  ISETP.GE.AND P5, PT, R22, c[0x0][0x17c], PT ;  /* 0x00005f0016007a0c */ /* 0x000fe20003fa6270 */
[----:B--2---:R0:W-:Y:S01]  /*51ba0*/  @P6 STG.E.U16 [R12.64], R24 ;  /* 0x000000180c006986 */ /* 0x0041e2000c101506 */
[----:B------:R-:W-:-:S03]  /*51bb0*/  ISETP.LT.AND P6, PT, R28, c[0x0][0x178], !P0 ;  /* 0x00005e001c007a0c */ /* 0x000fc600047c1270 */
[----:B------:R1:W-:Y:S01]  /*51bc0*/  @P4 STG.E.U16 [R20.64], R25 ;  /* 0x0000001914004986 */ /* 0x0003e2000c101506 */
[----:B------:R-:W-:Y:S02]  /*51bd0*/  ISETP.LT.AND P0, PT, R29, c[0x0][0x178], !P0 ;  /* 0x00005e001d007a0c */ /* 0x000fe40004701270 */
[----:B------:R-:W-:Y:S02]  /*51be0*/  ISETP.LT.AND P4, PT, R28, c[0x0][0x178], !P2 ;  /* 0x00005e001c007a0c */ /* 0x000fe40005781270 */
[----:B0-----:R-:W-:Y:S02]  /*51bf0*/  IADD3 R12, R2, c[0x0][0x198], RZ ;  /* 0x00006600020c7a10 */ /* 0x001fe40007ffe0ff */
[----:B-1----:R-:W-:Y:S02]  /*51c00*/  PRMT R21, R24, 0x7632, R21 ;  /* 0x0000763218157816 */ /* 0x002fe40000000015 */
[----:B------:R-:W2:Y:S01]  /*51c10*/  LDL.LU R24, [R1+0x408] ;  /* 0x0004080001187983 */ /* 0x000ea20000300800 */
[----:B------:R-:W-:Y:S01]  /*51c20*/  PRMT R20, R25, 0x7632, R20 ;  /* 0x0000763219147816 */ /* 0x000fe20000000014 */
[----:B------:R-:W-:-:S02]  /*51c30*/  IMAD.WIDE R14, R12, 0x2, R16 ;  /* 0x000000020c0e7825 */ /* 0x000fc400078e0210 */
[----:B------:R-:W2:Y:S01]  /*51c40*/  LDL.LU R25, [R1+0x8] ;  /* 0x0000080001197983 */ /* 0x000ea20000300800 */
[C---:B------:R-:W-:Y:S01]  /*51c50*/  IADD3 R2, R12.reuse, c[0x0][0x198], RZ ;  /* 0x000066000c027a10 */ /* 0x040fe20007ffe0ff */
[----:B------:R-:W-:Y:S02]  /*51c60*/  IMAD.WIDE R12, R12, 0x2, R18 ;  /* 0x000000020c0c7825 */ /* 0x000fe400078e0212 */
[----:B------:R0:W-:Y:S01]  /*51c70*/  @P6 STG.E.U16 [R14.64], R21 ;  /* 0x000000150e006986 */ /* 0x0001e2000c101506 */
[----:B------:R-:W-:-:S03]  /*51c80*/  ISETP.LT.AND P2, PT, R29, c[0x0][0x178], !P2 ;  /* 0x00005e001d007a0c */ /* 0x000fc60005741270 */
[----:B------:R1:W-:Y:S01]  /*51c90*/  @P0 STG.E.U16 [R12.64], R20 ;  /* 0x000000140c000986 */ /* 0x0003e2000c101506 */
[----:B0-----:R-:W-:-:S05]  /*51ca0*/  IMAD.WIDE R14, R2, 0x2, R16 ;  /* 0x00000002020e7825 */ /* 0x001fca00078e0210 */
[----:B---3--:R0:W-:Y:S01]  /*51cb0*/  @P4 STG.E.U16 [R14.64], R26 ;  /* 0x0000001a0e004986 */ /* 0x0081e2000c101506 */
[----:B-1----:R-:W-:Y:S01]  /*51cc0*/  IMAD.WIDE R12, R2, 0x2, R18 ;  /* 0x00000002020c7825 */ /* 0x002fe200078e0212 */
[----:B----4-:R-:W-:Y:S02]  /*51cd0*/  PRMT R22, R11, 0x7632, R22 ;  /* 0x000076320b167816 */ /* 0x010fe40000000016 */
[----:B0-----:R-:W-:Y:S02]  /*51ce0*/  PRMT R15, R26, 0x7632, R15 ;  /* 0x000076321a0f7816 */ /* 0x001fe4000000000f */
[----:B------:R-:W3:Y:S04]  /*51cf0*/  LDL.LU R26, [R1+0x4c] ;  /* 0x00004c00011a7983 */ /* 0x000ee80000300800 */
[----:B------:R0:W-:Y:S04]  /*51d00*/  @P2 STG.E.U16 [R12.64], R11 ;  /* 0x0000000b0c002986 */ /* 0x0001e8000c101506 */
[----:B0-----:R-:W4:Y:S01]  /*51d10*/  LDL.LU R11, [R1+0x1c] ;  /* 0x00001c00010b7983 */ /* 0x001f220000300800 */
[----:B------:R-:W-:-:S04]  /*51d20*/  IADD3 R23, R3, 0x5d, RZ ;  /* 0x0000005d03177810 */ /* 0x000fc80007ffe0ff */
[----:B------:R-:W-:Y:S02]  /*51d30*/  ISETP.GE.AND P1, PT, R23, c[0x0][0x17c], PT ;  /* 0x00005f0017007a0c */ /* 0x000fe40003f26270 */
[----:B------:R-:W-:Y:S02]  /*51d40*/  IADD3 R23, R3, 0x5e, RZ ;  /* 0x0000005e03177810 */ /* 0x000fe40007ffe0ff */
[----:B------:R-:W-:Y:S02]  /*51d50*/  ISETP.LT.AND P6, PT, R28, c[0x0][0x178], !P1 ;  /* 0x00005e001c007a0c */ /* 0x000fe40004fc1270 */
[----:B------:R-:W-:Y:S02]  /*51d60*/  ISETP.GE.AND P3, PT, R23, c[0x0][0x17c], PT ;  /* 0x00005f0017007a0c */ /* 0x000fe40003f66270 */
[----:B------:R-:W-:Y:S02]  /*51d70*/  IADD3 R14, R2, c[0x0][0x198], RZ ;  /* 0x00006600020e7a10 */ /* 0x000fe40007ffe0ff */
[----:B------:R-:W-:-:S02]  /*51d80*/  IADD3 R2, R3, 0x61, RZ ;  /* 0x0000006103027810 */ /* 0x000fc40007ffe0ff */
[C---:B------:R-:W-:Y:S01]  /*51d90*/  ISETP.LT.AND P1, PT, R29.reuse, c[0x0][0x178], !P1 ;  /* 0x00005e001d007a0c */ /* 0x040fe20004f21270 */
[----:B------:R-:W-:Y:S01]  /*51da0*/  IMAD.WIDE R12, R14, 0x2, R16 ;  /* 0x000000020e0c7825 */ /* 0x000fe200078e0210 */
[----:B------:R-:W-:Y:S02]  /*51db0*/  ISETP.LT.AND P2, PT, R28, c[0x0][0x178], !P3 ;  /* 0x00005e001c007a0c */ /* 0x000fe40005f41270 */
[----:B------:R-:W-:Y:S02]  /*51dc0*/  ISETP.GE.AND P4, PT, R2, c[0x0][0x17c], PT ;  /* 0x00005f0002007a0c */ /* 0x000fe40003f86270 */
[----:B------:R-:W-:Y:S01]  /*51dd0*/  IADD3 R2, R14, c[0x0][0x198], RZ ;  /* 0x000066000e027a10 */ /* 0x000fe20007ffe0ff */
[----:B------:R0:W-:Y:S01]  /*51de0*/  @P6 STG.E.U16 [R12.64], R15 ;  /* 0x0000000f0c006986 */ /* 0x0001e2000c101506 */
[----:B------:R-:W-:Y:S02]  /*51df0*/  ISETP.LT.AND P3, PT, R29, c[0x0][0x178], !P3 ;  /* 0x00005e001d007a0c */ /* 0x000fe40005f61270 */
[----:B------:R-:W-:-:S02]  /*51e00*/  IADD3 R21, R3, 0x60, RZ ;  /* 0x0000006003157810 */ /* 0x000fc40007ffe0ff */
[----:B------:R-:W-:Y:S01]  /*51e10*/  IADD3 R20, R3, 0x62, RZ ;  /* 0x0000006203147810 */ /* 0x000fe20007ffe0ff */
[----:B0-----:R-:W-:-:S04]  /*51e20*/  IMAD.WIDE R12, R14, 0x2, R18 ;  /* 0x000000020e0c7825 */ /* 0x001fc800078e0212 */
[----:B------:R-:W-:Y:S01]  /*51e30*/  IMAD.WIDE R14, R2, 0x2, R16 ;  /* 0x00000002020e7825 */ /* 0x000fe200078e0210 */
[----:B------:R0:W-:Y:S01]  /*51e40*/  @P1 STG.E.U16 [R12.64], R22 ;  /* 0x000000160c001986 */ /* 0x0001e2000c101506 */
[----:B------:R-:W-:Y:S02]  /*51e50*/  ISETP.GE.AND P0, PT, R21, c[0x0][0x17c], PT ;  /* 0x00005f0015007a0c */ /* 0x000fe40003f06270 */
[----:B------:R-:W-:Y:S01]  /*51e60*/  ISETP.GE.AND P6, PT, R20, c[0x0][0x17c], PT ;  /* 0x00005f0014007a0c */ /* 0x000fe20003fc6270 */
[C---:B------:R-:W-:Y:S01]  /*51e70*/  IMAD.WIDE R20, R2.reuse, 0x2, R18 ;  /* 0x0000000202147825 */ /* 0x040fe200078e0212 */
[----:B0-----:R-:W-:Y:S02]  /*51e80*/  IADD3 R12, R2, c[0x0][0x198], RZ ;  /* 0x00006600020c7a10 */ /* 0x001fe40007ffe0ff */
[C---:B------:R-:W-:Y:S02]  /*51e90*/  IADD3 R22, R3.reuse, 0x64, RZ ;  /* 0x0000006403167810 */ /* 0x040fe40007ffe0ff */
[----:B------:R-:W-:-:S04]  /*51ea0*/  IADD3 R23, R3, 0x63, RZ ;  /* 0x0000006303177810 */ /* 0x000fc80007ffe0ff */
[----:B------:R-:W-:Y:S01]  /*51eb0*/  ISETP.GE.AND P1, PT, R23, c[0x0][0x17c], PT ;  /* 0x00005f0017007a0c */ /* 0x000fe20003f26270 */
[----:B--2---:R0:W-:Y:S01]  /*51ec0*/  @P2 STG.E.U16 [R14.64], R24 ;  /* 0x000000180e002986 */ /* 0x0041e2000c101506 */
[C---:B------:R-:W-:Y:S02]  /*51ed0*/  ISETP.LT.AND P2, PT, R28.reuse, c[0x0][0x178], !P5 ;  /* 0x00005e001c007a0c */ /* 0x040fe40006f41270 */
[----:B------:R-:W-:Y:S01]  /*51ee0*/  ISETP.LT.AND P5, PT, R29, c[0x0][0x178], !P5 ;  /* 0x00005e001d007a0c */ /* 0x000fe20006fa1270 */
[----:B------:R1:W-:Y:S01]  /*51ef0*/  @P3 STG.E.U16 [R20.64], R25 ;  /* 0x0000001914003986 */ /* 0x0003e2000c101506 */
[----:B------:R-:W-:Y:S02]  /*51f00*/  ISETP.LT.AND P3, PT, R28, c[0x0][0x178], !P0 ;  /* 0x00005e001c007a0c */ /* 0x000fe40004761270 */
[----:B------:R-:W-:Y:S01]  /*51f10*/  PRMT R2, R25, 0x7632, R2 ;  /* 0x0000763219027816 */ /* 0x000fe20000000002 */
[----:B0-----:R-:W-:Y:S01]  /*51f20*/  IMAD.WIDE R14, R12, 0x2, R16 ;  /* 0x000000020c0e7825 */ /* 0x001fe200078e0210 */
[----:B-1----:R-:W-:-:S02]  /*51f30*/  PRMT R21, R24, 0x7632, R21 ;  /* 0x0000763218157816 */ /* 0x002fc40000000015 */
[C---:B------:R-:W-:Y:S01]  /*51f40*/  IADD3 R20, R12.reuse, c[0x0][0x198], RZ ;  /* 0x000066000c147a10 */ /* 0x040fe20007ffe0ff */
[----:B------:R-:W-:Y:S01]  /*51f50*/  IMAD.WIDE R12, R12, 0x2, R18 ;  /* 0x000000020c0c7825 */ /* 0x000fe200078e0212 */
[----:B------:R-:W-:Y:S01]  /*51f60*/  ISETP.LT.AND P0, PT, R29, c[0x0][0x178], !P0 ;  /* 0x00005e001d007a0c */ /* 0x000fe20004701270 */
[----:B------:R0:W-:Y:S04]  /*51f70*/  @P2 STG.E.U16 [R14.64], R21 ;  /* 0x000000150e002986 */ /* 0x0001e8000c101506 */
[----:B------:R1:W-:Y:S01]  /*51f80*/  @P5 STG.E.U16 [R12.64], R2 ;  /* 0x000000020c005986 */ /* 0x0003e2000c101506 */
[----:B0-----:R-:W-:-:S05]  /*51f90*/  IMAD.WIDE R14, R20, 0x2, R16 ;  /* 0x00000002140e7825 */ /* 0x001fca00078e0210 */
[----:B---3--:R0:W-:Y:S01]  /*51fa0*/  @P3 STG.E.U16 [R14.64], R26 ;  /* 0x0000001a0e003986 */ /* 0x0081e2000c101506 */
[----:B------:R-:W-:Y:S01]  /*51fb0*/  ISETP.LT.AND P3, PT, R28, c[0x0][0x178], !P4 ;  /* 0x00005e001c007a0c */ /* 0x000fe20006761270 */
[----:B-1----:R-:W-:Y:S01]  /*51fc0*/  IMAD.WIDE R12, R20, 0x2, R18 ;  /* 0x00000002140c7825 */ /* 0x002fe200078e0212 */
[----:B------:R-:W-:Y:S02]  /*51fd0*/  ISETP.LT.AND P4, PT, R29, c[0x0][0x178], !P4 ;  /* 0x00005e001d007a0c */ /* 0x000fe40006781270 */
[----:B------:R-:W-:Y:S02]  /*51fe0*/  ISETP.GE.AND P2, PT, R22, c[0x0][0x17c], PT ;  /* 0x00005f0016007a0c */ /* 0x000fe40003f46270 */
[----:B------:R-:W-:Y:S02]  /*51ff0*/  PRMT R2, R26, 0x7632, R2 ;  /* 0x000076321a027816 */ /* 0x000fe40000000002 */
[----:B0-----:R-:W-:Y:S01]  /*52000*/  IADD3 R14, R20, c[0x0][0x198], RZ ;  /* 0x00006600140e7a10 */ /* 0x001fe20007ffe0ff */
[----:B------:R-:W2:Y:S01]  /*52010*/  LDL.LU R26, [R1+0x8c] ;  /* 0x00008c00011a7983 */ /* 0x000ea20000300800 */
[----:B------:R-:W-:-:S03]  /*52020*/  IADD3 R24, R3, 0x66, RZ ;  /* 0x0000006603187810 */ /* 0x000fc60007ffe0ff */
[----:B----4-:R0:W-:Y:S01]  /*52030*/  @P0 STG.E.U16 [R12.64], R11 ;  /* 0x0000000b0c000986 */ /* 0x0101e2000c101506 */
[C---:B------:R-:W-:Y:S02]  /*52040*/  IADD3 R22, R14.reuse, c[0x0][0x198], RZ ;  /* 0x000066000e167a10 */ /* 0x040fe40007ffe0ff */
[----:B------:R-:W-:Y:S01]  /*52050*/  PRMT R23, R11, 0x7632, R23 ;  /* 0x000076320b177816 */ /* 0x000fe20000000017 */
[C---:B0-----:R-:W-:Y:S01]  /*52060*/  IMAD.WIDE R12, R14.reuse, 0x2, R16 ;  /* 0x000000020e0c7825 */ /* 0x041fe200078e0210 */
[----:B------:R-:W3:Y:S03]  /*52070*/  LDL.LU R11, [R1+0x2c] ;  /* 0x00002c00010b7983 */ /* 0x000ee60000300800 */
[----:B------:R-:W-:Y:S01]  /*52080*/  IMAD.WIDE R14, R14, 0x2, R18 ;  /* 0x000000020e0e7825 */ /* 0x000fe200078e0212 */
[----:B------:R-:W-:Y:S01]  /*52090*/  @P3 STG.E.U16 [R12.64], R2 ;  /* 0x000000020c003986 */ /* 0x000fe2000c101506 */
[----:B------:R-:W-:-:S03]  /*520a0*/  ISETP.GE.AND P3, PT, R24, c[0x0][0x17c], PT ;  /* 0x00005f0018007a0c */ /* 0x000fc60003f66270 */
[----:B------:R-:W4:Y:S04]  /*520b0*/  LDL.LU R24, [R1+0x3c] ;  /* 0x00003c0001187983 */ /* 0x000f280000300800 */
[----:B------:R0:W-:Y:S04]  /*520c0*/  @P4 STG.E.U16 [R14.64], R23 ;  /* 0x000000170e004986 */ /* 0x0001e8000c101506 */
[----:B0-----:R-:W2:Y:S01]  /*520d0*/  LDL.LU R15, [R1+0x7c] ;  /* 0x00007c00010f7983 */ /* 0x001ea20000300800 */
[----:B------:R-:W-:Y:S02]  /*520e0*/  ISETP.LT.AND P0, PT, R28, c[0x0][0x178], !P6 ;  /* 0x00005e001c007a0c */ /* 0x000fe40007701270 */
[----:B------:R-:W-:-:S02]  /*520f0*/  IADD3 R21, R3, 0x65, RZ ;  /* 0x0000006503157810 */ /* 0x000fc40007ffe0ff */
[----:B------:R-:W-:Y:S02]  /*52100*/  ISETP.LT.AND P6, PT, R29, c[0x0][0x178], !P6 ;  /* 0x00005e001d007a0c */ /* 0x000fe400077c1270 */
[----:B------:R-:W-:Y:S01]  /*52110*/  ISETP.GE.AND P5, PT, R21, c[0x0][0x17c], PT ;  /* 0x00005f0015007a0c */ /* 0x000fe20003fa6270 */
[----:B------:R-:W-:-:S04]  /*52120*/  IMAD.WIDE R20, R22, 0x2, R16 ;  /* 0x0000000216147825 */ /* 0x000fc800078e0210 */
[C---:B------:R-:W-:Y:S01]  /*52130*/  IMAD.WIDE R12, R22.reuse, 0x2, R18 ;  /* 0x00000002160c7825 */ /* 0x040fe200078e0212 */
[----:B------:R-:W-:Y:S02]  /*52140*/  IADD3 R22, R22, c[0x0][0x198], RZ ;  /* 0x0000660016167a10 */ /* 0x000fe40007ffe0ff */
[----:B------:R-:W-:Y:S02]  /*52150*/  IADD3 R23, R3, 0x68, RZ ;  /* 0x0000006803177810 */ /* 0x000fe40007ffe0ff */
[----:B----4-:R-:W-:Y:S01]  /*52160*/  PRMT R2, R24, 0x7632, R2 ;  /* 0x0000763218027816 */ /* 0x010fe20000000002 */
[----:B--2---:R0:W-:Y:S01]  /*52170*/  @P0 STG.E.U16 [R20.64], R15 ;  /* 0x0000000f14000986 */ /* 0x0041e2000c101506 */
[C---:B------:R-:W-:Y:S02]  /*52180*/  ISETP.LT.AND P0, PT, R28.reuse, c[0x0][0x178], !P1 ;  /* 0x00005e001c007a0c */ /* 0x040fe40004f01270 */
[----:B------:R-:W-:Y:S01]  /*52190*/  ISETP.LT.AND P1, PT, R29, c[0x0][0x178], !P1 ;  /* 0x00005e001d007a0c */ /* 0x000fe20004f21270 */
[----:B------:R1:W-:Y:S01]  /*521a0*/  @P6 STG.E.U16 [R12.64], R24 ;  /* 0x000000180c006986 */ /* 0x0003e2000c101506 */
[----:B------:R-:W-:-:S02]  /*521b0*/  ISETP.LT.AND P6, PT, R28, c[0x0][0x178], !P2 ;  /* 0x00005e001c007a0c */ /* 0x000fc400057c1270 */
[----:B0-----:R-:W-:Y:S01]  /*521c0*/  PRMT R21, R15, 0x7632, R21 ;  /* 0x000076320f157816 */ /* 0x001fe20000000015 */
[C---:B------:R-:W-:Y:S01]  /*521d0*/  IMAD.WIDE R14, R22.reuse, 0x2, R16 ;  /* 0x00000002160e7825 */ /* 0x040fe200078e0210 */
[C---:B------:R-:W-:Y:S02]  /*521e0*/  IADD3 R20, R22.reuse, c[0x0][0x198], RZ ;  /* 0x0000660016147a10 */ /* 0x040fe40007ffe0ff */
[----:B------:R-:W-:Y:S01]  /*521f0*/  ISETP.LT.AND P2, PT, R29, c[0x0][0x178], !P2 ;  /* 0x00005e001d007a0c */ /* 0x000fe20005741270 */
[----:B-1----:R-:W-:Y:S02]  /*52200*/  IMAD.WIDE R12, R22, 0x2, R18 ;  /* 0x00000002160c7825 */ /* 0x002fe400078e0212 */
[----:B------:R0:W-:Y:S04]  /*52210*/  @P0 STG.E.U16 [R14.64], R21 ;  /* 0x000000150e000986 */ /* 0x0001e8000c101506 */
[----:B------:R1:W-:Y:S01]  /*52220*/  @P1 STG.E.U16 [R12.64], R2 ;  /* 0x000000020c001986 */ /* 0x0003e2000c101506 */
[----:B0-----:R-:W-:-:S05]  /*52230*/  IMAD.WIDE R14, R20, 0x2, R16 ;  /* 0x00000002140e7825 */ /* 0x001fca00078e0210 */
[----:B------:R0:W-:Y:S01]  /*52240*/  @P6 STG.E.U16 [R14.64], R26 ;  /* 0x0000001a0e006986 */ /* 0x0001e2000c101506 */
[----:B------:R-:W-:Y:S01]  /*52250*/  ISETP.LT.AND P6, PT, R28, c[0x0][0x178], !P5 ;  /* 0x00005e001c007a0c */ /* 0x000fe20006fc1270 */
[----:B-1----:R-:W-:Y:S01]  /*52260*/  IMAD.WIDE R12, R20, 0x2, R18 ;  /* 0x00000002140c7825 */ /* 0x002fe200078e0212 */
[----:B------:R-:W-:Y:S02]  /*52270*/  ISETP.LT.AND P5, PT, R29, c[0x0][0x178], !P5 ;  /* 0x00005e001d007a0c */ /* 0x000fe40006fa1270 */
[----:B------:R-:W-:Y:S02]  /*52280*/  PRMT R2, R26, 0x7632, R2 ;  /* 0x000076321a027816 */ /* 0x000fe40000000002 */
[----:B---3--:R1:W-:Y:S01]  /*52290*/  @P2 STG.E.U16 [R12.64], R11 ;  /* 0x0000000b0c002986 */ /* 0x0083e2000c101506 */
[----:B0-----:R-:W-:-:S03]  /*522a0*/  IADD3 R14, R20, c[0x0][0x198], RZ ;  /* 0x00006600140e7a10 */ /* 0x001fc60007ffe0ff */
[----:B------:R-:W2:Y:S01]  /*522b0*/  LDL.LU R26, [R1+0x20c] ;  /* 0x00020c00011a7983 */ /* 0x000ea20000300800 */
[----:B------:R-:W-:Y:S02]  /*522c0*/  ISETP.GE.AND P0, PT, R23, c[0x0][0x17c], PT ;  /* 0x00005f0017007a0c */ /* 0x000fe40003f06270 */
[----:B------:R-:W-:Y:S02]  /*522d0*/  IADD3 R24, R3, 0x6a, RZ ;  /* 0x0000006a03187810 */ /* 0x000fe40007ffe0ff */
[C---:B------:R-:W-:Y:S01]  /*522e0*/  IADD3 R22, R14.reuse, c[0x0][0x198], RZ ;  /* 0x000066000e167a10 */ /* 0x040fe20007ffe0ff */
[C---:B-1----:R-:W-:Y:S01]  /*522f0*/  IMAD.WIDE R12, R14.reuse, 0x2, R16 ;  /* 0x000000020e0c7825 */ /* 0x042fe200078e0210 */
[----:B------:R-:W-:Y:S02]  /*52300*/  PRMT R23, R11, 0x7632, R23 ;  /* 0x000076320b177816 */ /* 0x000fe40000000017 */
[----:B------:R-:W3:Y:S01]  /*52310*/  LDL.LU R11, [R1+0x6c] ;  /* 0x00006c00010b7983 */ /* 0x000ee20000300800 */
[----:B------:R-:W-:-:S03]  /*52320*/  IMAD.WIDE R14, R14, 0x2, R18 ;  /* 0x000000020e0e7825 */ /* 0x000fc600078e0212 */
[----:B------:R-:W-:Y:S01]  /*52330*/  @P6 STG.E.U16 [R12.64], R2 ;  /* 0x000000020c006986 */ /* 0x000fe2000c101506 */
[----:B------:R-:W-:-:S03]  /*52340*/  ISETP.GE.AND P6, PT, R24, c[0x0][0x17c], PT ;  /* 0x00005f0018007a0c */ /* 0x000fc60003fc6270 */
[----:B------:R-:W4:Y:S04]  /*52350*/  LDL.LU R24, [R1+0x5c] ;  /* 0x00005c0001187983 */ /* 0x000f280000300800 */
[----:B------:R0:W-:Y:S04]  /*52360*/  @P5 STG.E.U16 [R14.64], R23 ;  /* 0x000000170e005986 */ /* 0x0001e8000c101506 */
[----:B0-----:R-:W2:Y:S01]  /*52370*/  LDL.LU R15, [R1+0x1fc] ;  /* 0x0001fc00010f7983 */ /* 0x001ea20000300800 */
[----:B------:R-:W-:Y:S02]  /*52380*/  ISETP.LT.AND P2, PT, R28, c[0x0][0x178], !P3 ;  /* 0x00005e001c007a0c */ /* 0x000fe40005f41270 */
[----:B------:R-:W-:-:S02]  /*52390*/  IADD3 R21, R3, 0x69, RZ ;  /* 0x0000006903157810 */ /* 0x000fc40007ffe0ff */
[----:B------:R-:W-:Y:S02]  /*523a0*/  IADD3 R25, R3, 0x67, RZ ;  /* 0x0000006703197810 */ /* 0x000fe40007ffe0ff */
[----:B------:R-:W-:Y:S02]  /*523b0*/  ISETP.LT.AND P3, PT, R29, c[0x0][0x178], !P3 ;  /* 0x00005e001d007a0c */ /* 0x000fe40005f61270 */
[----:B------:R-:W-:Y:S01]  /*523c0*/  ISETP.GE.AND P1, PT, R21, c[0x0][0x17c], PT ;  /* 0x00005f0015007a0c */ /* 0x000fe20003f26270 */
[----:B------:R-:W-:Y:S01]  /*523d0*/  IMAD.WIDE R20, R22, 0x2, R16 ;  /* 0x0000000216147825 */ /* 0x000fe200078e0210 */
[----:B------:R-:W-:-:S03]  /*523e0*/  ISETP.GE.AND P4, PT, R25, c[0x0][0x17c], PT ;  /* 0x00005f0019007a0c */ /* 0x000fc60003f86270 */
        /* <DEDUP_REMOVED lines=239> */
[C---:B-1----:R-:W-:Y:S01]  /*532e0*/  IMAD.WIDE R12, R20.reuse, 0x2, R18 ;  /* 0x00000002140c7825 */ /* 0x042fe200078e0212 */
[----:B------:R-:W-:Y:S02]  /*532f0*/  ISETP.LT.AND P5, PT, R29, c[0x0][0x178], !P5 ;  /* 0x00005e001d007a0c */ /* 0x000fe40006fa1270 */
[----:B------:R-:W-:Y:S02]  /*53300*/  ISETP.GE.AND P0, PT, R23, c[0x0][0x17c], PT ;  /* 0x00005f0017007a0c */ /* 0x000fe40003f06270 */
[----:B---3--:R1:W-:Y:S01]  /*53310*/  @P2 STG.E.U16 [R12.64], R11 ;  /* 0x0000000b0c002986 */ /* 0x0083e2000c101506 */
[----:B0-----:R-:W-:Y:S02]  /*53320*/  IADD3 R14, R20, c[0x0][0x198], RZ ;  /* 0x00006600140e7a10 */ /* 0x001fe40007ffe0ff */
[----:B------:R-:W-:-:S02]  /*53330*/  PRMT R2, R26, 0x7632, R2 ;  /* 0x000076321a027816 */ /* 0x000fc40000000002 */
[----:B------:R-:W-:Y:S01]  /*53340*/  IADD3 R23, R3, 0x82, RZ ;  /* 0x0000008203177810 */ /* 0x000fe20007ffe0ff */
[----:B------:R-:W2:Y:S01]  /*53350*/  LDL.LU R26, [R1+0x180] ;  /* 0x00018000011a7983 */ /* 0x000ea20000300800 */
        /* <DEDUP_REMOVED lines=15> */
[C---:B------:R-:W-:Y:S01]  /*53450*/  IMAD.WIDE R20, R24.reuse, 0x2, R16 ;  /* 0x0000000218147825 */ /* 0x040fe200078e0210 */
[----:B------:R-:W-:Y:S02]  /*53460*/  ISETP.GE.AND P4, PT, R25, c[0x0][0x17c], PT ;  /* 0x00005f0019007a0c */ /* 0x000fe40003f86270 */
[C---:B------:R-:W-:Y:S01]  /*53470*/  IADD3 R2, R24.reuse, c[0x0][0x198], RZ ;  /* 0x0000660018027a10 */ /* 0x040fe20007ffe0ff */
[----:B------:R-:W-:Y:S02]  /*53480*/  IMAD.WIDE R12, R24, 0x2, R18 ;  /* 0x00000002180c7825 */ /* 0x000fe400078e0212 */
[----:B------:R-:W3:Y:S01]  /*53490*/  LDL.LU R24, [R1+0x190] ;  /* 0x0001900001187983 */ /* 0x000ee20000300800 */
[----:B----4-:R-:W-:-:S03]  /*534a0*/  PRMT R15, R23, 0x7632, R15 ;  /* 0x00007632170f7816 */ /* 0x010fc6000000000f */
[----:B--2---:R0:W-:Y:S01]  /*534b0*/  @P2 STG.E.U16 [R20.64], R22 ;  /* 0x0000001614002986 */ /* 0x0041e2000c101506 */
[C---:B------:R-:W-:Y:S02]  /*534c0*/  ISETP.LT.AND P2, PT, R28.reuse, c[0x0][0x178], !P4 ;  /* 0x00005e001c007a0c */ /* 0x040fe40006741270 */
[C---:B------:R-:W-:Y:S01]  /*534d0*/  ISETP.LT.AND P4, PT, R29.reuse, c[0x0][0x178], !P4 ;  /* 0x00005e001d007a0c */ /* 0x040fe20006781270 */
[----:B------:R1:W-:Y:S01]  /*534e0*/  @P3 STG.E.U16 [R12.64], R23 ;  /* 0x000000170c003986 */ /* 0x0003e2000c101506 */
[----:B------:R-:W-:Y:S02]  /*534f0*/  ISETP.LT.AND P3, PT, R28, c[0x0][0x178], !P0 ;  /* 0x00005e001c007a0c */ /* 0x000fe40004761270 */
[----:B------:R-:W-:Y:S02]  /*53500*/  PRMT R14, R22, 0x7632, R14 ;  /* 0x00007632160e7816 */ /* 0x000fe4000000000e */
[----:B------:R-:W-:Y:S01]  /*53510*/  ISETP.LT.AND P0, PT, R29, c[0x0][0x178], !P0 ;  /* 0x00005e001d007a0c */ /* 0x000fe20004701270 */
[C---:B0-----:R-:W-:Y:S01]  /*53520*/  IMAD.WIDE R20, R2.reuse, 0x2, R18 ;  /* 0x0000000202147825 */ /* 0x041fe200078e0212 */
[----:B-1----:R-:W2:Y:S03]  /*53530*/  LDL.LU R23, [R1+0x140] ;  /* 0x0001400001177983 */ /* 0x002ea60000300800 */
[C---:B------:R-:W-:Y:S01]  /*53540*/  IMAD.WIDE R12, R2.reuse, 0x2, R16 ;  /* 0x00000002020c7825 */ /* 0x040fe200078e0210 */
[----:B------:R-:W-:-:S04]  /*53550*/  IADD3 R2, R2, c[0x0][0x198], RZ ;  /* 0x0000660002027a10 */ /* 0x000fc80007ffe0ff */
[----:B------:R0:W-:Y:S04]  /*53560*/  @P2 STG.E.U16 [R12.64], R14 ;  /* 0x0000000e0c002986 */ /* 0x0001e8000c101506 */
[----:B------:R1:W-:Y:S01]  /*53570*/  @P4 STG.E.U16 [R20.64], R15 ;  /* 0x0000000f14004986 */ /* 0x0003e2000c101506 */
[----:B0-----:R-:W-:Y:S01]  /*53580*/  IMAD.WIDE R12, R2, 0x2, R16 ;  /* 0x00000002020c7825 */ /* 0x001fe200078e0210 */
[----:B-1----:R-:W-:-:S03]  /*53590*/  IADD3 R20, R3, 0x85, RZ ;  /* 0x0000008503147810 */ /* 0x002fc60007ffe0ff */
[----:B------:R-:W-:Y:S01]  /*535a0*/  IMAD.WIDE R14, R2, 0x2, R18 ;  /* 0x00000002020e7825 */ /* 0x000fe200078e0212 */
[----:B------:R0:W-:Y:S01]  /*535b0*/  @P3 STG.E.U16 [R12.64], R26 ;  /* 0x0000001a0c003986 */ /* 0x0001e2000c101506 */
[----:B------:R-:W-:Y:S02]  /*535c0*/  PRMT R21, R26, 0x7632, R21 ;  /* 0x000076321a157816 */ /* 0x000fe40000000015 */
[----:B------:R-:W-:Y:S01]  /*535d0*/  ISETP.GE.AND P3, PT, R20, c[0x0][0x17c], PT ;  /* 0x00005f0014007a0c */ /* 0x000fe20003f66270 */
[----:B---3--:R1:W-:Y:S01]  /*535e0*/  @P0 STG.E.U16 [R14.64], R11 ;  /* 0x0000000b0e000986 */ /* 0x0083e2000c101506 */
[----:B------:R-:W-:-:S03]  /*535f0*/  PRMT R20, R11, 0x7632, R20 ;  /* 0x000076320b147816 */ /* 0x000fc60000000014 */
[----:B0-----:R-:W3:Y:S04]  /*53600*/  LDL.LU R26, [R1+0x1c0] ;  /* 0x0001c000011a7983 */ /* 0x001ee80000300800 */
[----:B-1----:R-:W4:Y:S01]  /*53610*/  LDL.LU R11, [R1+0x170] ;  /* 0x00017000010b7983 */ /* 0x002f220000300800 */
[----:B------:R-:W-:Y:S02]  /*53620*/  ISETP.LT.AND P4, PT, R28, c[0x0][0x178], !P1 ;  /* 0x00005e001c007a0c */ /* 0x000fe40004f81270 */
[----:B------:R-:W-:Y:S02]  /*53630*/  ISETP.LT.AND P1, PT, R29, c[0x0][0x178], !P1 ;  /* 0x00005e001d007a0c */ /* 0x000fe40004f21270 */
[----:B------:R-:W-:Y:S02]  /*53640*/  IADD3 R2, R2, c[0x0][0x198], RZ ;  /* 0x0000660002027a10 */ /* 0x000fe40007ffe0ff */
[----:B------:R-:W-:-:S02]  /*53650*/  ISETP.LT.AND P0, PT, R28, c[0x0][0x178], !P6 ;  /* 0x00005e001c007a0c */ /* 0x000fc40007701270 */
[----:B------:R-:W-:Y:S01]  /*53660*/  IADD3 R25, R3, 0x83, RZ ;  /* 0x0000008303197810 */ /* 0x000fe20007ffe0ff */
[----:B------:R-:W-:-:S04]  /*53670*/  IMAD.WIDE R12, R2, 0x2, R16 ;  /* 0x00000002020c7825 */ /* 0x000fc800078e0210 */
[C---:B------:R-:W-:Y:S01]  /*53680*/  IMAD.WIDE R14, R2.reuse, 0x2, R18 ;  /* 0x00000002020e7825 */ /* 0x040fe200078e0212 */
[----:B------:R-:W-:Y:S02]  /*53690*/  IADD3 R2, R2, c[0x0][0x198], RZ ;  /* 0x0000660002027a10 */ /* 0x000fe40007ffe0ff */
[----:B------:R-:W-:Y:S01]  /*536a0*/  ISETP.GE.AND P5, PT, R25, c[0x0][0x17c], PT ;  /* 0x00005f0019007a0c */ /* 0x000fe20003fa6270 */
[----:B------:R0:W-:Y:S01]  /*536b0*/  @P4 STG.E.U16 [R12.64], R21 ;  /* 0x000000150c004986 */ /* 0x0001e2000c101506 */
[----:B------:R-:W-:-:S03]  /*536c0*/  ISETP.LT.AND P6, PT, R29, c[0x0][0x178], !P6 ;  /* 0x00005e001d007a0c */ /* 0x000fc600077c1270 */
[----:B------:R1:W-:Y:S01]  /*536d0*/  @P1 STG.E.U16 [R14.64], R20 ;  /* 0x000000140e001986 */ /* 0x0003e2000c101506 */
[----:B------:R-:W-:Y:S02]  /*536e0*/  ISETP.LT.AND P1, PT, R28, c[0x0][0x178], !P5 ;  /* 0x00005e001c007a0c */ /* 0x000fe40006f21270 */
[C---:B------:R-:W-:Y:S01]  /*536f0*/  IADD3 R22, R3.reuse, 0x84, RZ ;  /* 0x0000008403167810 */ /* 0x040fe20007ffe0ff */
[----:B0-----:R-:W-:Y:S01]  /*53700*/  IMAD.WIDE R12, R2, 0x2, R16 ;  /* 0x00000002020c7825 */ /* 0x001fe200078e0210 */
[----:B-1----:R-:W-:-:S04]  /*53710*/  IADD3 R14, R3, 0x87, RZ ;  /* 0x00000087030e7810 */ /* 0x002fc80007ffe0ff */
[----:B------:R0:W-:Y:S01]  /*53720*/  @P0 STG.E.U16 [R12.64], R24 ;  /* 0x000000180c000986 */ /* 0x0001e2000c101506 */
[----:B------:R-:W-:Y:S02]  /*53730*/  IADD3 R20, R2, c[0x0][0x198], RZ ;  /* 0x0000660002147a10 */ /* 0x000fe40007ffe0ff */
[----:B------:R-:W-:Y:S02]  /*53740*/  ISETP.GE.AND P2, PT, R22, c[0x0][0x17c], PT ;  /* 0x00005f0016007a0c */ /* 0x000fe40003f46270 */
[----:B------:R-:W-:Y:S01]  /*53750*/  ISETP.GE.AND P0, PT, R14, c[0x0][0x17c], PT ;  /* 0x00005f000e007a0c */ /* 0x000fe20003f06270 */
[----:B------:R-:W-:Y:S01]  /*53760*/  IMAD.WIDE R14, R20, 0x2, R16 ;  /* 0x00000002140e7825 */ /* 0x000fe200078e0210 */
[----:B------:R-:W-:-:S03]  /*53770*/  ISETP.LT.AND P5, PT, R29, c[0x0][0x178], !P5 ;  /* 0x00005e001d007a0c */ /* 0x000fc60006fa1270 */
[----:B0-----:R-:W-:Y:S01]  /*53780*/  IMAD.WIDE R12, R2, 0x2, R18 ;  /* 0x00000002020c7825 */ /* 0x001fe200078e0212 */
[----:B------:R-:W-:Y:S02]  /*53790*/  PRMT R2, R24, 0x7632, R2 ;  /* 0x0000763218027816 */ /* 0x000fe40000000002 */
[----:B------:R-:W-:-:S04]  /*537a0*/  IADD3 R21, R3, 0x86, RZ ;  /* 0x0000008603157810 */ /* 0x000fc80007ffe0ff */
[----:B------:R-:W-:Y:S02]  /*537b0*/  ISETP.GE.AND P4, PT, R21, c[0x0][0x17c], PT ;  /* 0x00005f0015007a0c */ /* 0x000fe40003f86270 */
[----:B------:R-:W-:Y:S01]  /*537c0*/  IADD3 R24, R3, 0x89, RZ ;  /* 0x0000008903187810 */ /* 0x000fe20007ffe0ff */
        /* <DEDUP_REMOVED lines=10> */
[----:B------:R-:W-:Y:S01]  /*53870*/  ISETP.GE.AND P5, PT, R24, c[0x0][0x17c], PT ;  /* 0x00005f0018007a0c */ /* 0x000fe20003fa6270 */
[----:B---3--:R0:W-:Y:S04]  /*53880*/  @P6 STG.E.U16 [R14.64], R26 ;  /* 0x0000001a0e006986 */ /* 0x0081e8000c101506 */
[----:B----4-:R1:W-:Y:S01]  /*53890*/  @P2 STG.E.U16 [R20.64], R11 ;  /* 0x0000000b14002986 */ /* 0x0103e2000c101506 */
        /* <DEDUP_REMOVED lines=121> */
[----:B------:R-:W-:Y:S02]  /*54030*/  IADD3 R2, R14, c[0x0][0x198], RZ ;  /* 0x000066000e027a10 */ /* 0x000fe40007ffe0ff */
[----:B------:R-:W-:Y:S01]  /*54040*/  PRMT R25, R26, 0x7632, R25 ;  /* 0x000076321a197816 */ /* 0x000fe20000000019 */
[----:B------:R-:W-:Y:S01]  /*54050*/  IMAD.WIDE R14, R14, 0x2, R18 ;  /* 0x000000020e0e7825 */ /* 0x000fe200078e0212 */
[----:B------:R-:W-:-:S03]  /*54060*/  IADD3 R26, R3, 0x91, RZ ;  /* 0x00000091031a7810 */ /* 0x000fc60007ffe0ff */
[----:B------:R-:W-:Y:S01]  /*54070*/  IMAD.WIDE R20, R2, 0x2, R16 ;  /* 0x0000000202147825 */ /* 0x000fe200078e0210 */
[----:B------:R-:W-:Y:S01]  /*54080*/  ISETP.GE.AND P2, PT, R26, c[0x0][0x17c], PT ;  /* 0x00005f001a007a0c */ /* 0x000fe20003f46270 */
[----:B------:R-:W-:Y:S01]  /*54090*/  @P3 STG.E.U16 [R14.64], R25 ;  /* 0x000000190e003986 */ /* 0x000fe2000c101506 */
[----:B------:R-:W-:Y:S01]  /*540a0*/  ISETP.LT.AND P4, PT, R29, c[0x0][0x178], !P4 ;  /* 0x00005e001d007a0c */ /* 0x000fe20006781270 */
[----:B------:R-:W-:Y:S01]  /*540b0*/  IMAD.WIDE R22, R2, 0x2, R18 ;  /* 0x0000000202167825 */ /* 0x000fe200078e0212 */
[----:B---3--:R-:W-:Y:S01]  /*540c0*/  PRMT R13, R11, 0x7632, R13 ;  /* 0x000076320b0d7816 */ /* 0x008fe2000000000d */
        /* <DEDUP_REMOVED lines=10> */
[----:B------:R-:W2:Y:S01]  /*54170*/  LDL.LU R15, [R1+0x260] ;  /* 0x00026000010f7983 */ /* 0x000ea20000300800 */
        /* <DEDUP_REMOVED lines=11> */
[----:B------:R0:W-:Y:S03]  /*54230*/  @P2 STG.E.U16 [R20.64], R13 ;  /* 0x0000000d14002986 */ /* 0x0001e6000c101506 */
[----:B------:R-:W-:Y:S02]  /*54240*/  ISETP.GE.AND P2, PT, R2, c[0x0][0x17c], PT ;  /* 0x00005f0002007a0c */ /* 0x000fe40003f46270 */
[C---:B------:R-:W-:Y:S01]  /*54250*/  IADD3 R2, R24.reuse, c[0x0][0x198], RZ ;  /* 0x0000660018027a10 */ /* 0x040fe20007ffe0ff */
[----:B0-----:R-:W-:Y:S02]  /*54260*/  IMAD.WIDE R12, R24, 0x2, R18 ;  /* 0x00000002180c7825 */ /* 0x001fe400078e0212 */
[----:B------:R-:W3:Y:S04]  /*54270*/  LDL.LU R24, [R1+0x490] ;  /* 0x0004900001187983 */ /* 0x000ee80000300800 */
[----:B----4-:R0:W-:Y:S01]  /*54280*/  @P3 STG.E.U16 [R22.64], R14 ;  /* 0x0000000e16003986 */ /* 0x0101e2000c101506 */
[----:B------:R-:W-:-:S02]  /*54290*/  ISETP.LT.AND P3, PT, R28, c[0x0][0x178], !P6 ;  /* 0x00005e001c007a0c */ /* 0x000fc40007761270 */
[----:B------:R-:W-:Y:S01]  /*542a0*/  ISETP.LT.AND P6, PT, R29, c[0x0][0x178], !P6 ;  /* 0x00005e001d007a0c */ /* 0x000fe200077c1270 */
[----:B--2---:R1:W-:Y:S01]  /*542b0*/  @P5 STG.E.U16 [R12.64], R15 ;  /* 0x0000000f0c005986 */ /* 0x0043e2000c101506 */
[----:B------:R-:W-:Y:S02]  /*542c0*/  PRMT R20, R14, 0x7632, R20 ;  /* 0x000076320e147816 */ /* 0x000fe40000000014 */
[----:B------:R-:W-:Y:S02]  /*542d0*/  PRMT R21, R15, 0x7632, R21 ;  /* 0x000076320f157816 */ /* 0x000fe40000000015 */
        /* <DEDUP_REMOVED lines=17> */
[----:B-1----:R-:W4:Y:S01]  /*543f0*/  LDL.LU R11, [R1+0x330] ;  /* 0x00033000010b7983 */ /* 0x002f220000300800 */
[----:B------:R-:W-:-:S04]  /*54400*/  IADD3 R22, R3, 0x95, RZ ;  /* 0x0000009503167810 */ /* 0x000fc80007ffe0ff */
[----:B------:R-:W-:-:S04]  /*54410*/  ISETP.GE.AND P3, PT, R22, c[0x0][0x17c], PT ;  /* 0x00005f0016007a0c */ /* 0x000fc80003f66270 */
        /* <DEDUP_REMOVED lines=10> */
[----:B------:R-:W-:Y:S01]  /*544c0*/  ISETP.LT.AND P3, PT, R28, c[0x0][0x178], !P4 ;  /* 0x00005e001c007a0c */ /* 0x000fe20006761270 */
[----:B0-----:R-:W-:Y:S01]  /*544d0*/  IMAD.WIDE R12, R2, 0x2, R16 ;  /* 0x00000002020c7825 */ /* 0x001fe200078e0210 */
[----:B-1----:R-:W-:-:S04]  /*544e0*/  IADD3 R14, R3, 0x98, RZ ;  /* 0x00000098030e7810 */ /* 0x002fc80007ffe0ff */
[----:B------:R0:W-:Y:S01]  /*544f0*/  @P2 STG.E.U16 [R12.64], R24 ;  /* 0x000000180c002986 */ /* 0x0001e2000c101506 */
[----:B------:R-:W-:Y:S02]  /*54500*/  IADD3 R20, R2, c[0x0][0x198], RZ ;  /* 0x0000660002147a10 */ /* 0x000fe40007ffe0ff */
[----:B------:R-:W-:-:S03]  /*54510*/  ISETP.GE.AND P2, PT, R14, c[0x0][0x17c], PT ;  /* 0x00005f000e007a0c */ /* 0x000fc60003f46270 */
        /* <DEDUP_REMOVED lines=11> */
[----:B------:R-:W-:Y:S02]  /*545d0*/  PRMT R22, R23, 0x7632, R22 ;  /* 0x0000763217167816 */ /* 0x000fe40000000016 */
[----:B0-----:R-:W-:-:S02]  /*545e0*/  IADD3 R23, R3, 0x99, RZ ;  /* 0x0000009903177810 */ /* 0x001fc40007ffe0ff */
[C---:B-1----:R-:W-:Y:S01]  /*545f0*/  IADD3 R2, R20.reuse, c[0x0][0x198], RZ ;  /* 0x0000660014027a10 */ /* 0x042fe20007ffe0ff */
[----:B------:R-:W-:Y:S01]  /*54600*/  IMAD.WIDE R12, R20, 0x2, R18 ;  /* 0x00000002140c7825 */ /* 0x000fe200078e0212 */
[----:B------:R-:W-:-:S03]  /*54610*/  ISETP.GE.AND P3, PT, R23, c[0x0][0x17c], PT ;  /* 0x00005f0017007a0c */ /* 0x000fc60003f66270 */
[C---:B------:R-:W-:Y:S01]  /*54620*/  IMAD.WIDE R14, R2.reuse, 0x2, R16 ;  /* 0x00000002020e7825 */ /* 0x040fe200078e0210 */
[----:B------:R-:W-:Y:S03]  /*54630*/  @P4 STG.E.U16 [R12.64], R22 ;  /* 0x000000160c004986 */ /* 0x000fe6000c101506 */
[----:B------:R-:W-:Y:S01]  /*54640*/  IMAD.WIDE R20, R2, 0x2, R18 ;  /* 0x0000000202147825 */ /* 0x000fe200078e0212 */
[----:B------:R-:W-:Y:S01]  /*54650*/  ISETP.GE.AND P4, PT, R24, c[0x0][0x17c], PT ;  /* 0x00005f0018007a0c */ /* 0x000fe20003f86270 */
[----:B---3--:R0:W-:Y:S04]  /*54660*/  @P5 STG.E.U16 [R14.64], R26 ;  /* 0x0000001a0e005986 */ /* 0x0081e8000c101506 */
[----:B----4-:R1:W-:Y:S01]  /*54670*/  @P2 STG.E.U16 [R20.64], R11 ;  /* 0x0000000b14002986 */ /* 0x0103e2000c101506 */
[----:B------:R-:W-:-:S02]  /*54680*/  ISETP.LT.AND P2, PT, R28, c[0x0][0x178], !P3 ;  /* 0x00005e001c007a0c */ /* 0x000fc40005f41270 */
[----:B------:R-:W-:Y:S02]  /*54690*/  PRMT R24, R26, 0x7632, R24 ;  /* 0x000076321a187816 */ /* 0x000fe40000000018 */
[----:B0-----:R-:W-:Y:S02]  /*546a0*/  IADD3 R14, R2, c[0x0][0x198], RZ ;  /* 0x00006600020e7a10 */ /* 0x001fe40007ffe0ff */
        /* <DEDUP_REMOVED lines=15> */
[----:B------:R-:W-:-:S03]  /*547a0*/  IMAD.WIDE R22, R2, 0x2, R18 ;  /* 0x0000000202167825 */ /* 0x000fc600078e0212 */
        /* <DEDUP_REMOVED lines=10> */
[C---:B------:R-:W-:Y:S02]  /*54850*/  IADD3 R2, R3.reuse, 0x9d, RZ ;  /* 0x0000009d03027810 */ /* 0x040fe40007ffe0ff */
[----:B------:R-:W-:Y:S02]  /*54860*/  PRMT R13, R24, 0x7632, R13 ;  /* 0x00007632180d7816 */ /* 0x000fe4000000000d */
[C---:B------:R-:W-:Y:S01]  /*54870*/  IADD3 R24, R20.reuse, c[0x0][0x198], RZ ;  /* 0x0000660014187a10 */ /* 0x040fe20007ffe0ff */
[----:B------:R-:W-:Y:S01]  /*54880*/  IMAD.WIDE R20, R20, 0x2, R18 ;  /* 0x0000000214147825 */ /* 0x000fe200078e0212 */
[----:B------:R-:W-:Y:S02]  /*54890*/  ISETP.GE.AND P5, PT, R2, c[0x0][0x17c], PT ;  /* 0x00005f0002007a0c */ /* 0x000fe40003fa6270 */
[C---:B------:R-:W-:Y:S02]  /*548a0*/  IADD3 R22, R3.reuse, 0xa1, RZ ;  /* 0x000000a103167810 */ /* 0x040fe40007ffe0ff */
[----:B------:R-:W-:Y:S01]  /*548b0*/  IADD3 R2, R3, 0x9e, RZ ;  /* 0x0000009e03027810 */ /* 0x000fe20007ffe0ff */
[----:B------:R0:W-:Y:S01]  /*548c0*/  @P2 STG.E.U16 [R20.64], R13 ;  /* 0x0000000d14002986 */ /* 0x0001e2000c101506 */
[----:B------:R-:W-:Y:S01]  /*548d0*/  ISETP.GE.AND P4, PT, R22, c[0x0][0x17c], PT ;  /* 0x00005f0016007a0c */ /* 0x000fe20003f86270 */
[----:B------:R-:W-:Y:S01]  /*548e0*/  IMAD.WIDE R22, R24, 0x2, R16 ;  /* 0x0000000218167825 */ /* 0x000fe200078e0210 */
[----:B------:R-:W-:-:S02]  /*548f0*/  ISETP.GE.AND P2, PT, R2, c[0x0][0x17c], PT ;  /* 0x00005f0002007a0c */ /* 0x000fc40003f46270 */
[----:B------:R-:W-:Y:S02]  /*54900*/  IADD3 R2, R24, c[0x0][0x198], RZ ;  /* 0x0000660018027a10 */ /* 0x000fe40007ffe0ff */
[----:B------:R-:W-:Y:S01]  /*54910*/  ISETP.LT.AND P3, PT, R28, c[0x0][0x178], !P6 ;  /* 0x00005e001c007a0c */ /* 0x000fe20007761270 */
[----:B0-----:R-:W-:Y:S02]  /*54920*/  IMAD.WIDE R12, R24, 0x2, R18 ;  /* 0x00000002180c7825 */ /* 0x001fe400078e0212 */
[----:B------:R-:W3:Y:S01]  /*54930*/  LDL.LU R24, [R1+0x4c0] ;  /* 0x0004c00001187983 */ /* 0x000ee20000300800 */
[----:B------:R-:W-:Y:S02]  /*54940*/  ISETP.LT.AND P6, PT, R29, c[0x0][0x178], !P6 ;  /* 0x00005e001d007a0c */ /* 0x000fe400077c1270 */
[----:B--2---:R-:W-:-:S07]  /*54950*/  PRMT R21, R11, 0x7632, R21 ;  /* 0x000076320b157816 */ /* 0x004fce0000000015 */
[----:B----4-:R-:W-:Y:S04]  /*54960*/  @P3 STG.E.U16 [R22.64], R15 ;  /* 0x0000000f16003986 */ /* 0x010fe8000c101506 */
[----:B------:R0:W-:Y:S04]  /*54970*/  @P6 STG.E.U16 [R12.64], R11 ;  /* 0x0000000b0c006986 */ /* 0x0001e8000c101506 */
[----:B0-----:R-:W2:Y:S04]  /*54980*/  LDL.LU R11, [R1+0x184] ;  /* 0x00018400010b7983 */ /* 0x001ea80000300800 */
[----:B------:R-:W4:Y:S01]  /*54990*/  LDL.LU R23, [R1+0x154] ;  /* 0x0001540001177983 */ /* 0x000f220000300800 */
[----:B------:R-:W-:-:S02]  /*549a0*/  ISETP.LT.AND P3, PT, R28, c[0x0][0x178], !P5 ;  /* 0x00005e001c007a0c */ /* 0x000fc40006f61270 */
[----:B------:R-:W-:Y:S02]  /*549b0*/  ISETP.LT.AND P5, PT, R29, c[0x0][0x178], !P5 ;  /* 0x00005e001d007a0c */ /* 0x000fe40006fa1270 */
[----:B------:R-:W-:Y:S01]  /*549c0*/  PRMT R20, R15, 0x7632, R20 ;  /* 0x000076320f147816 */ /* 0x000fe20000000014 */
[----:B------:R-:W-:Y:S01]  /*549d0*/  IMAD.WIDE R14, R2, 0x2, R16 ;  /* 0x00000002020e7825 */ /* 0x000fe200078e0210 */
[----:B------:R-:W-:-:S03]  /*549e0*/  ISETP.LT.AND P6, PT, R28, c[0x0][0x178], !P2 ;  /* 0x00005e001c007a0c */ /* 0x000fc600057c1270 */
[C---:B------:R-:W-:Y:S01]  /*549f0*/  IMAD.WIDE R12, R2.reuse, 0x2, R18 ;  /* 0x00000002020c7825 */ /* 0x040fe200078e0212 */
[----:B------:R-:W-:Y:S02]  /*54a00*/  IADD3 R2, R2, c[0x0][0x198], RZ ;  /* 0x0000660002027a10 */ /* 0x000fe40007ffe0ff */
[----:B------:R-:W-:Y:S02]  /*54a10*/  IADD3 R22, R3, 0x9f, RZ ;  /* 0x0000009f03167810 */ /* 0x000fe40007ffe0ff */
[----:B------:R-:W-:Y:S01]  /*54a20*/  ISETP.LT.AND P2, PT, R29, c[0x0][0x178], !P2 ;  /* 0x00005e001d007a0c */ /* 0x000fe20005741270 */
[----:B------:R0:W-:Y:S01]  /*54a30*/  @P3 STG.E.U16 [R14.64], R20 ;  /* 0x000000140e003986 */ /* 0x0001e2000c101506 */
[----:B------:R-:W-:-:S03]  /*54a40*/  ISETP.GE.AND P3, PT, R22, c[0x0][0x17c], PT ;  /* 0x00005f0016007a0c */ /* 0x000fc60003f66270 */
[----:B------:R1:W-:Y:S01]  /*54a50*/  @P5 STG.E.U16 [R12.64], R21 ;  /* 0x000000150c005986 */ /* 0x0003e2000c101506 */
[----:B------:R-:W-:Y:S02]  /*54a60*/  ISETP.LT.AND P5, PT, R28, c[0x0][0x178], !P3 ;  /* 0x00005e001c007a0c */ /* 0x000fe40005fa1270 */
[----:B------:R-:W-:Y:S02]  /*54a70*/  ISETP.LT.AND P3, PT, R29, c[0x0][0x178], !P3 ;  /* 0x00005e001d007a0c */ /* 0x000fe40005f61270 */
[----:B0-----:R-:W-:Y:S01]  /*54a80*/  IADD3 R20, R3, 0xa0, RZ ;  /* 0x000000a003147810 */ /* 0x001fe20007ffe0ff */
[----:B-1----:R-:W-:-:S04]  /*54a90*/  IMAD.WIDE R12, R2, 0x2, R16 ;  /* 0x00000002020c7825 */ /* 0x002fc800078e0210 */
[----:B------:R-:W-:Y:S01]  /*54aa0*/  IMAD.WIDE R14, R2, 0x2, R18 ;  /* 0x00000002020e7825 */ /* 0x000fe200078e0212 */
[----:B---3--:R0:W-:Y:S01]  /*54ab0*/  @P6 STG.E.U16 [R12.64], R24 ;  /* 0x000000180c006986 */ /* 0x0081e2000c101506 */
[----:B------:R-:W-:Y:S02]  /*54ac0*/  ISETP.GE.AND P6, PT, R20, c[0x0][0x17c], PT ;  /* 0x00005f0014007a0c */ /* 0x000fe40003fc6270 */
[----:B------:R-:W-:Y:S01]  /*54ad0*/  IADD3 R2, R2, c[0x0][0x198], RZ ;  /* 0x0000660002027a10 */ /* 0x000fe20007ffe0ff */
        /* <DEDUP_REMOVED lines=10> */
[----:B------:R-:W-:-:S03]  /*54b80*/  ISETP.LT.AND P3, PT, R28, c[0x0][0x178], !P4 ;  /* 0x00005e001c007a0c */ /* 0x000fc60006761270 */
[----:B------:R-:W3:Y:S01]  /*54b90*/  LDL.LU R26, [R1+0x144] ;  /* 0x00014400011a7983 */ /* 0x000ee20000300800 */
[----:B0-----:R-:W-:Y:S01]  /*54ba0*/  IMAD.WIDE R12, R2, 0x2, R16 ;  /* 0x00000002020c7825 */ /* 0x001fe200078e0210 */
[C---:B------:R-:W-:Y:S02]  /*54bb0*/  IADD3 R20, R3.reuse, 0xa6, RZ ;  /* 0x000000a603147810 */ /* 0x040fe40007ffe0ff */
[----:B-1----:R-:W-:Y:S02]  /*54bc0*/  IADD3 R14, R3, 0xa2, RZ ;  /* 0x000000a2030e7810 */ /* 0x002fe40007ffe0ff */
[----:B------:R-:W-:Y:S02]  /*54bd0*/  ISETP.GE.AND P5, PT, R20, c[0x0][0x17c], PT ;  /* 0x00005f0014007a0c */ /* 0x000fe40003fa6270 */
[----:B------:R-:W-:Y:S01]  /*54be0*/  IADD3 R20, R2, c[0x0][0x198], RZ ;  /* 0x0000660002147a10 */ /* 0x000fe20007ffe0ff */
[----:B--2---:R0:W-:Y:S01]  /*54bf0*/  @P2 STG.E.U16 [R12.64], R11 ;  /* 0x0000000b0c002986 */ /* 0x0041e2000c101506 */
[----:B------:R-:W-:-:S03]  /*54c00*/  ISETP.GE.AND P2, PT, R14, c[0x0][0x17c], PT ;  /* 0x00005f000e007a0c */ /* 0x000fc60003f46270 */
[----:B------:R-:W-:Y:S01]  /*54c10*/  IMAD.WIDE R14, R20, 0x2, R16 ;  /* 0x00000002140e7825 */ /* 0x000fe200078e0210 */
[----:B----4-:R-:W-:-:S03]  /*54c20*/  PRMT R22, R23, 0x7632, R22 ;  /* 0x0000763217167816 */ /* 0x010fc60000000016 */
        /* <DEDUP_REMOVED lines=24> */
[----:B------:R-:W-:-:S04]  /*54db0*/  IADD3 R24, R3, 0xa4, RZ ;  /* 0x000000a403187810 */ /* 0x000fc80007ffe0ff */
[----:B------:R-:W-:Y:S02]  /*54dc0*/  ISETP.GE.AND P4, PT, R24, c[0x0][0x17c], PT ;  /* 0x00005f0018007a0c */ /* 0x000fe40003f86270 */
[----:B------:R-:W-:Y:S02]  /*54dd0*/  ISETP.LT.AND P3, PT, R29, c[0x0][0x178], !P3 ;  /* 0x00005e001d007a0c */ /* 0x000fe40005f61270 */
[----:B------:R-:W-:Y:S02]  /*54de0*/  ISETP.LT.AND P6, PT, R28, c[0x0][0x178], !P4 ;  /* 0x00005e001c007a0c */ /* 0x000fe400067c1270 */
[----:B------:R-:W-:Y:S02]  /*54df0*/  IADD3 R24, R14, c[0x0][0x198], RZ ;  /* 0x000066000e187a10 */ /* 0x000fe40007ffe0ff */
[----:B------:R-:W-:Y:S01]  /*54e00*/  PRMT R25, R26, 0x7632, R25 ;  /* 0x000076321a197816 */ /* 0x000fe20000000019 */
[----:B------:R-:W-:Y:S01]  /*54e10*/  IMAD.WIDE R14, R14, 0x2, R18 ;  /* 0x000000020e0e7825 */ /* 0x000fe200078e0212 */
[----:B------:R-:W-:-:S02]  /*54e20*/  IADD3 R26, R3, 0xa5, RZ ;  /* 0x000000a5031a7810 */ /* 0x000fc40007ffe0ff */
[----:B------:R-:W-:Y:S01]  /*54e30*/  ISETP.LT.AND P4, PT, R29, c[0x0][0x178], !P4 ;  /* 0x00005e001d007a0c */ /* 0x000fe20006781270 */
[----:B------:R-:W-:Y:S01]  /*54e40*/  IMAD.WIDE R20, R24, 0x2, R16 ;  /* 0x0000000218147825 */ /* 0x000fe200078e0210 */
[----:B------:R-:W-:Y:S01]  /*54e50*/  ISETP.GE.AND P2, PT, R26, c[0x0][0x17c], PT ;  /* 0x00005f001a007a0c */ /* 0x000fe20003f46270 */
[----:B------:R0:W-:Y:S02]  /*54e60*/  @P3 STG.E.U16 [R14.64], R25 ;  /* 0x000000190e003986 */ /* 0x0001e4000c101506 */
[C---:B------:R-:W-:Y:S01]  /*54e70*/  IMAD.WIDE R22, R24.reuse, 0x2, R18 ;  /* 0x0000000218167825 */ /* 0x040fe200078e0212 */
[----:B--2---:R-:W-:Y:S01]  /*54e80*/  PRMT R2, R11, 0x7632, R2 ;  /* 0x000076320b027816 */ /* 0x004fe20000000002 */
[----:B------:R-:W2:Y:S01]  /*54e90*/  LDL.LU R26, [R1+0x244] ;  /* 0x00024400011a7983 */ /* 0x000ea20000300800 */
[----:B0-----:R-:W-:-:S03]  /*54ea0*/  IADD3 R14, R24, c[0x0][0x198], RZ ;  /* 0x00006600180e7a10 */ /* 0x001fc60007ffe0ff */
        /* <DEDUP_REMOVED lines=18> */
[C---:B------:R-:W-:Y:S02]  /*54fd0*/  IMAD.WIDE R20, R24.reuse, 0x2, R16 ;  /* 0x0000000218147825 */ /* 0x040fe400078e0210 */
[----:B------:R0:W-:Y:S02]  /*54fe0*/  @P2 STG.E.U16 [R14.64], R2 ;  /* 0x000000020e002986 */ /* 0x0001e4000c101506 */
[----:B------:R-:W-:Y:S01]  /*54ff0*/  IMAD.WIDE R12, R24, 0x2, R18 ;  /* 0x00000002180c7825 */ /* 0x000fe200078e0212 */
[----:B0-----:R-:W-:-:S04]  /*55000*/  IADD3 R2, R3, 0xa8, RZ ;  /* 0x000000a803027810 */ /* 0x001fc80007ffe0ff */
[----:B------:R-:W-:Y:S02]  /*55010*/  ISETP.GE.AND P2, PT, R2, c[0x0][0x17c], PT ;  /* 0x00005f0002007a0c */ /* 0x000fe40003f46270 */
[----:B------:R-:W-:Y:S02]  /*55020*/  IADD3 R2, R24, c[0x0][0x198], RZ ;  /* 0x0000660018027a10 */ /* 0x000fe40007ffe0ff */
[----:B------:R-:W3:Y:S03]  /*55030*/  LDL.LU R24, [R1+0x254] ;  /* 0x0002540001187983 */ /* 0x000ee60000300800 */
[----:B------:R-:W-:Y:S01]  /*55040*/  IMAD.WIDE R14, R2, 0x2, R16 ;  /* 0x00000002020e7825 */ /* 0x000fe200078e0210 */
[----:B--2---:R0:W-:Y:S01]  /*55050*/  @P3 STG.E.U16 [R20.64], R23 ;  /* 0x0000001714003986 */ /* 0x0041e2000c101506 */
[C---:B------:R-:W-:Y:S02]  /*55060*/  ISETP.LT.AND P3, PT, R28.reuse, c[0x0][0x178], !P6 ;  /* 0x00005e001c007a0c */ /* 0x040fe40007761270 */
[----:B------:R-:W-:Y:S01]  /*55070*/  ISETP.LT.AND P6, PT, R29, c[0x0][0x178], !P6 ;  /* 0x00005e001d007a0c */ /* 0x000fe200077c1270 */
[----:B----4-:R1:W-:Y:S01]  /*55080*/  @P5 STG.E.U16 [R12.64], R22 ;  /* 0x000000160c005986 */ /* 0x0103e2000c101506 */
[----:B------:R-:W-:-:S02]  /*55090*/  ISETP.LT.AND P5, PT, R28, c[0x0][0x178], !P2 ;  /* 0x00005e001c007a0c */ /* 0x000fc400057a1270 */
[----:B------:R-:W-:Y:S02]  /*550a0*/  ISETP.LT.AND P2, PT, R29, c[0x0][0x178], !P2 ;  /* 0x00005e001d007a0c */ /* 0x000fe40005741270 */
[----:B0-----:R-:W-:Y:S02]  /*550b0*/  PRMT R20, R23, 0x7632, R20 ;  /* 0x0000763217147816 */ /* 0x001fe40000000014 */
[----:B------:R-:W2:Y:S01]  /*550c0*/  LDL.LU R23, [R1+0x1a4] ;  /* 0x0001a40001177983 */ /* 0x000ea20000300800 */
[----:B------:R-:W-:Y:S01]  /*550d0*/  PRMT R21, R22, 0x7632, R21 ;  /* 0x0000763216157816 */ /* 0x000fe20000000015 */
        /* <DEDUP_REMOVED lines=37> */
[----:B------:R-:W-:Y:S01]  /*55330*/  ISETP.GE.AND P6, PT, R21, c[0x0][0x17c], PT ;  /* 0x00005f0015007a0c */ /* 0x000fe20003fc6270 */
[----:B--2---:R0:W-:Y:S01]  /*55340*/  @P5 STG.E.U16 [R12.64], R23 ;  /* 0x000000170c005986 */ /* 0x0041e2000c101506 */
[----:B------:R-:W-:Y:S02]  /*55350*/  ISETP.LT.AND P5, PT, R28, c[0x0][0x178], !P2 ;  /* 0x00005e001c007a0c */ /* 0x000fe400057a1270 */
[----:B------:R-:W-:Y:S01]  /*55360*/  ISETP.LT.AND P2, PT, R29, c[0x0][0x178], !P2 ;  /* 0x00005e001d007a0c */ /* 0x000fe20005741270 */
[----:B------:R1:W-:Y:S01]  /*55370*/  @P3 STG.E.U16 [R14.64], R2 ;  /* 0x000000020e003986 */ /* 0x0003e2000c101506 */
[----:B------:R-:W-:Y:S02]  /*55380*/  PRMT R22, R23, 0x7632, R22 ;  /* 0x0000763217167816 */ /* 0x000fe40000000016 */
[----:B0-----:R-:W-:Y:S02]  /*55390*/  IADD3 R23, R3, 0xad, RZ ;  /* 0x000000ad03177810 */ /* 0x001fe40007ffe0ff */
[C---:B-1----:R-:W-:Y:S01]  /*553a0*/  IADD3 R2, R20.reuse, c[0x0][0x198], RZ ;  /* 0x0000660014027a10 */ /* 0x042fe20007ffe0ff */
[----:B------:R-:W-:Y:S01]  /*553b0*/  IMAD.WIDE R12, R20, 0x2, R18 ;  /* 0x00000002140c7825 */ /* 0x000fe200078e0212 */
[----:B------:R-:W-:-:S03]  /*553c0*/  ISETP.GE.AND P3, PT, R23, c[0x0][0x17c], PT ;  /* 0x00005f0017007a0c */ /* 0x000fc60003f66270 */
[C---:B------:R-:W-:Y:S01]  /*553d0*/  IMAD.WIDE R14, R2.reuse, 0x2, R16 ;  /* 0x00000002020e7825 */ /* 0x040fe200078e0210 */
[----:B------:R-:W-:Y:S03]  /*553e0*/  @P4 STG.E.U16 [R12.64], R22 ;  /* 0x000000160c004986 */ /* 0x000fe6000c101506 */
[----:B------:R-:W-:Y:S01]  /*553f0*/  IMAD.WIDE R20, R2, 0x2, R18 ;  /* 0x0000000202147825 */ /* 0x000fe200078e0212 */
[----:B---3--:R0:W-:Y:S04]  /*55400*/  @P5 STG.E.U16 [R14.64], R26 ;  /* 0x0000001a0e005986 */ /* 0x0081e8000c101506 */
[----:B----4-:R1:W-:Y:S01]  /*55410*/  @P2 STG.E.U16 [R20.64], R11 ;  /* 0x0000000b14002986 */ /* 0x0103e2000c101506 */
[----:B------:R-:W-:-:S02]  /*55420*/  ISETP.LT.AND P2, PT, R28, c[0x0][0x178], !P3 ;  /* 0x00005e001c007a0c */ /* 0x000fc40005f41270 */
        /* <DEDUP_REMOVED lines=8> */
[----:B------:R-:W-:-:S04]  /*554b0*/  IADD3 R24, R3, 0xae, RZ ;  /* 0x000000ae03187810 */ /* 0x000fc80007ffe0ff */
[----:B------:R-:W-:Y:S02]  /*554c0*/  ISETP.GE.AND P4, PT, R24, c[0x0][0x17c], PT ;  /* 0x00005f0018007a0c */ /* 0x000fe40003f86270 */
[----:B------:R-:W-:Y:S02]  /*554d0*/  ISETP.LT.AND P3, PT, R29, c[0x0][0x178], !P3 ;  /* 0x00005e001d007a0c */ /* 0x000fe40005f61270 */
[----:B------:R-:W-:Y:S02]  /*554e0*/  ISETP.LT.AND P5, PT, R28, c[0x0][0x178], !P4 ;  /* 0x00005e001c007a0c */ /* 0x000fe400067a1270 */
[C---:B------:R-:W-:Y:S01]  /*554f0*/  IADD3 R24, R14.reuse, c[0x0][0x198], RZ ;  /* 0x000066000e187a10 */ /* 0x040fe20007ffe0ff */
[----:B------:R-:W-:Y:S01]  /*55500*/  IMAD.WIDE R14, R14, 0x2, R18 ;  /* 0x000000020e0e7825 */ /* 0x000fe200078e0212 */
[----:B------:R-:W-:Y:S02]  /*55510*/  IADD3 R26, R3, 0xaf, RZ ;  /* 0x000000af031a7810 */ /* 0x000fe40007ffe0ff */
[----:B------:R-:W-:Y:S01]  /*55520*/  ISETP.LT.AND P4, PT, R29, c[0x0][0x178], !P4 ;  /* 0x00005e001d007a0c */ /* 0x000fe20006781270 */
[----:B------:R-:W-:Y:S01]  /*55530*/  IMAD.WIDE R20, R24, 0x2, R16 ;  /* 0x0000000218147825 */ /* 0x000fe200078e0210 */
[----:B------:R-:W-:-:S02]  /*55540*/  ISETP.GE.AND P2, PT, R26, c[0x0][0x17c], PT ;  /* 0x00005f001a007a0c */ /* 0x000fc40003f46270 */
[----:B------:R-:W2:Y:S01]  /*55550*/  LDL.LU R26, [R1+0x264] ;  /* 0x00026400011a7983 */ /* 0x000ea20000300800 */
[----:B------:R-:W-:-:S03]  /*55560*/  IMAD.WIDE R22, R24, 0x2, R18 ;  /* 0x0000000218167825 */ /* 0x000fc600078e0212 */
[----:B------:R0:W-:Y:S02]  /*55570*/  @P3 STG.E.U16 [R14.64], R25 ;  /* 0x000000190e003986 */ /* 0x0001e4000c101506 */
[----:B0-----:R-:W-:Y:S02]  /*55580*/  IADD3 R14, R24, c[0x0][0x198], RZ ;  /* 0x00006600180e7a10 */ /* 0x001fe40007ffe0ff */
        /* <DEDUP_REMOVED lines=10> */
[----:B------:R-:W-:Y:S01]  /*55630*/  IMAD.WIDE R14, R14, 0x2, R18 ;  /* 0x000000020e0e7825 */ /* 0x000fe200078e0212 */
[----:B------:R-:W-:-:S03]  /*55640*/  IADD3 R20, R3, 0xb5, RZ ;  /* 0x000000b503147810 */ /* 0x000fc60007ffe0ff */
        /* <DEDUP_REMOVED lines=9> */
[----:B------:R-:W-:Y:S02]  /*556e0*/  ISETP.LT.AND P6, PT, R29, c[0x0][0x178], !P6 ;  /* 0x00005e001d007a0c */ /* 0x000fe400077c1270 */
[----:B------:R-:W-:-:S04]  /*556f0*/  IADD3 R23, R3, 0xb1, RZ ;  /* 0x000000b103177810 */ /* 0x000fc80007ffe0ff */
[----:B------:R-:W-:Y:S01]  /*55700*/  ISETP.GE.AND P5, PT, R23, c[0x0][0x17c], PT ;  /* 0x00005f0017007a0c */ /* 0x000fe20003fa6270 */
[----:B---3--:R0:W-:Y:S06]  /*55710*/  @P3 STG.E.U16 [R20.64], R22 ;  /* 0x0000001614003986 */ /* 0x0081ec000c101506 */
[----:B--2---:R1:W-:Y:S01]  /*55720*/  @P6 STG.E.U16 [R12.64], R11 ;  /* 0x0000000b0c006986 */ /* 0x0043e2000c101506 */
[----:B0-----:R-:W-:-:S03]  /*55730*/  PRMT R21, R11, 0x7632, R21 ;  /* 0x000076320b157816 */ /* 0x001fc60000000015 */
[----:B-1----:R-:W2:Y:S04]  /*55740*/  LDL.LU R11, [R1+0x484] ;  /* 0x00048400010b7983 */ /* 0x002ea80000300800 */
[----:B------:R-:W3:Y:S01]  /*55750*/  LDL.LU R23, [R1+0x2b4] ;  /* 0x0002b40001177983 */ /* 0x000ee20000300800 */
[----:B------:R-:W-:Y:S02]  /*55760*/  ISETP.LT.AND P3, PT, R28, c[0x0][0x178], !P5 ;  /* 0x00005e001c007a0c */ /* 0x000fe40006f61270 */
[----:B------:R-:W-:Y:S01]  /*55770*/  ISETP.LT.AND P5, PT, R29, c[0x0][0x178], !P5 ;  /* 0x00005e001d007a0c */ /* 0x000fe20006fa1270 */
[----:B------:R-:W-:Y:S01]  /*55780*/  IMAD.WIDE R14, R2, 0x2, R16 ;  /* 0x00000002020e7825 */ /* 0x000fe200078e0210 */
[----:B------:R-:W-:Y:S02]  /*55790*/  ISETP.LT.AND P6, PT, R28, c[0x0][0x178], !P2 ;  /* 0x00005e001c007a0c */ /* 0x000fe400057c1270 */
[----:B------:R-:W-:Y:S01]  /*557a0*/  PRMT R20, R22, 0x7632, R20 ;  /* 0x0000763216147816 */ /* 0x000fe20000000014 */
[C---:B------:R-:W-:Y:S01]  /*557b0*/  IMAD.WIDE R12, R2.reuse, 0x2, R18 ;  /* 0x00000002020c7825 */ /* 0x040fe200078e0212 */
[----:B------:R-:W-:-:S02]  /*557c0*/  IADD3 R2, R2, c[0x0][0x198], RZ ;  /* 0x0000660002027a10 */ /* 0x000fc40007ffe0ff */
        /* <DEDUP_REMOVED lines=10> */
[----:B----4-:R0:W-:Y:S01]  /*55870*/  @P6 STG.E.U16 [R12.64], R24 ;  /* 0x000000180c006986 */ /* 0x0101e2000c101506 */
        /* <DEDUP_REMOVED lines=13> */
[----:B------:R-:W4:Y:S01]  /*55950*/  LDL.LU R26, [R1+0x2a4] ;  /* 0x0002a400011a7983 */ /* 0x000f220000300800 */
[C-C-:B0-----:R-:W-:Y:S01]  /*55960*/  IMAD.WIDE R12, R2.reuse, 0x2, R16.reuse ;  /* 0x00000002020c7825 */ /* 0x141fe200078e0210 */
[----:B-1----:R-:W-:Y:S02]  /*55970*/  IADD3 R14, R3, 0xb6, RZ ;  /* 0x000000b6030e7810 */ /* 0x002fe40007ffe0ff */
[----:B------:R-:W-:Y:S02]  /*55980*/  IADD3 R20, R2, c[0x0][0x198], RZ ;  /* 0x0000660002147a10 */ /* 0x000fe40007ffe0ff */
[----:B--2---:R0:W-:Y:S01]  /*55990*/  @P2 STG.E.U16 [R12.64], R11 ;  /* 0x0000000b0c002986 */ /* 0x0041e2000c101506 */
[----:B------:R-:W-:Y:S02]  /*559a0*/  ISETP.GE.AND P2, PT, R14, c[0x0][0x17c], PT ;  /* 0x00005f000e007a0c */ /* 0x000fe40003f46270 */
        /* <DEDUP_REMOVED lines=154> */
[----:B------:R-:W-:Y:S01]  /*56350*/  IADD3 R24, R3, 0xc5, RZ ;  /* 0x000000c503187810 */ /* 0x000fe20007ffe0ff */
[----:B---3--:R-:W-:Y:S01]  /*56360*/  @P5 STG.E.U16 [R20.64], R12 ;  /* 0x0000000c14005986 */ /* 0x008fe2000c101506 */
[----:B------:R-:W-:Y:S02]  /*56370*/  ISETP.LT.AND P5, PT, R28, c[0x0][0x178], !P2 ;  /* 0x00005e001c007a0c */ /* 0x000fe400057a1270 */
[----:B------:R-:W-:Y:S01]  /*56380*/  PRMT R2, R12, 0x7632, R2 ;  /* 0x000076320c027816 */ /* 0x000fe20000000002 */
[----:B----4-:R0:W-:Y:S02]  /*56390*/  @P4 STG.E.U16 [R22.64], R13 ;  /* 0x0000000d16004986 */ /* 0x0101e4000c101506 */
[----:B0-----:R-:W-:Y:S01]  /*563a0*/  PRMT R22, R13, 0x7632, R22 ;  /* 0x000076320d167816 */ /* 0x001fe20000000016 */
[----:B------:R-:W-:-:S07]  /*563b0*/  IMAD.WIDE R12, R14, 0x2, R16 ;  /* 0x000000020e0c7825 */ /* 0x000fce00078e0210 */
[----:B------:R0:W-:Y:S01]  /*563c0*/  @P5 STG.E.U16 [R12.64], R2 ;  /* 0x000000020c005986 */ /* 0x0001e2000c101506 */
[----:B------:R-:W-:-:S03]  /*563d0*/  ISETP.GE.AND P5, PT, R24, c[0x0][0x17c], PT ;  /* 0x00005f0018007a0c */ /* 0x000fc60003fa6270 */
[----:B------:R-:W3:Y:S01]  /*563e0*/  LDL.LU R24, [R1+0x1c8] ;  /* 0x0001c80001187983 */ /* 0x000ee20000300800 */
[----:B------:R-:W-:Y:S02]  /*563f0*/  ISETP.LT.AND P2, PT, R29, c[0x0][0x178], !P2 ;  /* 0x00005e001d007a0c */ /* 0x000fe40005741270 */
[C---:B------:R-:W-:Y:S01]  /*56400*/  IADD3 R23, R14.reuse, c[0x0][0x198], RZ ;  /* 0x000066000e177a10 */ /* 0x040fe20007ffe0ff */
[--C-:B------:R-:W-:Y:S01]  /*56410*/  IMAD.WIDE R14, R14, 0x2, R18.reuse ;  /* 0x000000020e0e7825 */ /* 0x100fe200078e0212 */
[C---:B------:R-:W-:Y:S02]  /*56420*/  IADD3 R20, R3.reuse, 0xc9, RZ ;  /* 0x000000c903147810 */ /* 0x040fe40007ffe0ff */
[----:B0-----:R-:W-:Y:S01]  /*56430*/  IADD3 R2, R3, 0xc6, RZ ;  /* 0x000000c603027810 */ /* 0x001fe20007ffe0ff */
[----:B------:R-:W-:Y:S01]  /*56440*/  IMAD.WIDE R12, R23, 0x2, R18 ;  /* 0x00000002170c7825 */ /* 0x000fe200078e0212 */
[----:B------:R-:W-:-:S05]  /*56450*/  ISETP.GE.AND P4, PT, R20, c[0x0][0x17c], PT ;  /* 0x00005f0014007a0c */ /* 0x000fca0003f86270 */
[----:B------:R0:W-:Y:S01]  /*56460*/  @P2 STG.E.U16 [R14.64], R22 ;  /* 0x000000160e002986 */ /* 0x0001e2000c101506 */
[----:B------:R-:W-:Y:S01]  /*56470*/  ISETP.GE.AND P2, PT, R2, c[0x0][0x17c], PT ;  /* 0x00005f0002007a0c */ /* 0x000fe20003f46270 */
[C---:B------:R-:W-:Y:S01]  /*56480*/  IMAD.WIDE R20, R23.reuse, 0x2, R16 ;  /* 0x0000000217147825 */ /* 0x040fe200078e0210 */
[----:B------:R-:W-:Y:S02]  /*56490*/  IADD3 R2, R23, c[0x0][0x198], RZ ;  /* 0x0000660017027a10 */ /* 0x000fe40007ffe0ff */
[----:B------:R-:W4:Y:S01]  /*564a0*/  LDL.LU R23, [R1+0x1d8] ;  /* 0x0001d80001177983 */ /* 0x000f220000300800 */
[----:B------:R-:W-:Y:S02]  /*564b0*/  ISETP.LT.AND P3, PT, R28, c[0x0][0x178], !P6 ;  /* 0x00005e001c007a0c */ /* 0x000fe40007761270 */
[----:B------:R-:W-:Y:S02]  /*564c0*/  ISETP.LT.AND P6, PT, R29, c[0x0][0x178], !P6 ;  /* 0x00005e001d007a0c */ /* 0x000fe400077c1270 */
[----:B0-----:R-:W-:Y:S01]  /*564d0*/  IADD3 R22, R3, 0xc7, RZ ;  /* 0x000000c703167810 */ /* 0x001fe20007ffe0ff */
[----:B------:R-:W-:-:S08]  /*564e0*/  IMAD.WIDE R14, R2, 0x2, R18 ;  /* 0x00000002020e7825 */ /* 0x000fd000078e0212 */
[----:B---3--:R0:W-:Y:S04]  /*564f0*/  @P3 STG.E.U16 [R20.64], R24 ;  /* 0x0000001814003986 */ /* 0x0081e8000c101506 */
[----:B--2---:R1:W-:Y:S01]  /*56500*/  @P6 STG.E.U16 [R12.64], R11 ;  /* 0x0000000b0c006986 */ /* 0x0043e2000c101506 */
[----:B0-----:R-:W-:-:S03]  /*56510*/  PRMT R21, R11, 0x7632, R21 ;  /* 0x000076320b157816 */ /* 0x001fc60000000015 */
[----:B-1----:R-:W2:Y:S01]  /*56520*/  LDL.LU R11, [R1+0x248] ;  /* 0x00024800010b7983 */ /* 0x002ea20000300800 */
[----:B------:R-:W-:-:S03]  /*56530*/  PRMT R20, R24, 0x7632, R20 ;  /* 0x0000763218147816 */ /* 0x000fc60000000014 */
[----:B------:R-:W3:Y:S01]  /*56540*/  LDL.LU R24, [R1+0x1b8] ;  /* 0x0001b80001187983 */ /* 0x000ee20000300800 */
[----:B------:R-:W-:Y:S02]  /*56550*/  ISETP.LT.AND P3, PT, R28, c[0x0][0x178], !P5 ;  /* 0x00005e001c007a0c */ /* 0x000fe40006f61270 */
[C---:B------:R-:W-:Y:S01]  /*56560*/  ISETP.LT.AND P5, PT, R29.reuse, c[0x0][0x178], !P5 ;  /* 0x00005e001d007a0c */ /* 0x040fe20006fa1270 */
[----:B------:R-:W-:Y:S01]  /*56570*/  IMAD.WIDE R12, R2, 0x2, R16 ;  /* 0x00000002020c7825 */ /* 0x000fe200078e0210 */
[----:B------:R-:W-:Y:S02]  /*56580*/  ISETP.LT.AND P6, PT, R28, c[0x0][0x178], !P2 ;  /* 0x00005e001c007a0c */ /* 0x000fe400057c1270 */
[----:B------:R-:W-:Y:S02]  /*56590*/  IADD3 R2, R2, c[0x0][0x198], RZ ;  /* 0x0000660002027a10 */ /* 0x000fe40007ffe0ff */
[----:B------:R-:W-:-:S05]  /*565a0*/  ISETP.LT.AND P2, PT, R29, c[0x0][0x178], !P2 ;  /* 0x00005e001d007a0c */ /* 0x000fca0005741270 */
[----:B------:R0:W-:Y:S01]  /*565b0*/  @P3 STG.E.U16 [R12.64], R20 ;  /* 0x000000140c003986 */ /* 0x0001e2000c101506 */
[----:B------:R-:W-:-:S03]  /*565c0*/  ISETP.GE.AND P3, PT, R22, c[0x0][0x17c], PT ;  /* 0x00005f0016007a0c */ /* 0x000fc60003f66270 */
[----:B------:R1:W-:Y:S01]  /*565d0*/  @P5 STG.E.U16 [R14.64], R21 ;  /* 0x000000150e005986 */ /* 0x0003e2000c101506 */
[----:B------:R-:W-:Y:S02]  /*565e0*/  ISETP.LT.AND P5, PT, R28, c[0x0][0x178], !P3 ;  /* 0x00005e001c007a0c */ /* 0x000fe40005fa1270 */
[----:B------:R-:W-:Y:S01]  /*565f0*/  ISETP.LT.AND P3, PT, R29, c[0x0][0x178], !P3 ;  /* 0x00005e001d007a0c */ /* 0x000fe20005f61270 */
[----:B0-----:R-:W-:Y:S01]  /*56600*/  IMAD.WIDE R12, R2, 0x2, R16 ;  /* 0x00000002020c7825 */ /* 0x001fe200078e0210 */
[----:B------:R-:W-:-:S03]  /*56610*/  IADD3 R20, R3, 0xc8, RZ ;  /* 0x000000c803147810 */ /* 0x000fc60007ffe0ff */
[C---:B-1----:R-:W-:Y:S01]  /*56620*/  IMAD.WIDE R14, R2.reuse, 0x2, R18 ;  /* 0x00000002020e7825 */ /* 0x042fe200078e0212 */
[----:B------:R-:W-:Y:S01]  /*56630*/  IADD3 R2, R2, c[0x0][0x198], RZ ;  /* 0x0000660002027a10 */ /* 0x000fe20007ffe0ff */
[----:B----4-:R0:W-:Y:S01]  /*56640*/  @P6 STG.E.U16 [R12.64], R23 ;  /* 0x000000170c006986 */ /* 0x0101e2000c101506 */
[----:B------:R-:W-:Y:S02]  /*56650*/  ISETP.GE.AND P6, PT, R20, c[0x0][0x17c], PT ;  /* 0x00005f0014007a0c */ /* 0x000fe40003fc6270 */
[----:B------:R-:W-:Y:S01]  /*56660*/  PRMT R20, R23, 0x7632, R20 ;  /* 0x0000763217147816 */ /* 0x000fe20000000014 */
[----:B------:R1:W-:Y:S01]  /*56670*/  @P2 STG.E.U16 [R14.64], R26 ;  /* 0x0000001a0e002986 */ /* 0x0003e2000c101506 */
[----:B------:R-:W-:Y:S02]  /*56680*/  ISETP.LT.AND P2, PT, R28, c[0x0][0x178], !P6 ;  /* 0x00005e001c007a0c */ /* 0x000fe40007741270 */
        /* <DEDUP_REMOVED lines=10> */
[----:B0-----:R-:W-:Y:S01]  /*56730*/  IADD3 R20, R3, 0xce, RZ ;  /* 0x000000ce03147810 */ /* 0x001fe20007ffe0ff */
[----:B------:R-:W-:-:S03]  /*56740*/  IMAD.WIDE R12, R2, 0x2, R16 ;  /* 0x00000002020c7825 */ /* 0x000fc600078e0210 */
[----:B------:R-:W-:Y:S02]  /*56750*/  ISETP.GE.AND P5, PT, R20, c[0x0][0x17c], PT ;  /* 0x00005f0014007a0c */ /* 0x000fe40003fa6270 */
[----:B-1----:R-:W-:Y:S02]  /*56760*/  IADD3 R14, R3, 0xca, RZ ;  /* 0x000000ca030e7810 */ /* 0x002fe40007ffe0ff */
[----:B------:R-:W-:Y:S01]  /*56770*/  IADD3 R20, R2, c[0x0][0x198], RZ ;  /* 0x0000660002147a10 */ /* 0x000fe20007ffe0ff */
[----:B--2---:R0:W-:Y:S01]  /*56780*/  @P2 STG.E.U16 [R12.64], R11 ;  /* 0x0000000b0c002986 */ /* 0x0041e2000c101506 */
[----:B------:R-:W-:-:S03]  /*56790*/  ISETP.GE.AND P2, PT, R14, c[0x0][0x17c], PT ;  /* 0x00005f000e007a0c */ /* 0x000fc60003f46270 */
[----:B------:R-:W-:-:S04]  /*567a0*/  IMAD.WIDE R14, R20, 0x2, R16 ;  /* 0x00000002140e7825 */ /* 0x000fc800078e0210 */
[----:B0-----:R-:W-:Y:S01]  /*567b0*/  IMAD.WIDE R12, R2, 0x2, R18 ;  /* 0x00000002020c7825 */ /* 0x001fe200078e0212 */
[----:B------:R-:W-:Y:S02]  /*567c0*/  PRMT R2, R11, 0x7632, R2 ;  /* 0x000076320b027816 */ /* 0x000fe40000000002 */
[----:B------:R-:W2:Y:S04]  /*567d0*/  LDL.LU R11, [R1+0x238] ;  /* 0x00023800010b7983 */ /* 0x000ea80000300800 */
[----:B---3--:R-:W-:Y:S04]  /*567e0*/  @P6 STG.E.U16 [R12.64], R24 ;  /* 0x000000180c006986 */ /* 0x008fe8000c101506 */
[----:B------:R0:W-:Y:S01]  /*567f0*/  @P3 STG.E.U16 [R14.64], R2 ;  /* 0x000000020e003986 */ /* 0x0001e2000c101506 */
[----:B------:R-:W-:-:S03]  /*56800*/  ISETP.GE.AND P3, PT, R23, c[0x0][0x17c], PT ;  /* 0x00005f0017007a0c */ /* 0x000fc60003f66270 */
[----:B------:R-:W3:Y:S01]  /*56810*/  LDL.LU R23, [R1+0x258] ;  /* 0x0002580001177983 */ /* 0x000ee20000300800 */
[C---:B------:R-:W-:Y:S02]  /*56820*/  ISETP.LT.AND P4, PT, R29.reuse, c[0x0][0x178], !P4 ;  /* 0x00005e001d007a0c */ /* 0x040fe40006781270 */
[----:B------:R-:W-:Y:S02]  /*56830*/  ISETP.LT.AND P6, PT, R28, c[0x0][0x178], !P2 ;  /* 0x00005e001c007a0c */ /* 0x000fe400057c1270 */
[----:B------:R-:W-:Y:S02]  /*56840*/  ISETP.LT.AND P2, PT, R29, c[0x0][0x178], !P2 ;  /* 0x00005e001d007a0c */ /* 0x000fe40005741270 */
[C---:B0-----:R-:W-:Y:S01]  /*56850*/  IADD3 R2, R20.reuse, c[0x0][0x198], RZ ;  /* 0x0000660014027a10 */ /* 0x041fe20007ffe0ff */
[----:B------:R-:W-:Y:S01]  /*56860*/  IMAD.WIDE R12, R20, 0x2, R18 ;  /* 0x00000002140c7825 */ /* 0x000fe200078e0212 */
[----:B------:R-:W-:-:S03]  /*56870*/  PRMT R22, R24, 0x7632, R22 ;  /* 0x0000763218167816 */ /* 0x000fc60000000016 */
        /* <DEDUP_REMOVED lines=23> */
[C---:B------:R-:W-:Y:S02]  /*569f0*/  IMAD.WIDE R22, R24.reuse, 0x2, R18 ;  /* 0x0000000218167825 */ /* 0x040fe400078e0212 */
[----:B------:R-:W4:Y:S01]  /*56a00*/  LDL.LU R26, [R1+0x2c8] ;  /* 0x0002c800011a7983 */ /* 0x000f220000300800 */
[----:B0-----:R-:W-:Y:S02]  /*56a10*/  IADD3 R14, R24, c[0x0][0x198], RZ ;  /* 0x00006600180e7a10 */ /* 0x001fe40007ffe0ff */
[----:B------:R-:W-:Y:S01]  /*56a20*/  IADD3 R24, R3, 0xcf, RZ ;  /* 0x000000cf03187810 */ /* 0x000fe20007ffe0ff */
[----:B---3--:R0:W-:Y:S01]  /*56a30*/  @P6 STG.E.U16 [R20.64], R13 ;  /* 0x0000000d14006986 */ /* 0x0081e2000c101506 */
[----:B------:R-:W-:-:S02]  /*56a40*/  ISETP.LT.AND P6, PT, R28, c[0x0][0x178], !P2 ;  /* 0x00005e001c007a0c */ /* 0x000fc400057c1270 */
[----:B------:R-:W-:Y:S01]  /*56a50*/  ISETP.LT.AND P2, PT, R29, c[0x0][0x178], !P2 ;  /* 0x00005e001d007a0c */ /* 0x000fe20005741270 */
[----:B--2---:R1:W-:Y:S01]  /*56a60*/  @P4 STG.E.U16 [R22.64], R11 ;  /* 0x0000000b16004986 */ /* 0x0043e2000c101506 */
        /* <DEDUP_REMOVED lines=16> */
[----:B------:R-:W-:-:S03]  /*56b70*/  IADD3 R2, R3, 0xd0, RZ ;  /* 0x000000d003027810 */ /* 0x000fc60007ffe0ff */
[C---:B------:R-:W-:Y:S01]  /*56b80*/  IMAD.WIDE R12, R23.reuse, 0x2, R18 ;  /* 0x00000002170c7825 */ /* 0x040fe200078e0212 */
[----:B------:R-:W-:Y:S02]  /*56b90*/  ISETP.GE.AND P2, PT, R2, c[0x0][0x17c], PT ;  /* 0x00005f0002007a0c */ /* 0x000fe40003f46270 */
[----:B------:R-:W-:Y:S02]  /*56ba0*/  IADD3 R2, R23, c[0x0][0x198], RZ ;  /* 0x0000660017027a10 */ /* 0x000fe40007ffe0ff */
[----:B------:R-:W4:Y:S01]  /*56bb0*/  LDL.LU R23, [R1+0x2d8] ;  /* 0x0002d80001177983 */ /* 0x000f220000300800 */
[----:B------:R-:W-:-:S03]  /*56bc0*/  IADD3 R22, R3, 0xd1, RZ ;  /* 0x000000d103167810 */ /* 0x000fc60007ffe0ff */
[----:B--2---:R0:W-:Y:S01]  /*56bd0*/  @P3 STG.E.U16 [R20.64], R15 ;  /* 0x0000000f14003986 */ /* 0x0041e2000c101506 */
[C---:B------:R-:W-:Y:S02]  /*56be0*/  ISETP.LT.AND P3, PT, R28.reuse, c[0x0][0x178], !P6 ;  /* 0x00005e001c007a0c */ /* 0x040fe40007761270 */
[C---:B------:R-:W-:Y:S01]  /*56bf0*/  ISETP.LT.AND P6, PT, R29.reuse, c[0x0][0x178], !P6 ;  /* 0x00005e001d007a0c */ /* 0x040fe200077c1270 */
[----:B---3--:R1:W-:Y:S01]  /*56c00*/  @P5 STG.E.U16 [R12.64], R24 ;  /* 0x000000180c005986 */ /* 0x0083e2000c101506 */
[----:B------:R-:W-:Y:S02]  /*56c10*/  ISETP.LT.AND P5, PT, R28, c[0x0][0x178], !P2 ;  /* 0x00005e001c007a0c */ /* 0x000fe400057a1270 */
[----:B------:R-:W-:Y:S02]  /*56c20*/  ISETP.LT.AND P2, PT, R29, c[0x0][0x178], !P2 ;  /* 0x00005e001d007a0c */ /* 0x000fe40005741270 */
[----:B0-----:R-:W-:Y:S01]  /*56c30*/  PRMT R20, R15, 0x7632, R20 ;  /* 0x000076320f147816 */ /* 0x001fe20000000014 */
[----:B------:R-:W-:Y:S01]  /*56c40*/  IMAD.WIDE R14, R2, 0x2, R18 ;  /* 0x00000002020e7825 */ /* 0x000fe200078e0212 */
[----:B------:R-:W-:-:S02]  /*56c50*/  PRMT R21, R24, 0x7632, R21 ;  /* 0x0000763218157816 */ /* 0x000fc40000000015 */
[----:B-1----:R-:W2:Y:S01]  /*56c60*/  LDL.LU R24, [R1+0x268] ;  /* 0x0002680001187983 */ /* 0x002ea20000300800 */
[C---:B------:R-:W-:Y:S01]  /*56c70*/  IMAD.WIDE R12, R2.reuse, 0x2, R16 ;  /* 0x00000002020c7825 */ /* 0x040fe200078e0210 */
[----:B------:R-:W-:-:S04]  /*56c80*/  IADD3 R2, R2, c[0x0][0x198], RZ ;  /* 0x0000660002027a10 */ /* 0x000fc80007ffe0ff */
[----:B------:R0:W-:Y:S04]  /*56c90*/  @P3 STG.E.U16 [R12.64], R20 ;  /* 0x000000140c003986 */ /* 0x0001e8000c101506 */
[----:B------:R1:W-:Y:S01]  /*56ca0*/  @P6 STG.E.U16 [R14.64], R21 ;  /* 0x000000150e006986 */ /* 0x0003e2000c101506 */
[----:B0-----:R-:W-:Y:S01]  /*56cb0*/  IMAD.WIDE R12, R2, 0x2, R16 ;  /* 0x00000002020c7825 */ /* 0x001fe200078e0210 */
[----:B------:R-:W-:-:S03]  /*56cc0*/  IADD3 R20, R3, 0xd2, RZ ;  /* 0x000000d203147810 */ /* 0x000fc60007ffe0ff */
[----:B-1----:R-:W-:Y:S01]  /*56cd0*/  IMAD.WIDE R14, R2, 0x2, R18 ;  /* 0x00000002020e7825 */ /* 0x002fe200078e0212 */
[----:B----4-:R0:W-:Y:S01]  /*56ce0*/  @P5 STG.E.U16 [R12.64], R26 ;  /* 0x0000001a0c005986 */ /* 0x0101e2000c101506 */
[----:B------:R-:W-:Y:S02]  /*56cf0*/  ISETP.GE.AND P5, PT, R20, c[0x0][0x17c], PT ;  /* 0x00005f0014007a0c */ /* 0x000fe40003fa6270 */
[----:B------:R-:W-:Y:S01]  /*56d00*/  PRMT R20, R26, 0x7632, R20 ;  /* 0x000076321a147816 */ /* 0x000fe20000000014 */
[----:B------:R1:W-:Y:S01]  /*56d10*/  @P2 STG.E.U16 [R14.64], R11 ;  /* 0x0000000b0e002986 */ /* 0x0003e2000c101506 */
[----:B------:R-:W-:-:S03]  /*56d20*/  PRMT R21, R11, 0x7632, R21 ;  /* 0x000076320b157816 */ /* 0x000fc60000000015 */
[----:B0-----:R-:W3:Y:S04]  /*56d30*/  LDL.LU R26, [R1+0x488] ;  /* 0x00048800011a7983 */ /* 0x001ee80000300800 */
[----:B-1----:R-:W4:Y:S01]  /*56d40*/  LDL.LU R11, [R1+0x2b8] ;  /* 0x0002b800010b7983 */ /* 0x002f220000300800 */
        /* <DEDUP_REMOVED lines=12> */
[----:B0-----:R-:W-:Y:S01]  /*56e10*/  IADD3 R20, R3, 0xd8, RZ ;  /* 0x000000d803147810 */ /* 0x001fe20007ffe0ff */
[----:B------:R-:W-:-:S03]  /*56e20*/  IMAD.WIDE R12, R2, 0x2, R16 ;  /* 0x00000002020c7825 */ /* 0x000fc600078e0210 */
[----:B------:R-:W-:Y:S02]  /*56e30*/  ISETP.GE.AND P6, PT, R20, c[0x0][0x17c], PT ;  /* 0x00005f0014007a0c */ /* 0x000fe40003fc6270 */
[----:B-1----:R-:W-:Y:S01]  /*56e40*/  IADD3 R14, R3, 0xd4, RZ ;  /* 0x000000d4030e7810 */ /* 0x002fe20007ffe0ff */
[----:B------:R0:W-:Y:S01]  /*56e50*/  @P2 STG.E.U16 [R12.64], R23 ;  /* 0x000000170c002986 */ /* 0x0001e2000c101506 */
[----:B------:R-:W-:Y:S02]  /*56e60*/  IADD3 R20, R2, c[0x0][0x198], RZ ;  /* 0x0000660002147a10 */ /* 0x000fe40007ffe0ff */
[----:B------:R-:W-:-:S03]  /*56e70*/  ISETP.GE.AND P2, PT, R14, c[0x0][0x17c], PT ;  /* 0x00005f000e007a0c */ /* 0x000fc60003f46270 */
[----:B------:R-:W-:Y:S01]  /*56e80*/  IMAD.WIDE R14, R20, 0x2, R16 ;  /* 0x00000002140e7825 */ /* 0x000fe200078e0210 */
[----:B------:R-:W-:-:S03]  /*56e90*/  ISETP.LT.AND P4, PT, R29, c[0x0][0x178], !P4 ;  /* 0x00005e001d007a0c */ /* 0x000fc60006781270 */
[----:B0-----:R-:W-:Y:S01]  /*56ea0*/  IMAD.WIDE R12, R2, 0x2, R18 ;  /* 0x00000002020c7825 */ /* 0x001fe200078e0212 */
[----:B------:R-:W-:Y:S02]  /*56eb0*/  PRMT R2, R23, 0x7632, R2 ;  /* 0x0000763217027816 */ /* 0x000fe40000000002 */
[----:B------:R-:W-:Y:S02]  /*56ec0*/  IADD3 R23, R3, 0xd5, RZ ;  /* 0x000000d503177810 */ /* 0x000fe40007ffe0ff */
[----:B--2---:R0:W-:Y:S01]  /*56ed0*/  @P5 STG.E.U16 [R12.64], R24 ;  /* 0x000000180c005986 */ /* 0x0041e2000c101506 */
[----:B------:R-:W-:Y:S02]  /*56ee0*/  ISETP.LT.AND P5, PT, R28, c[0x0][0x178], !P2 ;  /* 0x00005e001c007a0c */ /* 0x000fe400057a1270 */
[----:B------:R-:W-:Y:S01]  /*56ef0*/  ISETP.LT.AND P2, PT, R29, c[0x0][0x178], !P2 ;  /* 0x00005e001d007a0c */ /* 0x000fe20005741270 */
[----:B------:R1:W-:Y:S01]  /*56f00*/  @P3 STG.E.U16 [R14.64], R2 ;  /* 0x000000020e003986 */ /* 0x0003e2000c101506 */
[----:B------:R-:W-:-:S02]  /*56f10*/  PRMT R22, R24, 0x7632, R22 ;  /* 0x0000763218167816 */ /* 0x000fc40000000016 */
[----:B------:R-:W-:Y:S01]  /*56f20*/  ISETP.GE.AND P3, PT, R23, c[0x0][0x17c], PT ;  /* 0x00005f0017007a0c */ /* 0x000fe20003f66270 */
[C---:B0-----:R-:W-:Y:S01]  /*56f30*/  IMAD.WIDE R12, R20.reuse, 0x2, R18 ;  /* 0x00000002140c7825 */ /* 0x041fe200078e0212 */
[----:B-1----:R-:W-:-:S04]  /*56f40*/  IADD3 R2, R20, c[0x0][0x198], RZ ;  /* 0x0000660014027a10 */ /* 0x002fc80007ffe0ff */
[----:B------:R-:W-:Y:S01]  /*56f50*/  @P4 STG.E.U16 [R12.64], R22 ;  /* 0x000000160c004986 */ /* 0x000fe2000c101506 */
[----:B------:R-:W-:-:S04]  /*56f60*/  IMAD.WIDE R14, R2, 0x2, R16 ;  /* 0x00000002020e7825 */ /* 0x000fc800078e0210 */
[----:B------:R-:W-:Y:S01]  /*56f70*/  IMAD.WIDE R20, R2, 0x2, R18 ;  /* 0x0000000202147825 */ /* 0x000fe200078e0212 */
[----:B---3--:R0:W-:Y:S04]  /*56f80*/  @P5 STG.E.U16 [R14.64], R26 ;  /* 0x0000001a0e005986 */ /* 0x0081e8000c101506 */
[----:B----4-:R1:W-:Y:S01]  /*56f90*/  @P2 STG.E.U16 [R20.64], R11 ;  /* 0x0000000b14002986 */ /* 0x0103e2000c101506 */
        /* <DEDUP_REMOVED lines=18> */
[----:B------:R-:W-:-:S03]  /*570c0*/  ISETP.GE.AND P2, PT, R26, c[0x0][0x17c], PT ;  /* 0x00005f001a007a0c */ /* 0x000fc60003f46270 */
[----:B------:R0:W-:Y:S01]  /*570d0*/  @P3 STG.E.U16 [R14.64], R25 ;  /* 0x000000190e003986 */ /* 0x0001e2000c101506 */
[C---:B------:R-:W-:Y:S01]  /*570e0*/  IMAD.WIDE R22, R24.reuse, 0x2, R18 ;  /* 0x0000000218167825 */ /* 0x040fe200078e0212 */
[----:B0-----:R-:W-:Y:S02]  /*570f0*/  IADD3 R14, R24, c[0x0][0x198], RZ ;  /* 0x00006600180e7a10 */ /* 0x001fe40007ffe0ff */
[----:B------:R-:W2:Y:S01]  /*57100*/  LDL.LU R25, [R1+0x4b8] ;  /* 0x0004b80001197983 */ /* 0x000ea20000300800 */
[----:B------:R-:W-:-:S03]  /*57110*/  IADD3 R24, R3, 0xd9, RZ ;  /* 0x000000d903187810 */ /* 0x000fc60007ffe0ff */
[----:B------:R-:W2:Y:S04]  /*57120*/  LDL.LU R26, [R1+0x328] ;  /* 0x00032800011a7983 */ /* 0x000ea80000300800 */
        /* <DEDUP_REMOVED lines=10> */
[----:B------:R-:W-:Y:S02]  /*571d0*/  ISETP.LT.AND P3, PT, R28, c[0x0][0x178], !P6 ;  /* 0x00005e001c007a0c */ /* 0x000fe40007761270 */
[----:B------:R-:W-:Y:S02]  /*571e0*/  IADD3 R20, R3, 0xdd, RZ ;  /* 0x000000dd03147810 */ /* 0x000fe40007ffe0ff */
[C---:B------:R-:W-:Y:S02]  /*571f0*/  IADD3 R23, R14.reuse, c[0x0][0x198], RZ ;  /* 0x000066000e177a10 */ /* 0x040fe40007ffe0ff */
[----:B------:R-:W-:Y:S01]  /*57200*/  ISETP.LT.AND P6, PT, R29, c[0x0][0x178], !P6 ;  /* 0x00005e001d007a0c */ /* 0x000fe200077c1270 */
[----:B------:R-:W-:Y:S01]  /*57210*/  IMAD.WIDE R14, R14, 0x2, R18 ;  /* 0x000000020e0e7825 */ /* 0x000fe200078e0212 */
[----:B------:R-:W-:-:S03]  /*57220*/  ISETP.GE.AND P4, PT, R20, c[0x0][0x17c], PT ;  /* 0x00005f0014007a0c */ /* 0x000fc60003f86270 */
[----:B------:R-:W-:Y:S01]  /*57230*/  IMAD.WIDE R20, R23, 0x2, R16 ;  /* 0x0000000217147825 */ /* 0x000fe200078e0210 */
[----:B0-----:R-:W-:Y:S01]  /*57240*/  IADD3 R2, R3, 0xda, RZ ;  /* 0x000000da03027810 */ /* 0x001fe20007ffe0ff */
[----:B------:R-:W-:Y:S01]  /*57250*/  @P2 STG.E.U16 [R14.64], R22 ;  /* 0x000000160e002986 */ /* 0x000fe2000c101506 */
[----:B------:R-:W-:Y:S01]  /*57260*/  ISETP.LT.AND P2, PT, R28, c[0x0][0x178], !P5 ;  /* 0x00005e001c007a0c */ /* 0x000fe20006f41270 */
[----:B------:R-:W-:Y:S01]  /*57270*/  IMAD.WIDE R12, R23, 0x2, R18 ;  /* 0x00000002170c7825 */ /* 0x000fe200078e0212 */
[----:B------:R-:W-:Y:S01]  /*57280*/  ISETP.LT.AND P5, PT, R29, c[0x0][0x178], !P5 ;  /* 0x00005e001d007a0c */ /* 0x000fe20006fa1270 */
[----:B---3--:R0:W-:Y:S01]  /*57290*/  @P3 STG.E.U16 [R20.64], R24 ;  /* 0x0000001814003986 */ /* 0x0081e2000c101506 */
[----:B------:R-:W-:Y:S02]  /*572a0*/  ISETP.GE.AND P3, PT, R2, c[0x0][0x17c], PT ;  /* 0x00005f0002007a0c */ /* 0x000fe40003f66270 */
[----:B------:R-:W-:Y:S01]  /*572b0*/  IADD3 R2, R23, c[0x0][0x198], RZ ;  /* 0x0000660017027a10 */ /* 0x000fe20007ffe0ff */
[----:B--2---:R1:W-:Y:S01]  /*572c0*/  @P6 STG.E.U16 [R12.64], R11 ;  /* 0x0000000b0c006986 */ /* 0x0043e2000c101506 */
[----:B------:R-:W-:-:S02]  /*572d0*/  ISETP.LT.AND P6, PT, R28, c[0x0][0x178], !P3 ;  /* 0x00005e001c007a0c */ /* 0x000fc40005fc1270 */
[----:B0-----:R-:W-:Y:S02]  /*572e0*/  PRMT R20, R24, 0x7632, R20 ;  /* 0x0000763218147816 */ /* 0x001fe40000000014 */
[----:B------:R-:W2:Y:S01]  /*572f0*/  LDL.LU R24, [R1+0x4d8] ;  /* 0x0004d80001187983 */ /* 0x000ea20000300800 */
[----:B------:R-:W-:Y:S01]  /*57300*/  PRMT R21, R11, 0x7632, R21 ;  /* 0x000076320b157816 */ /* 0x000fe20000000015 */
[C---:B-1----:R-:W-:Y:S02]  /*57310*/  IMAD.WIDE R12, R2.reuse, 0x2, R16 ;  /* 0x00000002020c7825 */ /* 0x042fe400078e0210 */
[----:B------:R-:W3:Y:S02]  /*57320*/  LDL.LU R11, [R1+0x348] ;  /* 0x00034800010b7983 */ /* 0x000ee40000300800 */
[C---:B------:R-:W-:Y:S01]  /*57330*/  IMAD.WIDE R14, R2.reuse, 0x2, R18 ;  /* 0x00000002020e7825 */ /* 0x040fe200078e0212 */
[----:B------:R-:W-:Y:S01]  /*57340*/  IADD3 R2, R2, c[0x0][0x198], RZ ;  /* 0x0000660002027a10 */ /* 0x000fe20007ffe0ff */
[----:B------:R0:W-:Y:S01]  /*57350*/  @P2 STG.E.U16 [R12.64], R20 ;  /* 0x000000140c002986 */ /* 0x0001e2000c101506 */
[----:B------:R-:W-:-:S03]  /*57360*/  ISETP.LT.AND P3, PT, R29, c[0x0][0x178], !P3 ;  /* 0x00005e001d007a0c */ /* 0x000fc60005f61270 */
[----:B------:R1:W-:Y:S01]  /*57370*/  @P5 STG.E.U16 [R14.64], R21 ;  /* 0x000000150e005986 */ /* 0x0003e2000c101506 */
[----:B0-----:R-:W-:Y:S01]  /*57380*/  IMAD.WIDE R12, R2, 0x2, R16 ;  /* 0x00000002020c7825 */ /* 0x001fe200078e0210 */
[----:B------:R-:W-:-:S04]  /*57390*/  IADD3 R20, R3, 0xdc, RZ ;  /* 0x000000dc03147810 */ /* 0x000fc80007ffe0ff */
[----:B------:R0:W-:Y:S01]  /*573a0*/  @P6 STG.E.U16 [R12.64], R25 ;  /* 0x000000190c006986 */ /* 0x0001e2000c101506 */
[----:B------:R-:W-:Y:S02]  /*573b0*/  ISETP.GE.AND P6, PT, R20, c[0x0][0x17c], PT ;  /* 0x00005f0014007a0c */ /* 0x000fe40003fc6270 */
[----:B------:R-:W-:Y:S01]  /*573c0*/  PRMT R20, R25, 0x7632, R20 ;  /* 0x0000763219147816 */ /* 0x000fe20000000014 */
[----:B-1----:R-:W-:Y:S01]  /*573d0*/  IMAD.WIDE R14, R2, 0x2, R18 ;  /* 0x00000002020e7825 */ /* 0x002fe200078e0212 */
[----:B0-----:R-:W4:Y:S01]  /*573e0*/  LDL.LU R25, [R1+0x4c8] ;  /* 0x0004c80001197983 */ /* 0x001f220000300800 */
[----:B------:R-:W-:-:S03]  /*573f0*/  PRMT R21, R26, 0x7632, R21 ;  /* 0x000076321a157816 */ /* 0x000fc60000000015 */
[----:B------:R0:W-:Y:S04]  /*57400*/  @P3 STG.E.U16 [R14.64], R26 ;  /* 0x0000001a0e003986 */ /* 0x0001e8000c101506 */
[----:B0-----:R-:W4:Y:S01]  /*57410*/  LDL.LU R26, [R1+0x138] ;  /* 0x00013800011a7983 */ /* 0x001f220000300800 */
        /* <DEDUP_REMOVED lines=16> */
[----:B-1----:R-:W-:Y:S02]  /*57520*/  IADD3 R14, R3, 0xde, RZ ;  /* 0x000000de030e7810 */ /* 0x002fe40007ffe0ff */
[----:B------:R-:W-:Y:S02]  /*57530*/  IADD3 R20, R2, c[0x0][0x198], RZ ;  /* 0x0000660002147a10 */ /* 0x000fe40007ffe0ff */
[----:B------:R-:W-:Y:S02]  /*57540*/  ISETP.LT.AND P4, PT, R29, c[0x0][0x178], !P4 ;  /* 0x00005e001d007a0c */ /* 0x000fe40006781270 */
[----:B------:R-:W-:Y:S01]  /*57550*/  IADD3 R23, R3, 0xdf, RZ ;  /* 0x000000df03177810 */ /* 0x000fe20007ffe0ff */
        /* <DEDUP_REMOVED lines=8> */
[----:B------:R-:W-:Y:S02]  /*575e0*/  PRMT R22, R11, 0x7632, R22 ;  /* 0x000076320b167816 */ /* 0x000fe40000000016 */
[----:B------:R-:W-:Y:S01]  /*575f0*/  ISETP.GE.AND P2, PT, R23, c[0x0][0x17c], PT ;  /* 0x00005f0017007a0c */ /* 0x000fe20003f46270 */
[C---:B0-----:R-:W-:Y:S01]  /*57600*/  IMAD.WIDE R12, R20.reuse, 0x2, R18 ;  /* 0x00000002140c7825 */ /* 0x041fe200078e0212 */
[----:B------:R-:W-:Y:S01]  /*57610*/  ISETP.LT.AND P3, PT, R29, c[0x0][0x178], !P3 ;  /* 0x00005e001d007a0c */ /* 0x000fe20005f61270 */
[----:B------:R-:W2:Y:S01]  /*57620*/  LDL.LU R11, [R1+0x15c] ;  /* 0x00015c00010b7983 */ /* 0x000ea20000300800 */
[----:B-1----:R-:W-:-:S05]  /*57630*/  IADD3 R2, R20, c[0x0][0x198], RZ ;  /* 0x0000660014027a10 */ /* 0x002fca0007ffe0ff */
[----:B------:R-:W-:Y:S01]  /*57640*/  IMAD.WIDE R14, R2, 0x2, R16 ;  /* 0x00000002020e7825 */ /* 0x000fe200078e0210 */
[----:B------:R-:W-:Y:S04]  /*57650*/  @P4 STG.E.U16 [R12.64], R22 ;  /* 0x000000160c004986 */ /* 0x000fe8000c101506 */
[----:B----4-:R0:W-:Y:S01]  /*57660*/  @P6 STG.E.U16 [R14.64], R25 ;  /* 0x000000190e006986 */ /* 0x0101e2000c101506 */
[----:B------:R-:W-:Y:S01]  /*57670*/  ISETP.LT.AND P6, PT, R28, c[0x0][0x178], !P2 ;  /* 0x00005e001c007a0c */ /* 0x000fe200057c1270 */
[C---:B------:R-:W-:Y:S01]  /*57680*/  IMAD.WIDE R20, R2.reuse, 0x2, R18 ;  /* 0x0000000202147825 */ /* 0x040fe200078e0212 */
[----:B0-----:R-:W-:Y:S02]  /*57690*/  IADD3 R14, R2, c[0x0][0x198], RZ ;  /* 0x00006600020e7a10 */ /* 0x001fe40007ffe0ff */
[----:B------:R-:W-:-:S03]  /*576a0*/  PRMT R22, R25, 0x7632, R22 ;  /* 0x0000763219167816 */ /* 0x000fc60000000016 */
[----:B------:R-:W-:Y:S01]  /*576b0*/  IMAD.WIDE R12, R14, 0x2, R16 ;  /* 0x000000020e0c7825 */ /* 0x000fe200078e0210 */
[----:B------:R0:W-:Y:S01]  /*576c0*/  @P3 STG.E.U16 [R20.64], R26 ;  /* 0x0000001a14003986 */ /* 0x0001e2000c101506 */
[----:B------:R-:W-:-:S04]  /*576d0*/  PRMT R23, R26, 0x7632, R23 ;  /* 0x000076321a177816 */ /* 0x000fc80000000017 */
[----:B------:R1:W-:Y:S04]  /*576e0*/  @P6 STG.E.U16 [R12.64], R22 ;  /* 0x000000160c006986 */ /* 0x0003e8000c101506 */
[----:B0-----:R-:W3:Y:S04]  /*576f0*/  LDL.LU R26, [R1+0x14c] ;  /* 0x00014c00011a7983 */ /* 0x001ee80000300800 */
[----:B-1----:R-:W4:Y:S01]  /*57700*/  LDL.LU R22, [R1+0x18c] ;  /* 0x00018c0001167983 */ /* 0x002f220000300800 */
[----:B------:R-:W-:-:S04]  /*57710*/  IADD3 R25, R3, 0xe1, RZ ;  /* 0x000000e103197810 */ /* 0x000fc80007ffe0ff */
[----:B------:R-:W-:Y:S02]  /*57720*/  ISETP.GE.AND P6, PT, R25, c[0x0][0x17c], PT ;  /* 0x00005f0019007a0c */ /* 0x000fe40003fc6270 */
[----:B------:R-:W3:Y:S01]  /*57730*/  LDL.LU R25, [R1+0x19c] ;  /* 0x00019c0001197983 */ /* 0x000ee20000300800 */
[----:B------:R-:W-:-:S04]  /*57740*/  IADD3 R24, R3, 0xe0, RZ ;  /* 0x000000e003187810 */ /* 0x000fc80007ffe0ff */
[----:B------:R-:W-:Y:S02]  /*57750*/  ISETP.GE.AND P4, PT, R24, c[0x0][0x17c], PT ;  /* 0x00005f0018007a0c */ /* 0x000fe40003f86270 */
[C---:B------:R-:W-:Y:S02]  /*57760*/  ISETP.LT.AND P2, PT, R29.reuse, c[0x0][0x178], !P2 ;  /* 0x00005e001d007a0c */ /* 0x040fe40005741270 */
[----:B------:R-:W-:Y:S02]  /*57770*/  ISETP.LT.AND P3, PT, R28, c[0x0][0x178], !P4 ;  /* 0x00005e001c007a0c */ /* 0x000fe40006761270 */
[C---:B------:R-:W-:Y:S01]  /*57780*/  IADD3 R2, R14.reuse, c[0x0][0x198], RZ ;  /* 0x000066000e027a10 */ /* 0x040fe20007ffe0ff */
[----:B------:R-:W-:Y:S01]  /*57790*/  IMAD.WIDE R14, R14, 0x2, R18 ;  /* 0x000000020e0e7825 */ /* 0x000fe200078e0212 */
[----:B------:R-:W-:-:S03]  /*577a0*/  ISETP.LT.AND P4, PT, R29, c[0x0][0x178], !P4 ;  /* 0x00005e001d007a0c */ /* 0x000fc60006781270 */
[----:B------:R-:W-:Y:S01]  /*577b0*/  IMAD.WIDE R20, R2, 0x2, R16 ;  /* 0x0000000202147825 */ /* 0x000fe200078e0210 */
[----:B------:R-:W-:-:S03]  /*577c0*/  IADD3 R24, R3, 0xe2, RZ ;  /* 0x000000e203187810 */ /* 0x000fc60007ffe0ff */
[----:B------:R0:W-:Y:S01]  /*577d0*/  @P2 STG.E.U16 [R14.64], R23 ;  /* 0x000000170e002986 */ /* 0x0001e2000c101506 */
[----:B------:R-:W-:Y:S01]  /*577e0*/  IMAD.WIDE R12, R2, 0x2, R18 ;  /* 0x00000002020c7825 */ /* 0x000fe200078e0212 */
[----:B------:R-:W-:Y:S02]  /*577f0*/  ISETP.GE.AND P2, PT, R24, c[0x0][0x17c], PT ;  /* 0x00005f0018007a0c */ /* 0x000fe40003f46270 */
[----:B0-----:R-:W-:Y:S01]  /*57800*/  IADD3 R23, R3, 0xe3, RZ ;  /* 0x000000e303177810 */ /* 0x001fe20007ffe0ff */
[----:B----4-:R0:W-:Y:S01]  /*57810*/  @P3 STG.E.U16 [R20.64], R22 ;  /* 0x0000001614003986 */ /* 0x0101e2000c101506 */
[C---:B------:R-:W-:Y:S02]  /*57820*/  ISETP.LT.AND P3, PT, R28.reuse, c[0x0][0x178], !P6 ;  /* 0x00005e001c007a0c */ /* 0x040fe40007761270 */
[----:B------:R-:W-:Y:S01]  /*57830*/  ISETP.LT.AND P6, PT, R29, c[0x0][0x178], !P6 ;  /* 0x00005e001d007a0c */ /* 0x000fe200077c1270 */
[----:B--2---:R1:W-:Y:S01]  /*57840*/  @P4 STG.E.U16 [R12.64], R11 ;  /* 0x0000000b0c004986 */ /* 0x0043e2000c101506 */
[----:B------:R-:W-:-:S02]  /*57850*/  ISETP.LT.AND P4, PT, R28, c[0x0][0x178], !P2 ;  /* 0x00005e001c007a0c */ /* 0x000fc40005781270 */
[----:B0-----:R-:W-:Y:S02]  /*57860*/  PRMT R21, R22, 0x7632, R21 ;  /* 0x0000763216157816 */ /* 0x001fe40000000015 */
[----:B------:R-:W-:Y:S02]  /*57870*/  IADD3 R22, R2, c[0x0][0x198], RZ ;  /* 0x0000660002167a10 */ /* 0x000fe40007ffe0ff */
[----:B------:R-:W-:Y:S02]  /*57880*/  ISETP.LT.AND P2, PT, R29, c[0x0][0x178], !P2 ;  /* 0x00005e001d007a0c */ /* 0x000fe40005741270 */
[C---:B------:R-:W-:Y:S01]  /*57890*/  IADD3 R20, R22.reuse, c[0x0][0x198], RZ ;  /* 0x0000660016147a10 */ /* 0x040fe20007ffe0ff */
[C---:B------:R-:W-:Y:S01]  /*578a0*/  IMAD.WIDE R14, R22.reuse, 0x2, R16 ;  /* 0x00000002160e7825 */ /* 0x040fe200078e0210 */
[----:B------:R-:W-:Y:S02]  /*578b0*/  PRMT R2, R11, 0x7632, R2 ;  /* 0x000076320b027816 */ /* 0x000fe40000000002 */
[----:B-1----:R-:W2:Y:S01]  /*578c0*/  LDL.LU R11, [R1+0x17c] ;  /* 0x00017c00010b7983 */ /* 0x002ea20000300800 */
[----:B------:R-:W-:-:S03]  /*578d0*/  IMAD.WIDE R12, R22, 0x2, R18 ;  /* 0x00000002160c7825 */ /* 0x000fc600078e0212 */
[----:B------:R0:W-:Y:S01]  /*578e0*/  @P3 STG.E.U16 [R14.64], R21 ;  /* 0x000000150e003986 */ /* 0x0001e2000c101506 */
[----:B------:R-:W-:-:S03]  /*578f0*/  ISETP.GE.AND P3, PT, R23, c[0x0][0x17c], PT ;  /* 0x00005f0017007a0c */ /* 0x000fc60003f66270 */
[----:B------:R1:W-:Y:S01]  /*57900*/  @P6 STG.E.U16 [R12.64], R2 ;  /* 0x000000020c006986 */ /* 0x0003e2000c101506 */
[----:B0-----:R-:W-:-:S04]  /*57910*/  IMAD.WIDE R14, R20, 0x2, R16 ;  /* 0x00000002140e7825 */ /* 0x001fc800078e0210 */
[----:B-1----:R-:W-:Y:S01]  /*57920*/  IMAD.WIDE R12, R20, 0x2, R18 ;  /* 0x00000002140c7825 */ /* 0x002fe200078e0212 */
[----:B---3--:R0:W-:Y:S01]  /*57930*/  @P4 STG.E.U16 [R14.64], R25 ;  /* 0x000000190e004986 */ /* 0x0081e2000c101506 */
[----:B------:R-:W-:-:S03]  /*57940*/  ISETP.LT.AND P4, PT, R28, c[0x0][0x178], !P3 ;  /* 0x00005e001c007a0c */ /* 0x000fc60005f81270 */
[----:B------:R1:W-:Y:S01]  /*57950*/  @P2 STG.E.U16 [R12.64], R26 ;  /* 0x0000001a0c002986 */ /* 0x0003e2000c101506 */
[----:B------:R-:W-:Y:S02]  /*57960*/  ISETP.LT.AND P2, PT, R29, c[0x0][0x178], !P3 ;  /* 0x00005e001d007a0c */ /* 0x000fe40005f41270 */
[----:B------:R-:W-:Y:S02]  /*57970*/  PRMT R2, R25, 0x7632, R2 ;  /* 0x0000763219027816 */ /* 0x000fe40000000002 */
[----:B0-----:R-:W-:Y:S02]  /*57980*/  IADD3 R14, R20, c[0x0][0x198], RZ ;  /* 0x00006600140e7a10 */ /* 0x001fe40007ffe0ff */
[----:B------:R-:W-:Y:S02]  /*57990*/  IADD3 R25, R3, 0xe5, RZ ;  /* 0x000000e503197810 */ /* 0x000fe40007ffe0ff */
[C---:B------:R-:W-:Y:S01]  /*579a0*/  IADD3 R22, R14.reuse, c[0x0][0x198], RZ ;  /* 0x000066000e167a10 */ /* 0x040fe20007ffe0ff */
[----:B-1----:R-:W-:Y:S01]  /*579b0*/  IMAD.WIDE R12, R14, 0x2, R16 ;  /* 0x000000020e0c7825 */ /* 0x002fe200078e0210 */
[----:B------:R-:W-:-:S02]  /*579c0*/  PRMT R23, R26, 0x7632, R23 ;  /* 0x000076321a177816 */ /* 0x000fc40000000017 */
[----:B------:R-:W3:Y:S01]  /*579d0*/  LDL.LU R26, [R1+0x16c] ;  /* 0x00016c00011a7983 */ /* 0x000ee20000300800 */
[----:B------:R-:W-:-:S03]  /*579e0*/  IMAD.WIDE R14, R14, 0x2, R18 ;  /* 0x000000020e0e7825 */ /* 0x000fc600078e0212 */
[----:B------:R-:W-:Y:S01]  /*579f0*/  @P4 STG.E.U16 [R12.64], R2 ;  /* 0x000000020c004986 */ /* 0x000fe2000c101506 */
[----:B------:R-:W-:-:S03]  /*57a00*/  ISETP.GE.AND P4, PT, R25, c[0x0][0x17c], PT ;  /* 0x00005f0019007a0c */ /* 0x000fc60003f86270 */
[----:B------:R-:W4:Y:S04]  /*57a10*/  LDL.LU R25, [R1+0x1dc] ;  /* 0x0001dc0001197983 */ /* 0x000f280000300800 */
[----:B------:R0:W-:Y:S04]  /*57a20*/  @P2 STG.E.U16 [R14.64], R23 ;  /* 0x000000170e002986 */ /* 0x0001e8000c101506 */
[----:B0-----:R-:W3:Y:S01]  /*57a30*/  LDL.LU R15, [R1+0x1cc] ;  /* 0x0001cc00010f7983 */ /* 0x001ee20000300800 */
[----:B------:R-:W-:-:S04]  /*57a40*/  IADD3 R21, R3, 0xe4, RZ ;  /* 0x000000e403157810 */ /* 0x000fc80007ffe0ff */
[----:B------:R-:W-:-:S04]  /*57a50*/  ISETP.GE.AND P6, PT, R21, c[0x0][0x17c], PT ;  /* 0x00005f0015007a0c */ /* 0x000fc80003fc6270 */
[----:B------:R-:W-:Y:S02]  /*57a60*/  ISETP.LT.AND P3, PT, R28, c[0x0][0x178], !P6 ;  /* 0x00005e001c007a0c */ /* 0x000fe40007761270 */
[----:B------:R-:W-:Y:S01]  /*57a70*/  ISETP.LT.AND P6, PT, R29, c[0x0][0x178], !P6 ;  /* 0x00005e001d007a0c */ /* 0x000fe200077c1270 */
[----:B------:R-:W-:Y:S01]  /*57a80*/  IMAD.WIDE R20, R22, 0x2, R16 ;  /* 0x0000000216147825 */ /* 0x000fe200078e0210 */
[----:B------:R-:W-:-:S03]  /*57a90*/  IADD3 R24, R3, 0xe6, RZ ;  /* 0x000000e603187810 */ /* 0x000fc60007ffe0ff */
[----:B------:R-:W-:Y:S01]  /*57aa0*/  IMAD.WIDE R12, R22, 0x2, R18 ;  /* 0x00000002160c7825 */ /* 0x000fe200078e0212 */
[----:B------:R-:W-:Y:S02]  /*57ab0*/  ISETP.GE.AND P2, PT, R24, c[0x0][0x17c], PT ;  /* 0x00005f0018007a0c */ /* 0x000fe40003f46270 */
[----:B------:R-:W-:Y:S02]  /*57ac0*/  IADD3 R22, R22, c[0x0][0x198], RZ ;  /* 0x0000660016167a10 */ /* 0x000fe40007ffe0ff */
[----:B------:R-:W-:Y:S02]  /*57ad0*/  IADD3 R23, R3, 0xe7, RZ ;  /* 0x000000e703177810 */ /* 0x000fe40007ffe0ff */
[----:B--2---:R-:W-:Y:S01]  /*57ae0*/  PRMT R2, R11, 0x7632, R2 ;  /* 0x000076320b027816 */ /* 0x004fe20000000002 */
[----:B---3--:R0:W-:Y:S01]  /*57af0*/  @P3 STG.E.U16 [R20.64], R15 ;  /* 0x0000000f14003986 */ /* 0x0081e2000c101506 */
[C---:B------:R-:W-:Y:S02]  /*57b00*/  ISETP.LT.AND P3, PT, R28.reuse, c[0x0][0x178], !P4 ;  /* 0x00005e001c007a0c */ /* 0x040fe40006761270 */
[----:B------:R-:W-:Y:S01]  /*57b10*/  ISETP.LT.AND P4, PT, R29, c[0x0][0x178], !P4 ;  /* 0x00005e001d007a0c */ /* 0x000fe20006781270 */
[----:B------:R1:W-:Y:S01]  /*57b20*/  @P6 STG.E.U16 [R12.64], R11 ;  /* 0x0000000b0c006986 */ /* 0x0003e2000c101506 */
[----:B------:R-:W-:-:S02]  /*57b30*/  ISETP.LT.AND P6, PT, R28, c[0x0][0x178], !P2 ;  /* 0x00005e001c007a0c */ /* 0x000fc400057c1270 */
[----:B------:R-:W-:Y:S02]  /*57b40*/  ISETP.LT.AND P2, PT, R29, c[0x0][0x178], !P2 ;  /* 0x00005e001d007a0c */ /* 0x000fe40005741270 */
[----:B0-----:R-:W-:Y:S01]  /*57b50*/  PRMT R21, R15, 0x7632, R21 ;  /* 0x000076320f157816 */ /* 0x001fe20000000015 */
[C---:B------:R-:W-:Y:S01]  /*57b60*/  IMAD.WIDE R14, R22.reuse, 0x2, R16 ;  /* 0x00000002160e7825 */ /* 0x040fe200078e0210 */
[C---:B------:R-:W-:Y:S01]  /*57b70*/  IADD3 R20, R22.reuse, c[0x0][0x198], RZ ;  /* 0x0000660016147a10 */ /* 0x040fe20007ffe0ff */
[----:B-1----:R-:W2:Y:S02]  /*57b80*/  LDL.LU R11, [R1+0x1bc] ;  /* 0x0001bc00010b7983 */ /* 0x002ea40000300800 */
[----:B------:R-:W-:Y:S02]  /*57b90*/  IMAD.WIDE R12, R22, 0x2, R18 ;  /* 0x00000002160c7825 */ /* 0x000fe400078e0212 */
[----:B------:R0:W-:Y:S01]  /*57ba0*/  @P3 STG.E.U16 [R14.64], R21 ;  /* 0x000000150e003986 */ /* 0x0001e2000c101506 */
[----:B------:R-:W-:-:S03]  /*57bb0*/  ISETP.GE.AND P3, PT, R23, c[0x0][0x17c], PT ;  /* 0x00005f0017007a0c */ /* 0x000fc60003f66270 */
[----:B------:R1:W-:Y:S01]  /*57bc0*/  @P4 STG.E.U16 [R12.64], R2 ;  /* 0x000000020c004986 */ /* 0x0003e2000c101506 */
[----:B0-----:R-:W-:-:S04]  /*57bd0*/  IMAD.WIDE R14, R20, 0x2, R16 ;  /* 0x00000002140e7825 */ /* 0x001fc800078e0210 */
[----:B-1----:R-:W-:Y:S01]  /*57be0*/  IMAD.WIDE R12, R20, 0x2, R18 ;  /* 0x00000002140c7825 */ /* 0x002fe200078e0212 */
[----:B----4-:R0:W-:Y:S01]  /*57bf0*/  @P6 STG.E.U16 [R14.64], R25 ;  /* 0x000000190e006986 */ /* 0x0101e2000c101506 */
        /* <DEDUP_REMOVED lines=213> */
[----:B------:R0:W-:Y:S01]  /*58950*/  @P3 STG.E.U16 [R14.64], R21 ;  /* 0x000000150e003986 */ /* 0x0001e2000c101506 */
[----:B------:R-:W-:-:S03]  /*58960*/  ISETP.GE.AND P3, PT, R23, c[0x0][0x17c], PT ;  /* 0x00005f0017007a0c */ /* 0x000fc60003f66270 */
[----:B------:R1:W-:Y:S04]  /*58970*/  @P6 STG.E.U16 [R12.64], R2 ;  /* 0x000000020c006986 */ /* 0x0003e8000c101506 */
[----:B------:R-:W2:Y:S01]  /*58980*/  LDL.LU R11, [R1+0x34c] ;  /* 0x00034c00010b7983 */ /* 0x000ea20000300800 */
[----:B0-----:R-:W-:-:S05]  /*58990*/  IMAD.WIDE R14, R20, 0x2, R16 ;  /* 0x00000002140e7825 */ /* 0x001fca00078e0210 */
[----:B----4-:R0:W-:Y:S01]  /*589a0*/  @P4 STG.E.U16 [R14.64], R25 ;  /* 0x000000190e004986 */ /* 0x0101e2000c101506 */
[----:B------:R-:W-:Y:S01]  /*589b0*/  ISETP.LT.AND P4, PT, R28, c[0x0][0x178], !P3 ;  /* 0x00005e001c007a0c */ /* 0x000fe20005f81270 */
[C---:B-1----:R-:W-:Y:S01]  /*589c0*/  IMAD.WIDE R12, R20.reuse, 0x2, R18 ;  /* 0x00000002140c7825 */ /* 0x042fe200078e0212 */
[----:B------:R-:W-:Y:S02]  /*589d0*/  ISETP.LT.AND P3, PT, R29, c[0x0][0x178], !P3 ;  /* 0x00005e001d007a0c */ /* 0x000fe40005f61270 */
[----:B------:R-:W-:Y:S02]  /*589e0*/  PRMT R2, R25, 0x7632, R2 ;  /* 0x0000763219027816 */ /* 0x000fe40000000002 */
[----:B------:R1:W-:Y:S01]  /*589f0*/  @P2 STG.E.U16 [R12.64], R26 ;  /* 0x0000001a0c002986 */ /* 0x0003e2000c101506 */
[----:B0-----:R-:W-:Y:S02]  /*58a00*/  IADD3 R14, R20, c[0x0][0x198], RZ ;  /* 0x00006600140e7a10 */ /* 0x001fe40007ffe0ff */
[----:B------:R-:W-:-:S02]  /*58a10*/  PRMT R23, R26, 0x7632, R23 ;  /* 0x000076321a177816 */ /* 0x000fc40000000017 */
[C---:B------:R-:W-:Y:S01]  /*58a20*/  IADD3 R22, R14.reuse, c[0x0][0x198], RZ ;  /* 0x000066000e167a10 */ /* 0x040fe20007ffe0ff */
[C---:B-1----:R-:W-:Y:S01]  /*58a30*/  IMAD.WIDE R12, R14.reuse, 0x2, R16 ;  /* 0x000000020e0c7825 */ /* 0x042fe200078e0210 */
[----:B------:R-:W3:Y:S03]  /*58a40*/  LDL.LU R26, [R1+0x13c] ;  /* 0x00013c00011a7983 */ /* 0x000ee60000300800 */
[----:B------:R-:W-:Y:S01]  /*58a50*/  IMAD.WIDE R14, R14, 0x2, R18 ;  /* 0x000000020e0e7825 */ /* 0x000fe200078e0212 */
[----:B------:R-:W-:Y:S04]  /*58a60*/  @P4 STG.E.U16 [R12.64], R2 ;  /* 0x000000020c004986 */ /* 0x000fe8000c101506 */
[----:B------:R0:W-:Y:S04]  /*58a70*/  @P3 STG.E.U16 [R14.64], R23 ;  /* 0x000000170e003986 */ /* 0x0001e8000c101506 */
[----:B0-----:R-:W4:Y:S01]  /*58a80*/  LDL.LU R15, [R1+0x4dc] ;  /* 0x0004dc00010f7983 */ /* 0x001f220000300800 */
[----:B------:R-:W-:-:S02]  /*58a90*/  IADD3 R24, R3, 0xfe, RZ ;  /* 0x000000fe03187810 */ /* 0x000fc40007ffe0ff */
[----:B------:R-:W-:Y:S02]  /*58aa0*/  IADD3 R21, R3, 0xfc, RZ ;  /* 0x000000fc03157810 */ /* 0x000fe40007ffe0ff */
[----:B------:R-:W-:Y:S02]  /*58ab0*/  ISETP.GE.AND P3, PT, R24, c[0x0][0x17c], PT ;  /* 0x00005f0018007a0c */ /* 0x000fe40003f66270 */
[----:B------:R-:W-:Y:S01]  /*58ac0*/  ISETP.GE.AND P6, PT, R21, c[0x0][0x17c], PT ;  /* 0x00005f0015007a0c */ /* 0x000fe20003fc6270 */
[----:B------:R-:W3:Y:S03]  /*58ad0*/  LDL.LU R24, [R1+0x4cc] ;  /* 0x0004cc0001187983 */ /* 0x000ee60000300800 */
[----:B------:R-:W-:Y:S02]  /*58ae0*/  ISETP.LT.AND P2, PT, R28, c[0x0][0x178], !P6 ;  /* 0x00005e001c007a0c */ /* 0x000fe40007741270 */
[----:B------:R-:W-:Y:S01]  /*58af0*/  ISETP.LT.AND P6, PT, R29, c[0x0][0x178], !P6 ;  /* 0x00005e001d007a0c */ /* 0x000fe200077c1270 */
[----:B------:R-:W-:-:S04]  /*58b00*/  IMAD.WIDE R20, R22, 0x2, R16 ;  /* 0x0000000216147825 */ /* 0x000fc800078e0210 */
[----:B------:R-:W-:Y:S01]  /*58b10*/  IMAD.WIDE R12, R22, 0x2, R18 ;  /* 0x00000002160c7825 */ /* 0x000fe200078e0212 */
[----:B------:R-:W-:-:S04]  /*58b20*/  IADD3 R25, R3, 0xfd, RZ ;  /* 0x000000fd03197810 */ /* 0x000fc80007ffe0ff */
[----:B------:R-:W-:Y:S02]  /*58b30*/  ISETP.GE.AND P4, PT, R25, c[0x0][0x17c], PT ;  /* 0x00005f0019007a0c */ /* 0x000fe40003f86270 */
[----:B------:R-:W-:Y:S01]  /*58b40*/  IADD3 R2, R22, c[0x0][0x198], RZ ;  /* 0x0000660016027a10 */ /* 0x000fe20007ffe0ff */
[----:B----4-:R0:W-:Y:S04]  /*58b50*/  @P2 STG.E.U16 [R20.64], R15 ;  /* 0x0000000f14002986 */ /* 0x0101e8000c101506 */
[----:B--2---:R1:W-:Y:S01]  /*58b60*/  @P6 STG.E.U16 [R12.64], R11 ;  /* 0x0000000b0c006986 */ /* 0x0043e2000c101506 */
[----:B0-----:R-:W-:-:S03]  /*58b70*/  PRMT R21, R11, 0x7632, R21 ;  /* 0x000076320b157816 */ /* 0x001fc60000000015 */
[----:B-1----:R-:W2:Y:S04]  /*58b80*/  LDL.LU R11, [R1+0x420] ;  /* 0x00042000010b7983 */ /* 0x002ea80000300800 */
[----:B------:R-:W4:Y:S01]  /*58b90*/  LDL.LU R23, [R1+0x380] ;  /* 0x0003800001177983 */ /* 0x000f220000300800 */
[C---:B------:R-:W-:Y:S02]  /*58ba0*/  ISETP.LT.AND P2, PT, R28.reuse, c[0x0][0x178], !P4 ;  /* 0x00005e001c007a0c */ /* 0x040fe40006741270 */
[----:B------:R-:W-:Y:S02]  /*58bb0*/  ISETP.LT.AND P4, PT, R29, c[0x0][0x178], !P4 ;  /* 0x00005e001d007a0c */ /* 0x000fe40006781270 */
[----:B------:R-:W-:Y:S01]  /*58bc0*/  ISETP.LT.AND P6, PT, R28, c[0x0][0x178], !P3 ;  /* 0x00005e001c007a0c */ /* 0x000fe20005fc1270 */
[----:B------:R-:W-:Y:S01]  /*58bd0*/  IMAD.WIDE R12, R2, 0x2, R16 ;  /* 0x00000002020c7825 */ /* 0x000fe200078e0210 */
[----:B------:R-:W-:-:S03]  /*58be0*/  PRMT R20, R15, 0x7632, R20 ;  /* 0x000076320f147816 */ /* 0x000fc60000000014 */
[C---:B------:R-:W-:Y:S01]  /*58bf0*/  IMAD.WIDE R14, R2.reuse, 0x2, R18 ;  /* 0x00000002020e7825 */ /* 0x040fe200078e0212 */
[----:B------:R-:W-:Y:S02]  /*58c00*/  IADD3 R2, R2, c[0x0][0x198], RZ ;  /* 0x0000660002027a10 */ /* 0x000fe40007ffe0ff */
[----:B------:R-:W-:Y:S02]  /*58c10*/  IADD3 R22, R3, 0xff, RZ ;  /* 0x000000ff03167810 */ /* 0x000fe40007ffe0ff */
[----:B------:R-:W-:Y:S01]  /*58c20*/  ISETP.LT.AND P3, PT, R29, c[0x0][0x178], !P3 ;  /* 0x00005e001d007a0c */ /* 0x000fe20005f61270 */
[----:B------:R0:W-:Y:S01]  /*58c30*/  @P2 STG.E.U16 [R12.64], R20 ;  /* 0x000000140c002986 */ /* 0x0001e2000c101506 */
[----:B------:R-:W-:-:S03]  /*58c40*/  ISETP.GE.AND P2, PT, R22, c[0x0][0x17c], PT ;  /* 0x00005f0016007a0c */ /* 0x000fc60003f46270 */
[----:B------:R1:W-:Y:S01]  /*58c50*/  @P4 STG.E.U16 [R14.64], R21 ;  /* 0x000000150e004986 */ /* 0x0003e2000c101506 */
[----:B------:R-:W-:Y:S01]  /*58c60*/  ISETP.LT.AND P4, PT, R28, c[0x0][0x178], !P2 ;  /* 0x00005e001c007a0c */ /* 0x000fe20005781270 */
[----:B0-----:R-:W-:Y:S01]  /*58c70*/  IMAD.WIDE R12, R2, 0x2, R16 ;  /* 0x00000002020c7825 */ /* 0x001fe200078e0210 */
[----:B------:R-:W-:-:S03]  /*58c80*/  IADD3 R20, R3, 0x100, RZ ;  /* 0x0000010003147810 */ /* 0x000fc60007ffe0ff */
[----:B-1----:R-:W-:Y:S01]  /*58c90*/  IMAD.WIDE R14, R2, 0x2, R18 ;  /* 0x00000002020e7825 */ /* 0x002fe200078e0212 */
[----:B---3--:R0:W-:Y:S01]  /*58ca0*/  @P6 STG.E.U16 [R12.64], R24 ;  /* 0x000000180c006986 */ /* 0x0081e2000c101506 */
[----:B------:R-:W-:Y:S02]  /*58cb0*/  ISETP.GE.AND P6, PT, R20, c[0x0][0x17c], PT ;  /* 0x00005f0014007a0c */ /* 0x000fe40003fc6270 */
[----:B------:R-:W-:Y:S01]  /*58cc0*/  IADD3 R2, R2, c[0x0][0x198], RZ ;  /* 0x0000660002027a10 */ /* 0x000fe20007ffe0ff */
[----:B------:R1:W-:Y:S01]  /*58cd0*/  @P3 STG.E.U16 [R14.64], R26 ;  /* 0x0000001a0e003986 */ /* 0x0003e2000c101506 */
[----:B------:R-:W-:Y:S02]  /*58ce0*/  ISETP.LT.AND P2, PT, R29, c[0x0][0x178], !P2 ;  /* 0x00005e001d007a0c */ /* 0x000fe40005741270 */
[----:B------:R-:W-:Y:S02]  /*58cf0*/  ISETP.LT.AND P3, PT, R28, c[0x0][0x178], !P6 ;  /* 0x00005e001c007a0c */ /* 0x000fe40007761270 */
[----:B------:R-:W-:Y:S01]  /*58d00*/  PRMT R20, R24, 0x7632, R20 ;  /* 0x0000763218147816 */ /* 0x000fe20000000014 */
[----:B0-----:R-:W-:-:S04]  /*58d10*/  IMAD.WIDE R12, R2, 0x2, R16 ;  /* 0x00000002020c7825 */ /* 0x001fc800078e0210 */
[C---:B-1----:R-:W-:Y:S01]  /*58d20*/  IMAD.WIDE R14, R2.reuse, 0x2, R18 ;  /* 0x00000002020e7825 */ /* 0x042fe200078e0212 */
[----:B------:R-:W-:Y:S01]  /*58d30*/  IADD3 R2, R2, c[0x0][0x198], RZ ;  /* 0x0000660002027a10 */ /* 0x000fe20007ffe0ff */
[----:B------:R0:W-:Y:S01]  /*58d40*/  @P4 STG.E.U16 [R12.64], R20 ;  /* 0x000000140c004986 */ /* 0x0001e2000c101506 */
[----:B------:R-:W-:Y:S02]  /*58d50*/  ISETP.LT.AND P6, PT, R29, c[0x0][0x178], !P6 ;  /* 0x00005e001d007a0c */ /* 0x000fe400077c1270 */
[----:B------:R-:W-:Y:S02]  /*58d60*/  PRMT R21, R26, 0x7632, R21 ;  /* 0x000076321a157816 */ /* 0x000fe40000000015 */
[----:B------:R-:W-:Y:S01]  /*58d70*/  ISETP.LT.AND P4, PT, R28, c[0x0][0x178], !P5 ;  /* 0x00005e001c007a0c */ /* 0x000fe20006f81270 */
[----:B------:R-:W3:Y:S01]  /*58d80*/  LDL.LU R26, [R1+0x3a0] ;  /* 0x0003a000011a7983 */ /* 0x000ee20000300800 */
[----:B0-----:R-:W-:Y:S01]  /*58d90*/  IMAD.WIDE R12, R2, 0x2, R16 ;  /* 0x00000002020c7825 */ /* 0x001fe200078e0210 */
[----:B------:R-:W-:-:S02]  /*58da0*/  IADD3 R20, R3, 0x106, RZ ;  /* 0x0000010603147810 */ /* 0x000fc40007ffe0ff */
[----:B------:R0:W-:Y:S02]  /*58db0*/  @P2 STG.E.U16 [R14.64], R21 ;  /* 0x000000150e002986 */ /* 0x0001e4000c101506 */
[----:B------:R-:W-:Y:S02]  /*58dc0*/  ISETP.GE.AND P2, PT, R20, c[0x0][0x17c], PT ;  /* 0x00005f0014007a0c */ /* 0x000fe40003f46270 */
[----:B------:R-:W-:Y:S02]  /*58dd0*/  IADD3 R20, R2, c[0x0][0x198], RZ ;  /* 0x0000660002147a10 */ /* 0x000fe40007ffe0ff */
[----:B0-----:R-:W-:Y:S01]  /*58de0*/  IADD3 R14, R3, 0x102, RZ ;  /* 0x00000102030e7810 */ /* 0x001fe20007ffe0ff */
[----:B--2---:R0:W-:Y:S03]  /*58df0*/  @P3 STG.E.U16 [R12.64], R11 ;  /* 0x0000000b0c003986 */ /* 0x0041e6000c101506 */
[----:B------:R-:W-:Y:S01]  /*58e00*/  ISETP.GE.AND P3, PT, R14, c[0x0][0x17c], PT ;  /* 0x00005f000e007a0c */ /* 0x000fe20003f66270 */
        /* <DEDUP_REMOVED lines=17> */
[----:B------:R-:W-:Y:S01]  /*58f20*/  @P5 STG.E.U16 [R12.64], R22 ;  /* 0x000000160c005986 */ /* 0x000fe2000c101506 */
[----:B------:R-:W-:-:S04]  /*58f30*/  IADD3 R24, R3, 0x104, RZ ;  /* 0x0000010403187810 */ /* 0x000fc80007ffe0ff */
[----:B------:R-:W-:Y:S01]  /*58f40*/  ISETP.GE.AND P5, PT, R24, c[0x0][0x17c], PT ;  /* 0x00005f0018007a0c */ /* 0x000fe20003fa6270 */
[----:B----4-:R0:W-:Y:S04]  /*58f50*/  @P6 STG.E.U16 [R14.64], R23 ;  /* 0x000000170e006986 */ /* 0x0101e8000c101506 */
[----:B---3--:R-:W-:Y:S01]  /*58f60*/  @P3 STG.E.U16 [R20.64], R26 ;  /* 0x0000001a14003986 */ /* 0x008fe2000c101506 */
[----:B------:R-:W-:Y:S02]  /*58f70*/  ISETP.LT.AND P3, PT, R28, c[0x0][0x178], !P4 ;  /* 0x00005e001c007a0c */ /* 0x000fe40006761270 */
[----:B------:R-:W-:Y:S02]  /*58f80*/  PRMT R24, R23, 0x7632, R24 ;  /* 0x0000763217187816 */ /* 0x000fe40000000018 */
[----:B0-----:R-:W-:-:S05]  /*58f90*/  IADD3 R14, R2, c[0x0][0x198], RZ ;  /* 0x00006600020e7a10 */ /* 0x001fca0007ffe0ff */
[----:B------:R-:W-:-:S05]  /*58fa0*/  IMAD.WIDE R12, R14, 0x2, R16 ;  /* 0x000000020e0c7825 */ /* 0x000fca00078e0210 */
[----:B------:R0:W-:Y:S04]  /*58fb0*/  @P3 STG.E.U16 [R12.64], R24 ;  /* 0x000000180c003986 */ /* 0x0001e8000c101506 */
[----:B0-----:R-:W3:Y:S01]  /*58fc0*/  LDL.LU R24, [R1+0x460] ;  /* 0x0004600001187983 */ /* 0x001ee20000300800 */
[----:B------:R-:W-:Y:S02]  /*58fd0*/  ISETP.LT.AND P4, PT, R29, c[0x0][0x178], !P4 ;  /* 0x00005e001d007a0c */ /* 0x000fe40006781270 */
[----:B------:R-:W-:Y:S02]  /*58fe0*/  ISETP.LT.AND P6, PT, R28, c[0x0][0x178], !P5 ;  /* 0x00005e001c007a0c */ /* 0x000fe40006fc1270 */
[----:B------:R-:W-:Y:S02]  /*58ff0*/  PRMT R25, R26, 0x7632, R25 ;  /* 0x000076321a197816 */ /* 0x000fe40000000019 */
[----:B------:R-:W-:-:S02]  /*59000*/  IADD3 R2, R14, c[0x0][0x198], RZ ;  /* 0x000066000e027a10 */ /* 0x000fc40007ffe0ff */
[----:B------:R-:W-:Y:S01]  /*59010*/  IADD3 R26, R3, 0x105, RZ ;  /* 0x00000105031a7810 */ /* 0x000fe20007ffe0ff */
[----:B------:R-:W-:Y:S01]  /*59020*/  IMAD.WIDE R14, R14, 0x2, R18 ;  /* 0x000000020e0e7825 */ /* 0x000fe200078e0212 */
[----:B------:R-:W-:Y:S02]  /*59030*/  ISETP.LT.AND P5, PT, R29, c[0x0][0x178], !P5 ;  /* 0x00005e001d007a0c */ /* 0x000fe40006fa1270 */
[----:B------:R-:W-:Y:S01]  /*59040*/  ISETP.GE.AND P3, PT, R26, c[0x0][0x17c], PT ;  /* 0x00005f001a007a0c */ /* 0x000fe20003f66270 */
[----:B------:R-:W-:Y:S01]  /*59050*/  IMAD.WIDE R20, R2, 0x2, R16 ;  /* 0x0000000202147825 */ /* 0x000fe200078e0210 */
[----:B------:R-:W-:Y:S02]  /*59060*/  @P4 STG.E.U16 [R14.64], R25 ;  /* 0x000000190e004986 */ /* 0x000fe4000c101506 */
[----:B------:R-:W-:Y:S01]  /*59070*/  ISETP.LT.AND P4, PT, R28, c[0x0][0x178], !P3 ;  /* 0x00005e001c007a0c */ /* 0x000fe20005f81270 */
[----:B------:R-:W-:Y:S01]  /*59080*/  IMAD.WIDE R22, R2, 0x2, R18 ;  /* 0x0000000202167825 */ /* 0x000fe200078e0212 */
[----:B--2---:R-:W-:Y:S01]  /*59090*/  PRMT R13, R11, 0x7632, R13 ;  /* 0x000076320b0d7816 */ /* 0x004fe2000000000d */
[----:B---3--:R0:W-:Y:S01]  /*590a0*/  @P6 STG.E.U16 [R20.64], R24 ;  /* 0x0000001814006986 */ /* 0x0081e2000c101506 */
[----:B------:R-:W-:-:S03]  /*590b0*/  PRMT R12, R24, 0x7632, R12 ;  /* 0x00007632180c7816 */ /* 0x000fc6000000000c */
[----:B------:R1:W-:Y:S01]  /*590c0*/  @P5 STG.E.U16 [R22.64], R11 ;  /* 0x0000000b16005986 */ /* 0x0003e2000c101506 */
[----:B0-----:R-:W-:-:S03]  /*590d0*/  IADD3 R20, R2, c[0x0][0x198], RZ ;  /* 0x0000660002147a10 */ /* 0x001fc60007ffe0ff */
[----:B-1----:R-:W2:Y:S02]  /*590e0*/  LDL.LU R11, [R1+0x500] ;  /* 0x00050000010b7983 */ /* 0x002ea40000300800 */
[----:B------:R-:W-:Y:S02]  /*590f0*/  IMAD.WIDE R14, R20, 0x2, R16 ;  /* 0x00000002140e7825 */ /* 0x000fe400078e0210 */
[----:B------:R-:W3:Y:S04]  /*59100*/  LDL.LU R26, [R1+0x410] ;  /* 0x00041000011a7983 */ /* 0x000ee80000300800 */
[----:B------:R0:W-:Y:S04]  /*59110*/  @P4 STG.E.U16 [R14.64], R12 ;  /* 0x0000000c0e004986 */ /* 0x0001e8000c101506 */
[----:B0-----:R-:W4:Y:S04]  /*59120*/  LDL.LU R14, [R1+0x4e0] ;  /* 0x0004e000010e7983 */ /* 0x001f280000300800 */
[----:B------:R-:W2:Y:S01]  /*59130*/  LDL.LU R15, [R1+0x350] ;  /* 0x00035000010f7983 */ /* 0x000ea20000300800 */
[----:B------:R-:W-:-:S02]  /*59140*/  ISETP.LT.AND P3, PT, R29, c[0x0][0x178], !P3 ;  /* 0x00005e001d007a0c */ /* 0x000fc40005f61270 */
[C---:B------:R-:W-:Y:S02]  /*59150*/  IADD3 R2, R3.reuse, 0x107, RZ ;  /* 0x0000010703027810 */ /* 0x040fe40007ffe0ff */
[C---:B------:R-:W-:Y:S01]  /*59160*/  IADD3 R24, R20.reuse, c[0x0][0x198], RZ ;  /* 0x0000660014187a10 */ /* 0x040fe20007ffe0ff */
[----:B------:R-:W-:Y:S01]  /*59170*/  IMAD.WIDE R20, R20, 0x2, R18 ;  /* 0x0000000214147825 */ /* 0x000fe200078e0212 */
[----:B------:R-:W-:Y:S02]  /*59180*/  ISETP.LT.AND P5, PT, R28, c[0x0][0x178], !P2 ;  /* 0x00005e001c007a0c */ /* 0x000fe400057a1270 */
[----:B------:R-:W-:Y:S02]  /*59190*/  ISETP.GE.AND P4, PT, R2, c[0x0][0x17c], PT ;  /* 0x00005f0002007a0c */ /* 0x000fe40003f86270 */
[C---:B------:R-:W-:Y:S02]  /*591a0*/  IADD3 R22, R3.reuse, 0x10b, RZ ;  /* 0x0000010b03167810 */ /* 0x040fe40007ffe0ff */
[----:B------:R-:W-:Y:S01]  /*591b0*/  IADD3 R2, R3, 0x108, RZ ;  /* 0x0000010803027810 */ /* 0x000fe20007ffe0ff */
[----:B------:R0:W-:Y:S01]  /*591c0*/  @P3 STG.E.U16 [R20.64], R13 ;  /* 0x0000000d14003986 */ /* 0x0001e2000c101506 */
[----:B------:R-:W-:-:S02]  /*591d0*/  ISETP.LT.AND P6, PT, R29, c[0x0][0x178], !P2 ;  /* 0x00005e001d007a0c */ /* 0x000fc400057c1270 */
[----:B------:R-:W-:Y:S01]  /*591e0*/  ISETP.GE.AND P2, PT, R22, c[0x0][0x17c], PT ;  /* 0x00005f0016007a0c */ /* 0x000fe20003f46270 */
[----:B------:R-:W-:Y:S01]  /*591f0*/  IMAD.WIDE R22, R24, 0x2, R16 ;  /* 0x0000000218167825 */ /* 0x000fe200078e0210 */
[----:B------:R-:W-:Y:S02]  /*59200*/  ISETP.GE.AND P3, PT, R2, c[0x0][0x17c], PT ;  /* 0x00005f0002007a0c */ /* 0x000fe40003f66270 */
[C---:B------:R-:W-:Y:S01]  /*59210*/  IADD3 R2, R24.reuse, c[0x0][0x198], RZ ;  /* 0x0000660018027a10 */ /* 0x040fe20007ffe0ff */
[----:B0-----:R-:W-:Y:S02]  /*59220*/  IMAD.WIDE R12, R24, 0x2, R18 ;  /* 0x00000002180c7825 */ /* 0x001fe400078e0212 */
[----:B------:R-:W3:Y:S04]  /*59230*/  LDL.LU R24, [R1+0x510] ;  /* 0x0005100001187983 */ /* 0x000ee80000300800 */
[----:B----4-:R0:W-:Y:S04]  /*59240*/  @P5 STG.E.U16 [R22.64], R14 ;  /* 0x0000000e16005986 */ /* 0x0101e8000c101506 */
[----:B0-----:R-:W4:Y:S01]  /*59250*/  LDL.LU R23, [R1+0x450] ;  /* 0x0004500001177983 */ /* 0x001f220000300800 */
[----:B------:R-:W-:-:S02]  /*59260*/  ISETP.LT.AND P5, PT, R28, c[0x0][0x178], !P4 ;  /* 0x00005e001c007a0c */ /* 0x000fc400067a1270 */
[----:B------:R-:W-:Y:S01]  /*59270*/  ISETP.LT.AND P4, PT, R29, c[0x0][0x178], !P4 ;  /* 0x00005e001d007a0c */ /* 0x000fe20006781270 */
[----:B--2---:R0:W-:Y:S01]  /*59280*/  @P6 STG.E.U16 [R12.64], R15 ;  /* 0x0000000f0c006986 */ /* 0x0041e2000c101506 */
[----:B------:R-:W-:Y:S02]  /*59290*/  PRMT R20, R14, 0x7632, R20 ;  /* 0x000076320e147816 */ /* 0x000fe40000000014 */
[----:B------:R-:W-:Y:S02]  /*592a0*/  PRMT R21, R15, 0x7632, R21 ;  /* 0x000076320f157816 */ /* 0x000fe40000000015 */
[----:B------:R-:W-:Y:S02]  /*592b0*/  ISETP.LT.AND P6, PT, R28, c[0x0][0x178], !P3 ;  /* 0x00005e001c007a0c */ /* 0x000fe40005fc1270 */
[----:B------:R-:W-:Y:S02]  /*592c0*/  IADD3 R22, R3, 0x109, RZ ;  /* 0x0000010903167810 */ /* 0x000fe40007ffe0ff */
[----:B------:R-:W-:Y:S01]  /*592d0*/  ISETP.LT.AND P3, PT, R29, c[0x0][0x178], !P3 ;  /* 0x00005e001d007a0c */ /* 0x000fe20005f61270 */
[----:B0-----:R-:W-:-:S04]  /*592e0*/  IMAD.WIDE R14, R2, 0x2, R16 ;  /* 0x00000002020e7825 */ /* 0x001fc800078e0210 */
[C---:B------:R-:W-:Y:S01]  /*592f0*/  IMAD.WIDE R12, R2.reuse, 0x2, R18 ;  /* 0x00000002020c7825 */ /* 0x040fe200078e0212 */
[----:B------:R-:W-:Y:S01]  /*59300*/  IADD3 R2, R2, c[0x0][0x198], RZ ;  /* 0x0000660002027a10 */ /* 0x000fe20007ffe0ff */
        /* <DEDUP_REMOVED lines=8> */
[----:B------:R0:W-:Y:S01]  /*59390*/  @P6 STG.E.U16 [R12.64], R11 ;  /* 0x0000000b0c006986 */ /* 0x0001e2000c101506 */
[----:B------:R-:W-:Y:S02]  /*593a0*/  ISETP.GE.AND P6, PT, R20, c[0x0][0x17c], PT ;  /* 0x00005f0014007a0c */ /* 0x000fe40003fc6270 */
[----:B------:R-:W-:Y:S01]  /*593b0*/  IADD3 R2, R2, c[0x0][0x198], RZ ;  /* 0x0000660002027a10 */ /* 0x000fe20007ffe0ff */
[----:B---3--:R1:W-:Y:S01]  /*593c0*/  @P3 STG.E.U16 [R14.64], R26 ;  /* 0x0000001a0e003986 */ /* 0x0083e2000c101506 */
        /* <DEDUP_REMOVED lines=10> */
[----:B------:R-:W2:Y:S01]  /*59470*/  LDL.LU R11, [R1+0x17f8] ;  /* 0x0017f800010b7983 */ /* 0x000ea20000300800 */
[----:B0-----:R-:W-:-:S03]  /*59480*/  IMAD.WIDE R12, R2, 0x2, R16 ;  /* 0x00000002020c7825 */ /* 0x001fc600078e0210 */
[----:B------:R-:W3:Y:S01]  /*59490*/  LDL.LU R26, [R1+0x370] ;  /* 0x00037000011a7983 */ /* 0x000ee20000300800 */
[----:B-1----:R-:W-:-:S03]  /*594a0*/  IADD3 R14, R3, 0x10c, RZ ;  /* 0x0000010c030e7810 */ /* 0x002fc60007ffe0ff */
[----:B------:R0:W-:Y:S01]  /*594b0*/  @P3 STG.E.U16 [R12.64], R24 ;  /* 0x000000180c003986 */ /* 0x0001e2000c101506 */
[----:B------:R-:W-:Y:S02]  /*594c0*/  IADD3 R20, R2, c[0x0][0x198], RZ ;  /* 0x0000660002147a10 */ /* 0x000fe40007ffe0ff */
[----:B------:R-:W-:-:S03]  /*594d0*/  ISETP.GE.AND P3, PT, R14, c[0x0][0x17c], PT ;  /* 0x00005f000e007a0c */ /* 0x000fc60003f66270 */
[----:B------:R-:W-:-:S04]  /*594e0*/  IMAD.WIDE R14, R20, 0x2, R16 ;  /* 0x00000002140e7825 */ /* 0x000fc800078e0210 */
[----:B0-----:R-:W-:Y:S01]  /*594f0*/  IMAD.WIDE R12, R2, 0x2, R18 ;  /* 0x00000002020c7825 */ /* 0x001fe200078e0212 */
[----:B------:R-:W-:-:S04]  /*59500*/  PRMT R2, R24, 0x7632, R2 ;  /* 0x0000763218027816 */ /* 0x000fc80000000002 */
[----:B----4-:R0:W-:Y:S01]  /*59510*/  @P6 STG.E.U16 [R12.64], R23 ;  /* 0x000000170c006986 */ /* 0x0101e2000c101506 */
[----:B------:R-:W-:-:S03]  /*59520*/  PRMT R22, R23, 0x7632, R22 ;  /* 0x0000763217167816 */ /* 0x000fc60000000016 */
        /* <DEDUP_REMOVED lines=22> */
[----:B------:R-:W-:Y:S02]  /*59690*/  ISETP.LT.AND P5, PT, R29, c[0x0][0x178], !P5 ;  /* 0x00005e001d007a0c */ /* 0x000fe40006fa1270 */
[----:B------:R-:W-:Y:S02]  /*596a0*/  IADD3 R24, R3, 0x10e, RZ ;  /* 0x0000010e03187810 */ /* 0x000fe40007ffe0ff */
[----:B------:R-:W-:Y:S02]  /*596b0*/  PRMT R25, R26, 0x7632, R25 ;  /* 0x000076321a197816 */ /* 0x000fe40000000019 */
[----:B------:R-:W-:-:S02]  /*596c0*/  ISETP.GE.AND P2, PT, R24, c[0x0][0x17c], PT ;  /* 0x00005f0018007a0c */ /* 0x000fc40003f46270 */
[C---:B------:R-:W-:Y:S01]  /*596d0*/  IADD3 R24, R14.reuse, c[0x0][0x198], RZ ;  /* 0x000066000e187a10 */ /* 0x040fe20007ffe0ff */
[----:B------:R-:W-:Y:S01]  /*596e0*/  IMAD.WIDE R14, R14, 0x2, R18 ;  /* 0x000000020e0e7825 */ /* 0x000fe200078e0212 */
[----:B------:R-:W-:-:S04]  /*596f0*/  IADD3 R26, R3, 0x10f, RZ ;  /* 0x0000010f031a7810 */ /* 0x000fc80007ffe0ff */
[----:B------:R-:W-:Y:S01]  /*59700*/  ISETP.GE.AND P3, PT, R26, c[0x0][0x17c], PT ;  /* 0x00005f001a007a0c */ /* 0x000fe20003f66270 */
[----:B------:R0:W-:Y:S01]  /*59710*/  @P5 STG.E.U16 [R14.64], R25 ;  /* 0x000000190e005986 */ /* 0x0001e2000c101506 */
[----:B------:R-:W-:Y:S01]  /*59720*/  IMAD.WIDE R20, R24, 0x2, R16 ;  /* 0x0000000218147825 */ /* 0x000fe200078e0210 */
[----:B------:R-:W-:Y:S02]  /*59730*/  ISETP.LT.AND P6, PT, R28, c[0x0][0x178], !P2 ;  /* 0x00005e001c007a0c */ /* 0x000fe400057c1270 */
[----:B------:R-:W4:Y:S01]  /*59740*/  LDL.LU R26, [R1+0x4f0] ;  /* 0x0004f000011a7983 */ /* 0x000f220000300800 */
[C---:B------:R-:W-:Y:S01]  /*59750*/  IMAD.WIDE R22, R24.reuse, 0x2, R18 ;  /* 0x0000000218167825 */ /* 0x040fe200078e0212 */
[----:B------:R-:W-:Y:S02]  /*59760*/  ISETP.LT.AND P2, PT, R29, c[0x0][0x178], !P2 ;  /* 0x00005e001d007a0c */ /* 0x000fe40005741270 */
[----:B0-----:R-:W2:Y:S01]  /*59770*/  LDL.LU R25, [R1+0x430] ;  /* 0x0004300001197983 */ /* 0x001ea20000300800 */
[----:B------:R-:W-:-:S03]  /*59780*/  IADD3 R14, R24, c[0x0][0x198], RZ ;  /* 0x00006600180e7a10 */ /* 0x000fc60007ffe0ff */
[----:B------:R-:W2:Y:S01]  /*59790*/  LDL.LU R24, [R1+0x560] ;  /* 0x0005600001187983 */ /* 0x000ea20000300800 */
[----:B------:R-:W-:-:S03]  /*597a0*/  ISETP.LT.AND P5, PT, R28, c[0x0][0x178], !P3 ;  /* 0x00005e001c007a0c */ /* 0x000fc60005fa1270 */
[----:B---3--:R0:W-:Y:S01]  /*597b0*/  @P6 STG.E.U16 [R20.64], R13 ;  /* 0x0000000d14006986 */ /* 0x0081e2000c101506 */
[----:B------:R-:W-:-:S03]  /*597c0*/  PRMT R2, R13, 0x7632, R2 ;  /* 0x000076320d027816 */ /* 0x000fc60000000002 */
[----:B------:R1:W-:Y:S01]  /*597d0*/  @P2 STG.E.U16 [R22.64], R8 ;  /* 0x0000000816002986 */ /* 0x0003e2000c101506 */
[----:B0-----:R-:W-:Y:S01]  /*597e0*/  IMAD.WIDE R12, R14, 0x2, R16 ;  /* 0x000000020e0c7825 */ /* 0x001fe200078e0210 */
[----:B-1----:R-:W-:-:S04]  /*597f0*/  IADD3 R23, R3, 0x111, RZ ;  /* 0x0000011103177810 */ /* 0x002fc80007ffe0ff */
[----:B------:R0:W-:Y:S01]  /*59800*/  @P5 STG.E.U16 [R12.64], R2 ;  /* 0x000000020c005986 */ /* 0x0001e2000c101506 */
[----:B------:R-:W-:-:S03]  /*59810*/  ISETP.GE.AND P5, PT, R23, c[0x0][0x17c], PT ;  /* 0x00005f0017007a0c */ /* 0x000fc60003fa6270 */
[----:B------:R-:W3:Y:S01]  /*59820*/  LDL.LU R23, [R1+0x570] ;  /* 0x0005700001177983 */ /* 0x000ee20000300800 */
[C---:B------:R-:W-:Y:S02]  /*59830*/  ISETP.LT.AND P3, PT, R29.reuse, c[0x0][0x178], !P3 ;  /* 0x00005e001d007a0c */ /* 0x040fe40005f61270 */
[----:B------:R-:W-:Y:S02]  /*59840*/  ISETP.LT.AND P6, PT, R28, c[0x0][0x178], !P4 ;  /* 0x00005e001c007a0c */ /* 0x000fe400067c1270 */
[----:B------:R-:W-:Y:S02]  /*59850*/  ISETP.LT.AND P4, PT, R29, c[0x0][0x178], !P4 ;  /* 0x00005e001d007a0c */ /* 0x000fe40006781270 */
[----:B------:R-:W-:Y:S02]  /*59860*/  IADD3 R20, R3, 0x115, RZ ;  /* 0x0000011503147810 */ /* 0x000fe40007ffe0ff */
[C---:B------:R-:W-:Y:S01]  /*59870*/  IADD3 R22, R14.reuse, c[0x0][0x198], RZ ;  /* 0x000066000e167a10 */ /* 0x040fe20007ffe0ff */
[----:B------:R-:W-:Y:S01]  /*59880*/  IMAD.WIDE R14, R14, 0x2, R18 ;  /* 0x000000020e0e7825 */ /* 0x000fe200078e0212 */
[----:B------:R-:W-:-:S02]  /*59890*/  PRMT R8, R8, 0x7632, R8 ;  /* 0x0000763208087816 */ /* 0x000fc40000000008 */
[----:B------:R-:W-:Y:S01]  /*598a0*/  ISETP.GE.AND P2, PT, R20, c[0x0][0x17c], PT ;  /* 0x00005f0014007a0c */ /* 0x000fe20003f46270 */
[C---:B------:R-:W-:Y:S01]  /*598b0*/  IMAD.WIDE R20, R22.reuse, 0x2, R16 ;  /* 0x0000000216147825 */ /* 0x040fe200078e0210 */
[----:B0-----:R-:W-:Y:S01]  /*598c0*/  IADD3 R2, R3, 0x112, RZ ;  /* 0x0000011203027810 */ /* 0x001fe20007ffe0ff */
[----:B------:R-:W-:Y:S02]  /*598d0*/  @P3 STG.E.U16 [R14.64], R8 ;  /* 0x000000080e003986 */ /* 0x000fe4000c101506 */
[----:B------:R-:W-:Y:S02]  /*598e0*/  IMAD.WIDE R12, R22, 0x2, R18 ;  /* 0x00000002160c7825 */ /* 0x000fe400078e0212 */
[----:B--2---:R0:W-:Y:S01]  /*598f0*/  @P6 STG.E.U16 [R20.64], R24 ;  /* 0x0000001814006986 */ /* 0x0041e2000c101506 */
[----:B------:R-:W-:Y:S02]  /*59900*/  ISETP.LT.AND P6, PT, R28, c[0x0][0x178], !P5 ;  /* 0x00005e001c007a0c */ /* 0x000fe40006fc1270 */
[----:B------:R-:W-:Y:S01]  /*59910*/  ISETP.LT.AND P5, PT, R29, c[0x0][0x178], !P5 ;  /* 0x00005e001d007a0c */ /* 0x000fe20006fa1270 */
[----:B----4-:R1:W-:Y:S01]  /*59920*/  @P4 STG.E.U16 [R12.64], R26 ;  /* 0x0000001a0c004986 */ /* 0x0103e2000c101506 */
[----:B------:R-:W-:-:S02]  /*59930*/  ISETP.GE.AND P3, PT, R2, c[0x0][0x17c], PT ;  /* 0x00005f0002007a0c */ /* 0x000fc40003f66270 */
[----:B------:R-:W-:Y:S02]  /*59940*/  IADD3 R2, R22, c[0x0][0x198], RZ ;  /* 0x0000660016027a10 */ /* 0x000fe40007ffe0ff */
[----:B0-----:R-:W-:Y:S02]  /*59950*/  PRMT R20, R26, 0x7632, R20 ;  /* 0x000076321a147816 */ /* 0x001fe40000000014 */
[----:B-1----:R-:W2:Y:S01]  /*59960*/  LDL.LU R26, [R1+0x580] ;  /* 0x00058000011a7983 */ /* 0x002ea20000300800 */
[----:B------:R-:W-:Y:S01]  /*59970*/  PRMT R8, R24, 0x7632, R8 ;  /* 0x0000763218087816 */ /* 0x000fe20000000008 */
[----:B------:R-:W-:Y:S01]  /*59980*/  IMAD.WIDE R14, R2, 0x2, R16 ;  /* 0x00000002020e7825 */ /* 0x000fe200078e0210 */
[----:B------:R-:W-:Y:S01]  /*59990*/  ISETP.LT.AND P4, PT, R28, c[0x0][0x178], !P3 ;  /* 0x00005e001c007a0c */ /* 0x000fe20005f81270 */
[----:B------:R-:W4:Y:S01]  /*599a0*/  LDL.LU R24, [R1+0x360] ;  /* 0x0003600001187983 */ /* 0x000f220000300800 */
[----:B------:R-:W-:Y:S01]  /*599b0*/  ISETP.LT.AND P3, PT, R29, c[0x0][0x178], !P3 ;  /* 0x00005e001d007a0c */ /* 0x000fe20005f61270 */
[C-C-:B------:R-:W-:Y:S01]  /*599c0*/  IMAD.WIDE R12, R2.reuse, 0x2, R18.reuse ;  /* 0x00000002020c7825 */ /* 0x140fe200078e0212 */
[----:B------:R-:W-:Y:S01]  /*599d0*/  IADD3 R2, R2, c[0x0][0x198], RZ ;  /* 0x0000660002027a10 */ /* 0x000fe20007ffe0ff */
[----:B------:R0:W-:Y:S04]  /*599e0*/  @P6 STG.E.U16 [R14.64], R8 ;  /* 0x000000080e006986 */ /* 0x0001e8000c101506 */
[----:B------:R1:W-:Y:S01]  /*599f0*/  @P5 STG.E.U16 [R12.64], R20 ;  /* 0x000000140c005986 */ /* 0x0003e2000c101506 */
[----:B0-----:R-:W-:-:S04]  /*59a00*/  IMAD.WIDE R14, R2, 0x2, R18 ;  /* 0x00000002020e7825 */ /* 0x001fc800078e0212 */
[----:B-1----:R-:W-:Y:S01]  /*59a10*/  IMAD.WIDE R12, R2, 0x2, R16 ;  /* 0x00000002020c7825 */ /* 0x002fe200078e0210 */
[----:B------:R-:W-:-:S04]  /*59a20*/  PRMT R20, R25, 0x7632, R20 ;  /* 0x0000763219147816 */ /* 0x000fc80000000014 */
[----:B---3--:R-:W-:Y:S04]  /*59a30*/  @P4 STG.E.U16 [R12.64], R23 ;  /* 0x000000170c004986 */ /* 0x008fe8000c101506 */
[----:B------:R0:W-:Y:S04]  /*59a40*/  @P3 STG.E.U16 [R14.64], R25 ;  /* 0x000000190e003986 */ /* 0x0001e8000c101506 */
[----:B0-----:R-:W3:Y:S01]  /*59a50*/  LDL.LU R25, [R1+0x590] ;  /* 0x0005900001197983 */ /* 0x001ee20000300800 */
[----:B------:R-:W-:-:S04]  /*59a60*/  IADD3 R21, R3, 0x113, RZ ;  /* 0x0000011303157810 */ /* 0x000fc80007ffe0ff */
[----:B------:R-:W-:Y:S02]  /*59a70*/  ISETP.GE.AND P6, PT, R21, c[0x0][0x17c], PT ;  /* 0x00005f0015007a0c */ /* 0x000fe40003fc6270 */
[----:B------:R-:W-:Y:S02]  /*59a80*/  IADD3 R8, R3, 0x114, RZ ;  /* 0x0000011403087810 */ /* 0x000fe40007ffe0ff */
[----:B------:R-:W-:Y:S02]  /*59a90*/  ISETP.LT.AND P5, PT, R28, c[0x0][0x178], !P6 ;  /* 0x00005e001c007a0c */ /* 0x000fe400077a1270 */
[----:B------:R-:W-:Y:S02]  /*59aa0*/  ISETP.LT.AND P6, PT, R29, c[0x0][0x178], !P6 ;  /* 0x00005e001d007a0c */ /* 0x000fe400077c1270 */
[----:B------:R-:W-:Y:S02]  /*59ab0*/  IADD3 R2, R2, c[0x0][0x198], RZ ;  /* 0x0000660002027a10 */ /* 0x000fe40007ffe0ff */
[----:B------:R-:W-:-:S02]  /*59ac0*/  ISETP.GE.AND P4, PT, R8, c[0x0][0x17c], PT ;  /* 0x00005f0008007a0c */ /* 0x000fc40003f86270 */
[----:B------:R-:W-:Y:S01]  /*59ad0*/  PRMT R8, R23, 0x7632, R8 ;  /* 0x0000763217087816 */ /* 0x000fe20000000008 */
[----:B------:R-:W-:Y:S01]  /*59ae0*/  IMAD.WIDE R12, R2, 0x2, R16 ;  /* 0x00000002020c7825 */ /* 0x000fe200078e0210 */
[----:B------:R-:W-:-:S03]  /*59af0*/  ISETP.LT.AND P3, PT, R28, c[0x0][0x178], !P4 ;  /* 0x00005e001c007a0c */ /* 0x000fc60006761270 */
        /* <DEDUP_REMOVED lines=9> */
[----:B------:R-:W-:Y:S01]  /*59b90*/  IADD3 R8, R3, 0x116, RZ ;  /* 0x0000011603087810 */ /* 0x000fe20007ffe0ff */
[----:B--2---:R0:W-:Y:S01]  /*59ba0*/  @P3 STG.E.U16 [R12.64], R26 ;  /* 0x0000001a0c003986 */ /* 0x0041e2000c101506 */
[----:B-1----:R-:W-:Y:S02]  /*59bb0*/  IADD3 R20, R2, c[0x0][0x198], RZ ;  /* 0x0000660002147a10 */ /* 0x002fe40007ffe0ff */
[----:B------:R-:W-:-:S03]  /*59bc0*/  ISETP.GE.AND P3, PT, R8, c[0x0][0x17c], PT ;  /* 0x00005f0008007a0c */ /* 0x000fc60003f66270 */
[----:B------:R-:W-:Y:S01]  /*59bd0*/  IMAD.WIDE R14, R20, 0x2, R16 ;  /* 0x00000002140e7825 */ /* 0x000fe200078e0210 */
[----:B------:R-:W-:-:S03]  /*59be0*/  ISETP.LT.AND P2, PT, R29, c[0x0][0x178], !P2 ;  /* 0x00005e001d007a0c */ /* 0x000fc60005741270 */
[----:B0-----:R-:W-:Y:S01]  /*59bf0*/  IMAD.WIDE R12, R2, 0x2, R18 ;  /* 0x00000002020c7825 */ /* 0x001fe200078e0212 */
[----:B------:R-:W-:Y:S02]  /*59c00*/  PRMT R2, R26, 0x7632, R2 ;  /* 0x000076321a027816 */ /* 0x000fe40000000002 */
[----:B----4-:R-:W-:Y:S01]  /*59c10*/  PRMT R8, R24, 0x7632, R8 ;  /* 0x0000763218087816 */ /* 0x010fe20000000008 */
[----:B------:R-:W2:Y:S04]  /*59c20*/  LDL.LU R26, [R1+0x470] ;  /* 0x00047000011a7983 */ /* 0x000ea80000300800 */
[----:B------:R0:W-:Y:S01]  /*59c30*/  @P4 STG.E.U16 [R12.64], R24 ;  /* 0x000000180c004986 */ /* 0x0001e2000c101506 */
[----:B------:R-:W-:Y:S02]  /*59c40*/  ISETP.LT.AND P4, PT, R28, c[0x0][0x178], !P3 ;  /* 0x00005e001c007a0c */ /* 0x000fe40005f81270 */
[----:B------:R-:W-:Y:S01]  /*59c50*/  ISETP.LT.AND P3, PT, R29, c[0x0][0x178], !P3 ;  /* 0x00005e001d007a0c */ /* 0x000fe20005f61270 */
[----:B------:R1:W-:Y:S01]  /*59c60*/  @P6 STG.E.U16 [R14.64], R2 ;  /* 0x000000020e006986 */ /* 0x0003e2000c101506 */
[----:B------:R-:W-:Y:S01]  /*59c70*/  IADD3 R22, R3, 0x117, RZ ;  /* 0x0000011703167810 */ /* 0x000fe20007ffe0ff */
[C---:B0-----:R-:W-:Y:S01]  /*59c80*/  IMAD.WIDE R12, R20.reuse, 0x2, R18 ;  /* 0x00000002140c7825 */ /* 0x041fe200078e0212 */
[----:B-1----:R-:W-:-:S04]  /*59c90*/  IADD3 R2, R20, c[0x0][0x198], RZ ;  /* 0x0000660014027a10 */ /* 0x002fc80007ffe0ff */
[----:B------:R-:W-:Y:S01]  /*59ca0*/  @P2 STG.E.U16 [R12.64], R8 ;  /* 0x000000080c002986 */ /* 0x000fe2000c101506 */
[----:B------:R-:W-:Y:S01]  /*59cb0*/  ISETP.GE.AND P6, PT, R22, c[0x0][0x17c], PT ;  /* 0x00005f0016007a0c */ /* 0x000fe20003fc6270 */
[----:B------:R-:W-:-:S04]  /*59cc0*/  IMAD.WIDE R14, R2, 0x2, R16 ;  /* 0x00000002020e7825 */ /* 0x000fc800078e0210 */
[----:B------:R-:W-:Y:S01]  /*59cd0*/  IMAD.WIDE R20, R2, 0x2, R18 ;  /* 0x0000000202147825 */ /* 0x000fe200078e0212 */
[----:B---3--:R0:W-:Y:S04]  /*59ce0*/  @P4 STG.E.U16 [R14.64], R25 ;  /* 0x000000190e004986 */ /* 0x0081e8000c101506 */
[----:B------:R1:W-:Y:S01]  /*59cf0*/  @P3 STG.E.U16 [R20.64], R4 ;  /* 0x0000000414003986 */ /* 0x0003e2000c101506 */
[----:B------:R-:W-:Y:S02]  /*59d00*/  ISETP.LT.AND P3, PT, R28, c[0x0][0x178], !P6 ;  /* 0x00005e001c007a0c */ /* 0x000fe40007761270 */
[----:B0-----:R-:W-:Y:S02]  /*59d10*/  IADD3 R14, R2, c[0x0][0x198], RZ ;  /* 0x00006600020e7a10 */ /* 0x001fe40007ffe0ff */
[----:B-1----:R-:W-:-:S03]  /*59d20*/  PRMT R4, R25, 0x7632, R4 ;  /* 0x0000763219047816 */ /* 0x002fc60000000004 */
[----:B------:R-:W-:Y:S01]  /*59d30*/  IMAD.WIDE R12, R14, 0x2, R16 ;  /* 0x000000020e0c7825 */ /* 0x000fe200078e0210 */
[----:B------:R-:W3:Y:S05]  /*59d40*/  LDL.LU R25, [R1+0x3b0] ;  /* 0x0003b00001197983 */ /* 0x000eea0000300800 */
[----:B------:R0:W-:Y:S04]  /*59d50*/  @P3 STG.E.U16 [R12.64], R4 ;  /* 0x000000040c003986 */ /* 0x0001e8000c101506 */
[----:B0-----:R-:W4:Y:S01]  /*59d60*/  LDL.LU R13, [R1+0x5c0] ;  /* 0x0005c000010d7983 */ /* 0x001f220000300800 */
[----:B------:R-:W-:-:S04]  /*59d70*/  IADD3 R23, R3, 0x118, RZ ;  /* 0x0000011803177810 */ /* 0x000fc80007ffe0ff */
[----:B------:R-:W-:Y:S02]  /*59d80*/  ISETP.GE.AND P2, PT, R23, c[0x0][0x17c], PT ;  /* 0x00005f0017007a0c */ /* 0x000fe40003f46270 */
[C---:B------:R-:W-:Y:S02]  /*59d90*/  ISETP.LT.AND P6, PT, R29.reuse, c[0x0][0x178], !P6 ;  /* 0x00005e001d007a0c */ /* 0x040fe400077c1270 */
[----:B------:R-:W-:Y:S02]  /*59da0*/  ISETP.LT.AND P4, PT, R28, c[0x0][0x178], !P2 ;  /* 0x00005e001c007a0c */ /* 0x000fe40005781270 */
[----:B------:R-:W-:Y:S02]  /*59db0*/  ISETP.LT.AND P2, PT, R29, c[0x0][0x178], !P2 ;  /* 0x00005e001d007a0c */ /* 0x000fe40005741270 */
[C---:B------:R-:W-:Y:S01]  /*59dc0*/  IADD3 R2, R14.reuse, c[0x0][0x198], RZ ;  /* 0x000066000e027a10 */ /* 0x040fe20007ffe0ff */
[----:B------:R-:W-:Y:S01]  /*59dd0*/  IMAD.WIDE R14, R14, 0x2, R18 ;  /* 0x000000020e0e7825 */ /* 0x000fe200078e0212 */
[----:B------:R-:W-:-:S03]  /*59de0*/  PRMT R8, R4, 0x7632, R8 ;  /* 0x0000763204087816 */ /* 0x000fc60000000008 */
[----:B------:R-:W-:-:S04]  /*59df0*/  IMAD.WIDE R20, R2, 0x2, R16 ;  /* 0x0000000202147825 */ /* 0x000fc800078e0210 */
[----:B------:R-:W-:Y:S01]  /*59e00*/  IMAD.WIDE R22, R2, 0x2, R18 ;  /* 0x0000000202167825 */ /* 0x000fe200078e0212 */
[----:B------:R2:W-:Y:S01]  /*59e10*/  @P6 STG.E.U16 [R14.64], R8 ;  /* 0x000000080e006986 */ /* 0x0005e2000c101506 */
[----:B------:R-:W-:-:S04]  /*59e20*/  IADD3 R24, R3, 0x119, RZ ;  /* 0x0000011903187810 */ /* 0x000fc80007ffe0ff */
[----:B------:R-:W-:Y:S02]  /*59e30*/  ISETP.GE.AND P3, PT, R24, c[0x0][0x17c], PT ;  /* 0x00005f0018007a0c */ /* 0x000fe40003f66270 */
[----:B--2---:R-:W-:Y:S01]  /*59e40*/  PRMT R8, R26, 0x7632, R8 ;  /* 0x000076321a087816 */ /* 0x004fe20000000008 */
[----:B----4-:R-:W-:Y:S04]  /*59e50*/  @P4 STG.E.U16 [R20.64], R13 ;  /* 0x0000000d14004986 */ /* 0x010fe8000c101506 */
[----:B------:R0:W-:Y:S04]  /*59e60*/  @P2 STG.E.U16 [R22.64], R26 ;  /* 0x0000001a16002986 */ /* 0x0001e8000c101506 */
[----:B0-----:R-:W2:Y:S04]  /*59e70*/  LDL.LU R23, [R1+0x5b0] ;  /* 0x0005b00001177983 */ /* 0x001ea80000300800 */
[----:B------:R-:W4:Y:S04]  /*59e80*/  LDL.LU R24, [R1+0x5a0] ;  /* 0x0005a00001187983 */ /* 0x000f280000300800 */
[----:B------:R-:W4:Y:S01]  /*59e90*/  LDL.LU R26, [R1+0x520] ;  /* 0x00052000011a7983 */ /* 0x000f220000300800 */
[----:B------:R-:W-:-:S02]  /*59ea0*/  ISETP.LT.AND P4, PT, R28, c[0x0][0x178], !P3 ;  /* 0x00005e001c007a0c */ /* 0x000fc40005f81270 */
[----:B------:R-:W-:Y:S02]  /*59eb0*/  IADD3 R14, R2, c[0x0][0x198], RZ ;  /* 0x00006600020e7a10 */ /* 0x000fe40007ffe0ff */
[C---:B------:R-:W-:Y:S02]  /*59ec0*/  ISETP.LT.AND P3, PT, R29.reuse, c[0x0][0x178], !P3 ;  /* 0x00005e001d007a0c */ /* 0x040fe40005f61270 */
[----:B------:R-:W-:Y:S02]  /*59ed0*/  ISETP.LT.AND P6, PT, R28, c[0x0][0x178], !P5 ;  /* 0x00005e001c007a0c */ /* 0x000fe40006fc1270 */
[----:B------:R-:W-:Y:S02]  /*59ee0*/  ISETP.LT.AND P5, PT, R29, c[0x0][0x178], !P5 ;  /* 0x00005e001d007a0c */ /* 0x000fe40006fa1270 */
[----:B------:R-:W-:Y:S01]  /*59ef0*/  PRMT R4, R13, 0x7632, R4 ;  /* 0x000076320d047816 */ /* 0x000fe20000000004 */
[----:B------:R-:W-:Y:S01]  /*59f00*/  IMAD.WIDE R12, R14, 0x2, R16 ;  /* 0x000000020e0c7825 */ /* 0x000fe200078e0210 */
[----:B------:R-:W-:-:S02]  /*59f10*/  IADD3 R20, R3, 0x11f, RZ ;  /* 0x0000011f03147810 */ /* 0x000fc40007ffe0ff */
[C---:B------:R-:W-:Y:S01]  /*59f20*/  IADD3 R2, R14.reuse, c[0x0][0x198], RZ ;  /* 0x000066000e027a10 */ /* 0x040fe20007ffe0ff */
[----:B------:R-:W-:Y:S01]  /*59f30*/  IMAD.WIDE R14, R14, 0x2, R18 ;  /* 0x000000020e0e7825 */ /* 0x000fe200078e0212 */
[C---:B------:R-:W-:Y:S01]  /*59f40*/  IADD3 R22, R3.reuse, 0x11b, RZ ;  /* 0x0000011b03167810 */ /* 0x040fe20007ffe0ff */
[----:B------:R0:W-:Y:S01]  /*59f50*/  @P4 STG.E.U16 [R12.64], R4 ;  /* 0x000000040c004986 */ /* 0x0001e2000c101506 */
[----:B------:R-:W-:Y:S01]  /*59f60*/  ISETP.GE.AND P2, PT, R20, c[0x0][0x17c], PT ;  /* 0x00005f0014007a0c */ /* 0x000fe20003f46270 */
[----:B------:R-:W-:Y:S01]  /*59f70*/  IMAD.WIDE R20, R2, 0x2, R16 ;  /* 0x0000000202147825 */ /* 0x000fe200078e0210 */
[----:B------:R-:W-:Y:S01]  /*59f80*/  ISETP.GE.AND P4, PT, R22, c[0x0][0x17c], PT ;  /* 0x00005f0016007a0c */ /* 0x000fe20003f86270 */
[----:B------:R3:W-:Y:S02]  /*59f90*/  @P3 STG.E.U16 [R14.64], R8 ;  /* 0x000000080e003986 */ /* 0x0007e4000c101506 */
[----:B0-----:R-:W-:Y:S01]  /*59fa0*/  IMAD.WIDE R12, R2, 0x2, R18 ;  /* 0x00000002020c7825 */ /* 0x001fe200078e0212 */
[----:B------:R-:W-:-:S02]  /*59fb0*/  IADD3 R4, R3, 0x11c, RZ ;  /* 0x0000011c03047810 */ /* 0x000fc40007ffe0ff */
[----:B---3--:R-:W-:Y:S02]  /*59fc0*/  PRMT R8, R25, 0x7632, R8 ;  /* 0x0000763219087816 */ /* 0x008fe40000000008 */
[----:B------:R-:W-:Y:S02]  /*59fd0*/  ISETP.GE.AND P3, PT, R4, c[0x0][0x17c], PT ;  /* 0x00005f0004007a0c */ /* 0x000fe40003f66270 */
[----:B------:R-:W-:-:S05]  /*59fe0*/  IADD3 R2, R2, c[0x0][0x198], RZ ;  /* 0x0000660002027a10 */ /* 0x000fca0007ffe0ff */
[----:B------:R-:W-:Y:S01]  /*59ff0*/  IMAD.WIDE R14, R2, 0x2, R18 ;  /* 0x00000002020e7825 */ /* 0x000fe200078e0212 */
[----:B--2---:R-:W-:Y:S01]  /*5a000*/  @P6 STG.E.U16 [R20.64], R23 ;  /* 0x0000001714006986 */ /* 0x004fe2000c101506 */
[----:B------:R-:W-:-:S03]  /*5a010*/  ISETP.LT.AND P6, PT, R28, c[0x0][0x178], !P4 ;  /* 0x00005e001c007a0c */ /* 0x000fc600067c1270 */
[----:B------:R0:W-:Y:S01]  /*5a020*/  @P5 STG.E.U16 [R12.64], R25 ;  /* 0x000000190c005986 */ /* 0x0001e2000c101506 */
[----:B------:R-:W-:Y:S02]  /*5a030*/  ISETP.LT.AND P4, PT, R29, c[0x0][0x178], !P4 ;  /* 0x00005e001d007a0c */ /* 0x000fe40006781270 */
[----:B------:R-:W-:Y:S02]  /*5a040*/  PRMT R4, R23, 0x7632, R4 ;  /* 0x0000763217047816 */ /* 0x000fe40000000004 */
[----:B------:R-:W-:Y:S01]  /*5a050*/  ISETP.LT.AND P5, PT, R28, c[0x0][0x178], !P3 ;  /* 0x00005e001c007a0c */ /* 0x000fe20005fa1270 */
[----:B0-----:R-:W2:Y:S01]  /*5a060*/  LDL.LU R25, [R1+0x5d0] ;  /* 0x0005d00001197983 */ /* 0x001ea20000300800 */
[C---:B------:R-:W-:Y:S01]  /*5a070*/  IMAD.WIDE R12, R2.reuse, 0x2, R16 ;  /* 0x00000002020c7825 */ /* 0x040fe200078e0210 */
[----:B------:R-:W-:Y:S02]  /*5a080*/  ISETP.LT.AND P3, PT, R29, c[0x0][0x178], !P3 ;  /* 0x00005e001d007a0c */ /* 0x000fe40005f61270 */
[----:B------:R-:W3:Y:S01]  /*5a090*/  LDL.LU R23, [R1+0x530] ;  /* 0x0005300001177983 */ /* 0x000ee20000300800 */
[----:B------:R-:W-:-:S03]  /*5a0a0*/  IADD3 R2, R2, c[0x0][0x198], RZ ;  /* 0x0000660002027a10 */ /* 0x000fc60007ffe0ff */
        /* <DEDUP_REMOVED lines=10> */
[----:B0-----:R-:W4:Y:S04]  /*5a150*/  LDL.LU R24, [R1+0x424] ;  /* 0x0004240001187983 */ /* 0x001f280000300800 */
        /* <DEDUP_REMOVED lines=14> */
[C---:B------:R-:W-:Y:S01]  /*5a240*/  IADD3 R20, R2.reuse, c[0x0][0x198], RZ ;  /* 0x0000660002147a10 */ /* 0x040fe20007ffe0ff */
[----:B0-----:R-:W-:Y:S01]  /*5a250*/  IMAD.WIDE R12, R2, 0x2, R16 ;  /* 0x00000002020c7825 */ /* 0x001fe200078e0210 */
[----:B-1----:R-:W-:-:S03]  /*5a260*/  IADD3 R4, R3, 0x120, RZ ;  /* 0x0000012003047810 */ /* 0x002fc60007ffe0ff */
[----:B------:R-:W-:Y:S01]  /*5a270*/  IMAD.WIDE R14, R20, 0x2, R16 ;  /* 0x00000002140e7825 */ /* 0x000fe200078e0210 */
[----:B------:R-:W-:Y:S02]  /*5a280*/  ISETP.LT.AND P2, PT, R29, c[0x0][0x178], !P2 ;  /* 0x00005e001d007a0c */ /* 0x000fe40005741270 */
[----:B------:R-:W-:-:S04]  /*5a290*/  IADD3 R8, R3, 0x124, RZ ;  /* 0x0000012403087810 */ /* 0x000fc80007ffe0ff */
[----:B------:R-:W-:Y:S02]  /*5a2a0*/  ISETP.GE.AND P4, PT, R8, c[0x0][0x17c], PT ;  /* 0x00005f0008007a0c */ /* 0x000fe40003f86270 */
[----:B------:R-:W-:Y:S01]  /*5a2b0*/  IADD3 R8, R3, 0x121, RZ ;  /* 0x0000012103087810 */ /* 0x000fe20007ffe0ff */
[----:B--2---:R0:W-:Y:S01]  /*5a2c0*/  @P3 STG.E.U16 [R12.64], R25 ;  /* 0x000000190c003986 */ /* 0x0041e2000c101506 */
[----:B------:R-:W-:Y:S01]  /*5a2d0*/  ISETP.GE.AND P3, PT, R4, c[0x0][0x17c], PT ;  /* 0x00005f0004007a0c */ /* 0x000fe20003f66270 */
[----:B0-----:R-:W-:Y:S01]  /*5a2e0*/  IMAD.WIDE R12, R2, 0x2, R18 ;  /* 0x00000002020c7825 */ /* 0x001fe200078e0212 */
[----:B------:R-:W-:Y:S02]  /*5a2f0*/  PRMT R2, R25, 0x7632, R2 ;  /* 0x0000763219027816 */ /* 0x000fe40000000002 */
[----:B---3--:R-:W-:Y:S01]  /*5a300*/  PRMT R4, R23, 0x7632, R4 ;  /* 0x0000763217047816 */ /* 0x008fe20000000004 */
[----:B------:R-:W2:Y:S04]  /*5a310*/  LDL.LU R25, [R1+0x3a4] ;  /* 0x0003a40001197983 */ /* 0x000ea80000300800 */
[----:B------:R0:W-:Y:S01]  /*5a320*/  @P5 STG.E.U16 [R12.64], R23 ;  /* 0x000000170c005986 */ /* 0x0001e2000c101506 */
[----:B------:R-:W-:-:S02]  /*5a330*/  ISETP.LT.AND P5, PT, R28, c[0x0][0x178], !P3 ;  /* 0x00005e001c007a0c */ /* 0x000fc40005fa1270 */
[----:B------:R-:W-:Y:S01]  /*5a340*/  ISETP.LT.AND P3, PT, R29, c[0x0][0x178], !P3 ;  /* 0x00005e001d007a0c */ /* 0x000fe20005f61270 */
[----:B------:R1:W-:Y:S01]  /*5a350*/  @P6 STG.E.U16 [R14.64], R2 ;  /* 0x000000020e006986 */ /* 0x0003e2000c101506 */
[----:B------:R-:W-:Y:S01]  /*5a360*/  ISETP.GE.AND P6, PT, R8, c[0x0][0x17c], PT ;  /* 0x00005f0008007a0c */ /* 0x000fe20003fc6270 */
[C---:B0-----:R-:W-:Y:S01]  /*5a370*/  IMAD.WIDE R12, R20.reuse, 0x2, R18 ;  /* 0x00000002140c7825 */ /* 0x041fe200078e0212 */
[----:B-1----:R-:W-:-:S04]  /*5a380*/  IADD3 R2, R20, c[0x0][0x198], RZ ;  /* 0x0000660014027a10 */ /* 0x002fc80007ffe0ff */
[----:B------:R0:W-:Y:S01]  /*5a390*/  @P2 STG.E.U16 [R12.64], R4 ;  /* 0x000000040c002986 */ /* 0x0001e2000c101506 */
[----:B------:R-:W-:-:S04]  /*5a3a0*/  IMAD.WIDE R14, R2, 0x2, R16 ;  /* 0x00000002020e7825 */ /* 0x000fc800078e0210 */
[----:B------:R-:W-:Y:S01]  /*5a3b0*/  IMAD.WIDE R20, R2, 0x2, R18 ;  /* 0x0000000202147825 */ /* 0x000fe200078e0212 */
[----:B----4-:R1:W-:Y:S04]  /*5a3c0*/  @P5 STG.E.U16 [R14.64], R24 ;  /* 0x000000180e005986 */ /* 0x0103e8000c101506 */
[----:B------:R3:W-:Y:S01]  /*5a3d0*/  @P3 STG.E.U16 [R20.64], R26 ;  /* 0x0000001a14003986 */ /* 0x0007e2000c101506 */
[----:B------:R-:W-:Y:S02]  /*5a3e0*/  ISETP.LT.AND P3, PT, R28, c[0x0][0x178], !P6 ;  /* 0x00005e001c007a0c */ /* 0x000fe40007761270 */
[----:B0-----:R-:W-:Y:S02]  /*5a3f0*/  PRMT R4, R24, 0x7632, R4 ;  /* 0x0000763218047816 */ /* 0x001fe40000000004 */
[----:B-1----:R-:W-:-:S05]  /*5a400*/  IADD3 R14, R2, c[0x0][0x198], RZ ;  /* 0x00006600020e7a10 */ /* 0x002fca0007ffe0ff */
[----:B------:R-:W-:Y:S01]  /*5a410*/  IMAD.WIDE R12, R14, 0x2, R16 ;  /* 0x000000020e0c7825 */ /* 0x000fe200078e0210 */
[----:B------:R-:W-:Y:S02]  /*5a420*/  PRMT R8, R26, 0x7632, R8 ;  /* 0x000076321a087816 */ /* 0x000fe40000000008 */
[----:B---3--:R-:W3:Y:S04]  /*5a430*/  LDL.LU R26, [R1+0x394] ;  /* 0x00039400011a7983 */ /* 0x008ee80000300800 */
        /* <DEDUP_REMOVED lines=8> */
[----:B------:R-:W-:-:S04]  /*5a4c0*/  IMAD.WIDE R14, R14, 0x2, R18 ;  /* 0x000000020e0e7825 */ /* 0x000fc800078e0212 */
        /* <DEDUP_REMOVED lines=12> */
[C---:B------:R-:W-:Y:S02]  /*5a590*/  ISETP.LT.AND P3, PT, R29.reuse, c[0x0][0x178], !P3 ;  /* 0x00005e001d007a0c */ /* 0x040fe40005f61270 */
[----:B------:R-:W-:Y:S02]  /*5a5a0*/  IADD3 R14, R2, c[0x0][0x198], RZ ;  /* 0x00006600020e7a10 */ /* 0x000fe40007ffe0ff */
[----:B------:R-:W-:Y:S02]  /*5a5b0*/  ISETP.LT.AND P6, PT, R28, c[0x0][0x178], !P4 ;  /* 0x00005e001c007a0c */ /* 0x000fe400067c1270 */
[----:B------:R-:W-:Y:S02]  /*5a5c0*/  ISETP.LT.AND P4, PT, R29, c[0x0][0x178], !P4 ;  /* 0x00005e001d007a0c */ /* 0x000fe40006781270 */
[----:B------:R-:W-:Y:S01]  /*5a5d0*/  PRMT R4, R13, 0x7632, R4 ;  /* 0x000076320d047816 */ /* 0x000fe20000000004 */
[----:B------:R-:W-:Y:S01]  /*5a5e0*/  IMAD.WIDE R12, R14, 0x2, R16 ;  /* 0x000000020e0c7825 */ /* 0x000fe200078e0210 */
[----:B------:R-:W-:-:S02]  /*5a5f0*/  IADD3 R20, R3, 0x129, RZ ;  /* 0x0000012903147810 */ /* 0x000fc40007ffe0ff */
[C---:B------:R-:W-:Y:S01]  /*5a600*/  IADD3 R2, R14.reuse, c[0x0][0x198], RZ ;  /* 0x000066000e027a10 */ /* 0x040fe20007ffe0ff */
[----:B------:R-:W-:Y:S01]  /*5a610*/  IMAD.WIDE R14, R14, 0x2, R18 ;  /* 0x000000020e0e7825 */ /* 0x000fe200078e0212 */
[----:B------:R-:W-:Y:S02]  /*5a620*/  IADD3 R22, R3, 0x125, RZ ;  /* 0x0000012503167810 */ /* 0x000fe40007ffe0ff */
[----:B------:R-:W-:Y:S01]  /*5a630*/  ISETP.GE.AND P2, PT, R20, c[0x0][0x17c], PT ;  /* 0x00005f0014007a0c */ /* 0x000fe20003f46270 */
[----:B------:R-:W-:Y:S01]  /*5a640*/  IMAD.WIDE R20, R2, 0x2, R16 ;  /* 0x0000000202147825 */ /* 0x000fe200078e0210 */
[----:B------:R0:W-:Y:S01]  /*5a650*/  @P5 STG.E.U16 [R12.64], R4 ;  /* 0x000000040c005986 */ /* 0x0001e2000c101506 */
[----:B------:R-:W-:-:S03]  /*5a660*/  ISETP.GE.AND P5, PT, R22, c[0x0][0x17c], PT ;  /* 0x00005f0016007a0c */ /* 0x000fc60003fa6270 */
[----:B------:R3:W-:Y:S01]  /*5a670*/  @P3 STG.E.U16 [R14.64], R8 ;  /* 0x000000080e003986 */ /* 0x0007e2000c101506 */
[----:B0-----:R-:W-:Y:S01]  /*5a680*/  IMAD.WIDE R12, R2, 0x2, R18 ;  /* 0x00000002020c7825 */ /* 0x001fe200078e0212 */
[----:B------:R-:W-:Y:S02]  /*5a690*/  IADD3 R4, R3, 0x126, RZ ;  /* 0x0000012603047810 */ /* 0x000fe40007ffe0ff */
        /* <DEDUP_REMOVED lines=8> */
[----:B------:R-:W-:Y:S02]  /*5a720*/  ISETP.LT.AND P4, PT, R28, c[0x0][0x178], !P3 ;  /* 0x00005e001c007a0c */ /* 0x000fe40005f81270 */
[----:B------:R-:W-:Y:S01]  /*5a730*/  PRMT R4, R23, 0x7632, R4 ;  /* 0x0000763217047816 */ /* 0x000fe20000000004 */
        /* <DEDUP_REMOVED lines=30> */
[C---:B------:R-:W-:Y:S02]  /*5a920*/  IADD3 R20, R2.reuse, c[0x0][0x198], RZ ;  /* 0x0000660002147a10 */ /* 0x040fe40007ffe0ff */
[----:B0-----:R-:W-:Y:S01]  /*5a930*/  IADD3 R4, R3, 0x12e, RZ ;  /* 0x0000012e03047810 */ /* 0x001fe20007ffe0ff */
[----:B------:R-:W-:-:S03]  /*5a940*/  IMAD.WIDE R12, R2, 0x2, R16 ;  /* 0x00000002020c7825 */ /* 0x000fc600078e0210 */
[----:B------:R-:W-:Y:S02]  /*5a950*/  ISETP.GE.AND P5, PT, R4, c[0x0][0x17c], PT ;  /* 0x00005f0004007a0c */ /* 0x000fe40003fa6270 */
[----:B------:R-:W-:Y:S01]  /*5a960*/  IADD3 R4, R3, 0x12a, RZ ;  /* 0x0000012a03047810 */ /* 0x000fe20007ffe0ff */
[----:B-1----:R-:W-:Y:S01]  /*5a970*/  IMAD.WIDE R14, R20, 0x2, R16 ;  /* 0x00000002140e7825 */ /* 0x002fe200078e0210 */
[----:B------:R-:W-:Y:S01]  /*5a980*/  ISETP.LT.AND P2, PT, R29, c[0x0][0x178], !P2 ;  /* 0x00005e001d007a0c */ /* 0x000fe20005741270 */
        /* <DEDUP_REMOVED lines=17> */
[----:B----4-:R0:W-:Y:S04]  /*5aaa0*/  @P4 STG.E.U16 [R14.64], R24 ;  /* 0x000000180e004986 */ /* 0x0101e8000c101506 */
[----:B------:R1:W-:Y:S01]  /*5aab0*/  @P3 STG.E.U16 [R20.64], R25 ;  /* 0x0000001914003986 */ /* 0x0003e2000c101506 */
[----:B------:R-:W-:Y:S02]  /*5aac0*/  ISETP.LT.AND P3, PT, R28, c[0x0][0x178], !P6 ;  /* 0x00005e001c007a0c */ /* 0x000fe40007761270 */
[----:B0-----:R-:W-:Y:S02]  /*5aad0*/  IADD3 R14, R2, c[0x0][0x198], RZ ;  /* 0x00006600020e7a10 */ /* 0x001fe40007ffe0ff */
[----:B------:R-:W-:-:S03]  /*5aae0*/  PRMT R2, R24, 0x7632, R2 ;  /* 0x0000763218027816 */ /* 0x000fc60000000002 */
[----:B------:R-:W-:Y:S01]  /*5aaf0*/  IMAD.WIDE R12, R14, 0x2, R16 ;  /* 0x000000020e0c7825 */ /* 0x000fe200078e0210 */
[----:B------:R-:W-:Y:S02]  /*5ab00*/  PRMT R8, R25, 0x7632, R8 ;  /* 0x0000763219087816 */ /* 0x000fe40000000008 */
[----:B-1----:R-:W3:Y:S04]  /*5ab10*/  LDL.LU R25, [R1+0x554] ;  /* 0x0005540001197983 */ /* 0x002ee80000300800 */
        /* <DEDUP_REMOVED lines=11> */
[----:B------:R-:W-:Y:S01]  /*5abd0*/  @P6 STG.E.U16 [R14.64], R8 ;  /* 0x000000080e006986 */ /* 0x000fe2000c101506 */
[----:B------:R-:W-:-:S04]  /*5abe0*/  IADD3 R24, R3, 0x12d, RZ ;  /* 0x0000012d03187810 */ /* 0x000fc80007ffe0ff */
[----:B------:R-:W-:Y:S02]  /*5abf0*/  ISETP.GE.AND P3, PT, R24, c[0x0][0x17c], PT ;  /* 0x00005f0018007a0c */ /* 0x000fe40003f66270 */
[----:B------:R-:W-:Y:S01]  /*5ac00*/  ISETP.LT.AND P6, PT, R28, c[0x0][0x178], !P5 ;  /* 0x00005e001c007a0c */ /* 0x000fe20006fc1270 */
[----:B----4-:R-:W-:Y:S04]  /*5ac10*/  @P4 STG.E.U16 [R20.64], R13 ;  /* 0x0000000d14004986 */ /* 0x010fe8000c101506 */
[----:B--2---:R0:W-:Y:S04]  /*5ac20*/  @P2 STG.E.U16 [R22.64], R26 ;  /* 0x0000001a16002986 */ /* 0x0041e8000c101506 */
[----:B0-----:R-:W2:Y:S01]  /*5ac30*/  LDL.LU R23, [R1+0x564] ;  /* 0x0005640001177983 */ /* 0x001ea20000300800 */
[----:B------:R-:W-:-:S03]  /*5ac40*/  PRMT R22, R26, 0x7632, R22 ;  /* 0x000076321a167816 */ /* 0x000fc60000000016 */
[----:B------:R-:W4:Y:S01]  /*5ac50*/  LDL.LU R26, [R1+0x4f4] ;  /* 0x0004f400011a7983 */ /* 0x000f220000300800 */
[----:B------:R-:W-:Y:S02]  /*5ac60*/  ISETP.LT.AND P4, PT, R28, c[0x0][0x178], !P3 ;  /* 0x00005e001c007a0c */ /* 0x000fe40005f81270 */
[----:B------:R-:W-:Y:S02]  /*5ac70*/  IADD3 R14, R4, c[0x0][0x198], RZ ;  /* 0x00006600040e7a10 */ /* 0x000fe40007ffe0ff */
[----:B------:R-:W-:Y:S02]  /*5ac80*/  ISETP.LT.AND P3, PT, R29, c[0x0][0x178], !P3 ;  /* 0x00005e001d007a0c */ /* 0x000fe40005f61270 */
[----:B------:R-:W-:Y:S01]  /*5ac90*/  PRMT R8, R13, 0x7632, R8 ;  /* 0x000076320d087816 */ /* 0x000fe20000000008 */
[C---:B------:R-:W-:Y:S01]  /*5aca0*/  IMAD.WIDE R12, R14.reuse, 0x2, R16 ;  /* 0x000000020e0c7825 */ /* 0x040fe200078e0210 */
[----:B------:R-:W-:Y:S02]  /*5acb0*/  IADD3 R20, R3, 0x133, RZ ;  /* 0x0000013303147810 */ /* 0x000fe40007ffe0ff */
[----:B------:R-:W-:-:S02]  /*5acc0*/  IADD3 R2, R14, c[0x0][0x198], RZ ;  /* 0x000066000e027a10 */ /* 0x000fc40007ffe0ff */
[----:B------:R-:W-:Y:S01]  /*5acd0*/  IADD3 R4, R3, 0x12f, RZ ;  /* 0x0000012f03047810 */ /* 0x000fe20007ffe0ff */
[----:B------:R-:W-:Y:S01]  /*5ace0*/  IMAD.WIDE R14, R14, 0x2, R18 ;  /* 0x000000020e0e7825 */ /* 0x000fe200078e0212 */
[----:B------:R-:W-:Y:S01]  /*5acf0*/  ISETP.LT.AND P5, PT, R29, c[0x0][0x178], !P5 ;  /* 0x00005e001d007a0c */ /* 0x000fe20006fa1270 */
[----:B------:R0:W-:Y:S01]  /*5ad00*/  @P4 STG.E.U16 [R12.64], R8 ;  /* 0x000000080c004986 */ /* 0x0001e2000c101506 */
[----:B------:R-:W-:Y:S01]  /*5ad10*/  ISETP.GE.AND P2, PT, R20, c[0x0][0x17c], PT ;  /* 0x00005f0014007a0c */ /* 0x000fe20003f46270 */
[----:B------:R-:W-:Y:S01]  /*5ad20*/  IMAD.WIDE R20, R2, 0x2, R16 ;  /* 0x0000000202147825 */ /* 0x000fe200078e0210 */
[----:B------:R-:W-:Y:S02]  /*5ad30*/  ISETP.GE.AND P4, PT, R4, c[0x0][0x17c], PT ;  /* 0x00005f0004007a0c */ /* 0x000fe40003f86270 */
[----:B------:R-:W-:Y:S01]  /*5ad40*/  IADD3 R4, R3, 0x130, RZ ;  /* 0x0000013003047810 */ /* 0x000fe20007ffe0ff */
[----:B------:R-:W-:Y:S03]  /*5ad50*/  @P3 STG.E.U16 [R14.64], R22 ;  /* 0x000000160e003986 */ /* 0x000fe6000c101506 */
[----:B------:R-:W-:Y:S01]  /*5ad60*/  ISETP.GE.AND P3, PT, R4, c[0x0][0x17c], PT ;  /* 0x00005f0004007a0c */ /* 0x000fe20003f66270 */
[----:B---3--:R1:W-:Y:S01]  /*5ad70*/  @P6 STG.E.U16 [R20.64], R25 ;  /* 0x0000001914006986 */ /* 0x0083e2000c101506 */
[----:B------:R-:W-:Y:S01]  /*5ad80*/  ISETP.LT.AND P6, PT, R28, c[0x0][0x178], !P4 ;  /* 0x00005e001c007a0c */ /* 0x000fe200067c1270 */
[----:B0-----:R-:W-:Y:S01]  /*5ad90*/  IMAD.WIDE R12, R2, 0x2, R18 ;  /* 0x00000002020c7825 */ /* 0x001fe200078e0212 */
[----:B------:R-:W-:-:S02]  /*5ada0*/  PRMT R4, R25, 0x7632, R4 ;  /* 0x0000763219047816 */ /* 0x000fc40000000004 */
[----:B------:R-:W-:Y:S02]  /*5adb0*/  ISETP.LT.AND P4, PT, R29, c[0x0][0x178], !P4 ;  /* 0x00005e001d007a0c */ /* 0x000fe40006781270 */
[----:B------:R-:W-:Y:S01]  /*5adc0*/  IADD3 R2, R2, c[0x0][0x198], RZ ;  /* 0x0000660002027a10 */ /* 0x000fe20007ffe0ff */
[----:B------:R0:W-:Y:S04]  /*5add0*/  @P5 STG.E.U16 [R12.64], R9 ;  /* 0x000000090c005986 */ /* 0x0001e8000c101506 */
[----:B-1----:R-:W3:Y:S01]  /*5ade0*/  LDL.LU R25, [R1+0x574] ;  /* 0x0005740001197983 */ /* 0x002ee20000300800 */
[----:B------:R-:W-:Y:S02]  /*5adf0*/  ISETP.LT.AND P5, PT, R28, c[0x0][0x178], !P3 ;  /* 0x00005e001c007a0c */ /* 0x000fe40005fa1270 */
[----:B------:R-:W-:Y:S01]  /*5ae00*/  PRMT R14, R9, 0x7632, R14 ;  /* 0x00007632090e7816 */ /* 0x000fe2000000000e */
[----:B------:R-:W3:Y:S01]  /*5ae10*/  LDL.LU R21, [R1+0x434] ;  /* 0x0004340001157983 */ /* 0x000ee20000300800 */
[----:B------:R-:W-:Y:S01]  /*5ae20*/  ISETP.LT.AND P3, PT, R29, c[0x0][0x178], !P3 ;  /* 0x00005e001d007a0c */ /* 0x000fe20005f61270 */
[----:B0-----:R-:W-:-:S04]  /*5ae30*/  IMAD.WIDE R8, R2, 0x2, R16 ;  /* 0x0000000202087825 */ /* 0x001fc800078e0210 */
[C---:B------:R-:W-:Y:S01]  /*5ae40*/  IMAD.WIDE R12, R2.reuse, 0x2, R18 ;  /* 0x00000002020c7825 */ /* 0x040fe200078e0212 */
[----:B------:R-:W-:Y:S01]  /*5ae50*/  IADD3 R2, R2, c[0x0][0x198], RZ ;  /* 0x0000660002027a10 */ /* 0x000fe20007ffe0ff */
[----:B------:R0:W-:Y:S04]  /*5ae60*/  @P6 STG.E.U16 [R8.64], R4 ;  /* 0x0000000408006986 */ /* 0x0001e8000c101506 */
[----:B------:R1:W-:Y:S01]  /*5ae70*/  @P4 STG.E.U16 [R12.64], R14 ;  /* 0x0000000e0c004986 */ /* 0x0003e2000c101506 */
[----:B0-----:R-:W-:Y:S01]  /*5ae80*/  IMAD.WIDE R8, R2, 0x2, R16 ;  /* 0x0000000202087825 */ /* 0x001fe200078e0210 */
[----:B------:R-:W-:-:S03]  /*5ae90*/  IADD3 R4, R3, 0x132, RZ ;  /* 0x0000013203047810 */ /* 0x000fc60007ffe0ff */
[----:B-1----:R-:W-:Y:S01]  /*5aea0*/  IMAD.WIDE R12, R2, 0x2, R18 ;  /* 0x00000002020c7825 */ /* 0x002fe200078e0212 */
[----:B--2---:R0:W-:Y:S01]  /*5aeb0*/  @P5 STG.E.U16 [R8.64], R23 ;  /* 0x0000001708005986 */ /* 0x0041e2000c101506 */
[----:B------:R-:W-:Y:S02]  /*5aec0*/  ISETP.GE.AND P5, PT, R4, c[0x0][0x17c], PT ;  /* 0x00005f0004007a0c */ /* 0x000fe40003fa6270 */
[----:B------:R-:W-:Y:S01]  /*5aed0*/  PRMT R4, R23, 0x7632, R4 ;  /* 0x0000763217047816 */ /* 0x000fe20000000004 */
[----:B----4-:R1:W-:Y:S01]  /*5aee0*/  @P3 STG.E.U16 [R12.64], R26 ;  /* 0x0000001a0c003986 */ /* 0x0103e2000c101506 */
[----:B------:R-:W-:-:S03]  /*5aef0*/  PRMT R14, R26, 0x7632, R14 ;  /* 0x000076321a0e7816 */ /* 0x000fc6000000000e */
[----:B0-----:R-:W2:Y:S04]  /*5af00*/  LDL.LU R23, [R1+0x584] ;  /* 0x0005840001177983 */ /* 0x001ea80000300800 */
        /* <DEDUP_REMOVED lines=18> */
[----:B---3--:R0:W-:Y:S01]  /*5b030*/  @P3 STG.E.U16 [R8.64], R25 ;  /* 0x0000001908003986 */ /* 0x0081e2000c101506 */
[----:B-1----:R-:W-:Y:S02]  /*5b040*/  IADD3 R14, R2, c[0x0][0x198], RZ ;  /* 0x00006600020e7a10 */ /* 0x002fe40007ffe0ff */
[----:B------:R-:W-:-:S03]  /*5b050*/  ISETP.GE.AND P3, PT, R4, c[0x0][0x17c], PT ;  /* 0x00005f0004007a0c */ /* 0x000fc60003f66270 */
[----:B------:R-:W-:Y:S01]  /*5b060*/  IMAD.WIDE R12, R14, 0x2, R16 ;  /* 0x000000020e0c7825 */ /* 0x000fe200078e0210 */
[----:B------:R-:W-:-:S03]  /*5b070*/  ISETP.LT.AND P2, PT, R29, c[0x0][0x178], !P2 ;  /* 0x00005e001d007a0c */ /* 0x000fc60005741270 */
[----:B0-----:R-:W-:Y:S01]  /*5b080*/  IMAD.WIDE R8, R2, 0x2, R18 ;  /* 0x0000000202087825 */ /* 0x001fe200078e0212 */
[----:B------:R-:W-:Y:S02]  /*5b090*/  PRMT R2, R25, 0x7632, R2 ;  /* 0x0000763219027816 */ /* 0x000fe40000000002 */
[----:B------:R-:W-:Y:S01]  /*5b0a0*/  PRMT R4, R21, 0x7632, R4 ;  /* 0x0000763215047816 */ /* 0x000fe20000000004 */
[----:B------:R-:W3:Y:S04]  /*5b0b0*/  LDL.LU R25, [R1+0x594] ;  /* 0x0005940001197983 */ /* 0x000ee80000300800 */
[----:B------:R0:W-:Y:S01]  /*5b0c0*/  @P5 STG.E.U16 [R8.64], R21 ;  /* 0x0000001508005986 */ /* 0x0001e2000c101506 */
[----:B------:R-:W-:Y:S02]  /*5b0d0*/  ISETP.LT.AND P5, PT, R28, c[0x0][0x178], !P3 ;  /* 0x00005e001c007a0c */ /* 0x000fe40005fa1270 */
[----:B------:R-:W-:Y:S01]  /*5b0e0*/  ISETP.LT.AND P3, PT, R29, c[0x0][0x178], !P3 ;  /* 0x00005e001d007a0c */ /* 0x000fe20005f61270 */
[----:B------:R1:W-:Y:S01]  /*5b0f0*/  @P6 STG.E.U16 [R12.64], R2 ;  /* 0x000000020c006986 */ /* 0x0003e2000c101506 */
[C---:B0-----:R-:W-:Y:S01]  /*5b100*/  IMAD.WIDE R8, R14.reuse, 0x2, R18 ;  /* 0x000000020e087825 */ /* 0x041fe200078e0212 */
[----:B-1----:R-:W-:-:S04]  /*5b110*/  IADD3 R2, R14, c[0x0][0x198], RZ ;  /* 0x000066000e027a10 */ /* 0x002fc80007ffe0ff */
[----:B------:R-:W-:Y:S01]  /*5b120*/  @P2 STG.E.U16 [R8.64], R4 ;  /* 0x0000000408002986 */ /* 0x000fe2000c101506 */
[----:B------:R-:W-:-:S04]  /*5b130*/  IMAD.WIDE R12, R2, 0x2, R16 ;  /* 0x00000002020c7825 */ /* 0x000fc800078e0210 */
[----:B------:R-:W-:Y:S01]  /*5b140*/  IMAD.WIDE R14, R2, 0x2, R18 ;  /* 0x00000002020e7825 */ /* 0x000fe200078e0212 */
[----:B--2---:R0:W-:Y:S04]  /*5b150*/  @P5 STG.E.U16 [R12.64], R23 ;  /* 0x000000170c005986 */ /* 0x0041e8000c101506 */
[----:B----4-:R1:W-:Y:S01]  /*5b160*/  @P3 STG.E.U16 [R14.64], R26 ;  /* 0x0000001a0e003986 */ /* 0x0103e2000c101506 */
[----:B------:R-:W-:Y:S02]  /*5b170*/  ISETP.LT.AND P3, PT, R28, c[0x0][0x178], !P4 ;  /* 0x00005e001c007a0c */ /* 0x000fe40006761270 */
[----:B------:R-:W-:Y:S02]  /*5b180*/  ISETP.LT.AND P4, PT, R29, c[0x0][0x178], !P4 ;  /* 0x00005e001d007a0c */ /* 0x000fe40006781270 */
[----:B0-----:R-:W-:-:S02]  /*5b190*/  IADD3 R12, R2, c[0x0][0x198], RZ ;  /* 0x00006600020c7a10 */ /* 0x001fc40007ffe0ff */
[----:B------:R-:W-:Y:S02]  /*5b1a0*/  PRMT R4, R23, 0x7632, R4 ;  /* 0x0000763217047816 */ /* 0x000fe40000000004 */
[C---:B------:R-:W-:Y:S01]  /*5b1b0*/  IADD3 R2, R12.reuse, c[0x0][0x198], RZ ;  /* 0x000066000c027a10 */ /* 0x040fe20007ffe0ff */
[----:B------:R-:W-:Y:S01]  /*5b1c0*/  IMAD.WIDE R8, R12, 0x2, R16 ;  /* 0x000000020c087825 */ /* 0x000fe200078e0210 */
[----:B------:R-:W-:Y:S02]  /*5b1d0*/  PRMT R22, R26, 0x7632, R22 ;  /* 0x000076321a167816 */ /* 0x000fe40000000016 */
[----:B-1----:R-:W2:Y:S01]  /*5b1e0*/  LDL.LU R26, [R1+0x474] ;  /* 0x00047400011a7983 */ /* 0x002ea20000300800 */
[----:B------:R-:W-:-:S03]  /*5b1f0*/  IMAD.WIDE R12, R12, 0x2, R18 ;  /* 0x000000020c0c7825 */ /* 0x000fc600078e0212 */
[----:B------:R-:W-:Y:S04]  /*5b200*/  @P3 STG.E.U16 [R8.64], R4 ;  /* 0x0000000408003986 */ /* 0x000fe8000c101506 */
[----:B------:R0:W-:Y:S04]  /*5b210*/  @P4 STG.E.U16 [R12.64], R22 ;  /* 0x000000160c004986 */ /* 0x0001e8000c101506 */
[----:B0-----:R-:W4:Y:S01]  /*5b220*/  LDL.LU R22, [R1+0x5c4] ;  /* 0x0005c40001167983 */ /* 0x001f220000300800 */
[----:B------:R-:W-:Y:S01]  /*5b230*/  ISETP.LT.AND P5, PT, R28, c[0x0][0x178], !P1 ;  /* 0x00005e001c007a0c */ /* 0x000fe20004fa1270 */
[----:B------:R-:W-:Y:S01]  /*5b240*/  IMAD.WIDE R14, R2, 0x2, R16 ;  /* 0x00000002020e7825 */ /* 0x000fe200078e0210 */
[----:B------:R-:W-:-:S02]  /*5b250*/  IADD3 R23, R3, 0x13a, RZ ;  /* 0x0000013a03177810 */ /* 0x000fc40007ffe0ff */
[----:B------:R-:W-:Y:S02]  /*5b260*/  ISETP.LT.AND P1, PT, R29, c[0x0][0x178], !P1 ;  /* 0x00005e001d007a0c */ /* 0x000fe40004f21270 */
[C---:B------:R-:W-:Y:S02]  /*5b270*/  IADD3 R20, R3.reuse, 0x138, RZ ;  /* 0x0000013803147810 */ /* 0x040fe40007ffe0ff */
[----:B------:R-:W-:Y:S02]  /*5b280*/  IADD3 R21, R3, 0x139, RZ ;  /* 0x0000013903157810 */ /* 0x000fe40007ffe0ff */
[----:B------:R-:W-:Y:S02]  /*5b290*/  ISETP.GE.AND P3, PT, R23, c[0x0][0x17c], PT ;  /* 0x00005f0017007a0c */ /* 0x000fe40003f66270 */
[----:B------:R-:W2:Y:S01]  /*5b2a0*/  LDL.LU R23, [R1+0x5b4] ;  /* 0x0005b40001177983 */ /* 0x000ea20000300800 */
[----:B------:R-:W-:Y:S02]  /*5b2b0*/  ISETP.LT.AND P4, PT, R28, c[0x0][0x178], !P0 ;  /* 0x00005e001c007a0c */ /* 0x000fe40004781270 */
[----:B------:R-:W-:-:S02]  /*5b2c0*/  ISETP.GE.AND P6, PT, R20, c[0x0][0x17c], PT ;  /* 0x00005f0014007a0c */ /* 0x000fc40003fc6270 */
[----:B------:R-:W-:Y:S01]  /*5b2d0*/  ISETP.GE.AND P2, PT, R21, c[0x0][0x17c], PT ;  /* 0x00005f0015007a0c */ /* 0x000fe20003f46270 */
[C---:B------:R-:W-:Y:S01]  /*5b2e0*/  IMAD.WIDE R20, R2.reuse, 0x2, R18 ;  /* 0x0000000202147825 */ /* 0x040fe200078e0212 */
[----:B---3--:R0:W-:Y:S01]  /*5b2f0*/  @P5 STG.E.U16 [R14.64], R25 ;  /* 0x000000190e005986 */ /* 0x0081e2000c101506 */
[----:B------:R-:W-:Y:S02]  /*5b300*/  IADD3 R8, R2, c[0x0][0x198], RZ ;  /* 0x0000660002087a10 */ /* 0x000fe40007ffe0ff */
[----:B------:R-:W-:Y:S02]  /*5b310*/  ISETP.LT.AND P0, PT, R29, c[0x0][0x178], !P0 ;  /* 0x00005e001d007a0c */ /* 0x000fe40004701270 */
[----:B------:R-:W-:Y:S02]  /*5b320*/  ISETP.LT.AND P5, PT, R28, c[0x0][0x178], !P6 ;  /* 0x00005e001c007a0c */ /* 0x000fe400077a1270 */
[----:B0-----:R-:W-:Y:S02]  /*5b330*/  PRMT R14, R25, 0x7632, R14 ;  /* 0x00007632190e7816 */ /* 0x001fe4000000000e */
[----:B------:R-:W3:Y:S01]  /*5b340*/  LDL.LU R25, [R1+0x3b4] ;  /* 0x0003b40001197983 */ /* 0x000ee20000300800 */
[----:B------:R-:W-:-:S02]  /*5b350*/  ISETP.LT.AND P6, PT, R29, c[0x0][0x178], !P6 ;  /* 0x00005e001d007a0c */ /* 0x000fc400077c1270 */
[----:B------:R-:W-:Y:S01]  /*5b360*/  PRMT R15, R5, 0x7632, R15 ;  /* 0x00007632050f7816 */ /* 0x000fe2000000000f */
[----:B------:R0:W-:Y:S01]  /*5b370*/  @P1 STG.E.U16 [R20.64], R5 ;  /* 0x0000000514001986 */ /* 0x0001e2000c101506 */
[----:B------:R-:W-:-:S04]  /*5b380*/  IADD3 R12, R3, 0x13b, RZ ;  /* 0x0000013b030c7810 */ /* 0x000fc80007ffe0ff */
[----:B------:R-:W-:Y:S02]  /*5b390*/  ISETP.GE.AND P1, PT, R12, c[0x0][0x17c], PT ;  /* 0x00005f000c007a0c */ /* 0x000fe40003f26270 */
[C---:B0-----:R-:W-:Y:S01]  /*5b3a0*/  IADD3 R20, R8.reuse, c[0x0][0x198], RZ ;  /* 0x0000660008147a10 */ /* 0x041fe20007ffe0ff */
[----:B------:R-:W-:-:S04]  /*5b3b0*/  IMAD.WIDE R4, R8, 0x2, R16 ;  /* 0x0000000208047825 */ /* 0x000fc800078e0210 */
[----:B------:R-:W-:Y:S01]  /*5b3c0*/  IMAD.WIDE R8, R8, 0x2, R18 ;  /* 0x0000000208087825 */ /* 0x000fe200078e0212 */
[----:B------:R0:W-:Y:S03]  /*5b3d0*/  @P4 STG.E.U16 [R4.64], R14 ;  /* 0x0000000e04004986 */ /* 0x0001e6000c101506 */
[C---:B------:R-:W-:Y:S01]  /*5b3e0*/  IMAD.WIDE R12, R20.reuse, 0x2, R16 ;  /* 0x00000002140c7825 */ /* 0x040fe200078e0210 */
[----:B------:R-:W-:Y:S03]  /*5b3f0*/  @P0 STG.E.U16 [R8.64], R15 ;  /* 0x0000000f08000986 */ /* 0x000fe6000c101506 */
[----:B0-----:R-:W-:Y:S01]  /*5b400*/  IMAD.WIDE R4, R20, 0x2, R18 ;  /* 0x0000000214047825 */ /* 0x001fe200078e0212 */
[----:B----4-:R0:W-:Y:S04]  /*5b410*/  @P5 STG.E.U16 [R12.64], R22 ;  /* 0x000000160c005986 */ /* 0x0101e8000c101506 */
[----:B--2---:R1:W-:Y:S01]  /*5b420*/  @P6 STG.E.U16 [R4.64], R26 ;  /* 0x0000001a04006986 */ /* 0x0043e2000c101506 */
[----:B0-----:R-:W-:-:S03]  /*5b430*/  PRMT R13, R26, 0x7632, R13 ;  /* 0x000076321a0d7816 */ /* 0x001fc6000000000d */
[----:B-1----:R-:W2:Y:S01]  /*5b440*/  LDL.LU R26, [R1+0x5a4] ;  /* 0x0005a400011a7983 */ /* 0x002ea20000300800 */
[----:B------:R-:W-:-:S03]  /*5b450*/  IADD3 R2, R3, 0x13c, RZ ;  /* 0x0000013c03027810 */ /* 0x000fc60007ffe0ff */
[----:B------:R-:W4:Y:S01]  /*5b460*/  LDL.LU R15, [R1+0x524] ;  /* 0x00052400010f7983 */ /* 0x000f220000300800 */
[----:B------:R-:W-:Y:S02]  /*5b470*/  ISETP.GE.AND P4, PT, R2, c[0x0][0x17c], PT ;  /* 0x00005f0002007a0c */ /* 0x000fe40003f86270 */
[----:B------:R-:W-:Y:S02]  /*5b480*/  IADD3 R2, R3, 0x13d, RZ ;  /* 0x0000013d03027810 */ /* 0x000fe40007ffe0ff */
[----:B------:R-:W-:Y:S02]  /*5b490*/  ISETP.LT.AND P5, PT, R28, c[0x0][0x178], !P2 ;  /* 0x00005e001c007a0c */ /* 0x000fe400057a1270 */
[----:B------:R-:W-:Y:S02]  /*5b4a0*/  ISETP.LT.AND P2, PT, R29, c[0x0][0x178], !P2 ;  /* 0x00005e001d007a0c */ /* 0x000fe40005741270 */
[----:B------:R-:W-:Y:S02]  /*5b4b0*/  ISETP.GE.AND P0, PT, R2, c[0x0][0x17c], PT ;  /* 0x00005f0002007a0c */ /* 0x000fe40003f06270 */
[----:B------:R-:W-:-:S02]  /*5b4c0*/  IADD3 R2, R20, c[0x0][0x198], RZ ;  /* 0x0000660014027a10 */ /* 0x000fc40007ffe0ff */
[----:B------:R-:W-:Y:S02]  /*5b4d0*/  ISETP.LT.AND P6, PT, R28, c[0x0][0x178], !P3 ;  /* 0x00005e001c007a0c */ /* 0x000fe40005fc1270 */
[----:B------:R-:W-:Y:S01]  /*5b4e0*/  PRMT R12, R22, 0x7632, R12 ;  /* 0x00007632160c7816 */ /* 0x000fe2000000000c */
[C---:B------:R-:W-:Y:S01]  /*5b4f0*/  IMAD.WIDE R8, R2.reuse, 0x2, R16 ;  /* 0x0000000202087825 */ /* 0x040fe200078e0210 */
[----:B------:R-:W-:Y:S01]  /*5b500*/  ISETP.LT.AND P3, PT, R29, c[0x0][0x178], !P3 ;  /* 0x00005e001d007a0c */ /* 0x000fe20005f61270 */
[----:B------:R-:W4:Y:S02]  /*5b510*/  LDL.LU R22, [R1+0x5d4] ;  /* 0x0005d40001167983 */ /* 0x000f240000300800 */
[C-C-:B------:R-:W-:Y:S01]  /*5b520*/  IMAD.WIDE R4, R2.reuse, 0x2, R18.reuse ;  /* 0x0000000202047825 */ /* 0x140fe200078e0212 */
[----:B------:R-:W-:Y:S01]  /*5b530*/  IADD3 R2, R2, c[0x0][0x198], RZ ;  /* 0x0000660002027a10 */ /* 0x000fe20007ffe0ff */
[----:B------:R0:W-:Y:S04]  /*5b540*/  @P5 STG.E.U16 [R8.64], R12 ;  /* 0x0000000c08005986 */ /* 0x0001e8000c101506 */
[----:B------:R1:W-:Y:S01]  /*5b550*/  @P2 STG.E.U16 [R4.64], R13 ;  /* 0x0000000d04002986 */ /* 0x0003e2000c101506 */
[----:B------:R-:W-:Y:S01]  /*5b560*/  ISETP.LT.AND P2, PT, R28, c[0x0][0x178], !P1 ;  /* 0x00005e001c007a0c */ /* 0x000fe20004f41270 */
[----:B0-----:R-:W-:-:S04]  /*5b570*/  IMAD.WIDE R8, R2, 0x2, R18 ;  /* 0x0000000202087825 */ /* 0x001fc800078e0212 */
[----:B-1----:R-:W-:Y:S01]  /*5b580*/  IMAD.WIDE R4, R2, 0x2, R16 ;  /* 0x0000000202047825 */ /* 0x002fe200078e0210 */
[----:B---3--:R-:W-:-:S04]  /*5b590*/  PRMT R13, R25, 0x7632, R13 ;  /* 0x00007632190d7816 */ /* 0x008fc8000000000d */
[----:B------:R-:W-:Y:S04]  /*5b5a0*/  @P6 STG.E.U16 [R4.64], R23 ;  /* 0x0000001704006986 */ /* 0x000fe8000c101506 */
[----:B------:R0:W-:Y:S01]  /*5b5b0*/  @P3 STG.E.U16 [R8.64], R25 ;  /* 0x0000001908003986 */ /* 0x0001e2000c101506 */
[----:B------:R-:W-:Y:S02]  /*5b5c0*/  IADD3 R12, R3, 0x13f, RZ ;  /* 0x0000013f030c7810 */ /* 0x000fe40007ffe0ff */
[----:B------:R-:W-:Y:S02]  /*5b5d0*/  IADD3 R2, R2, c[0x0][0x198], RZ ;  /* 0x0000660002027a10 */ /* 0x000fe40007ffe0ff */
[----:B------:R-:W-:Y:S01]  /*5b5e0*/  ISETP.LT.AND P1, PT, R29, c[0x0][0x178], !P1 ;  /* 0x00005e001d007a0c */ /* 0x000fe20004f21270 */
[----:B0-----:R-:W3:Y:S01]  /*5b5f0*/  LDL.LU R25, [R1+0x534] ;  /* 0x0005340001197983 */ /* 0x001ee20000300800 */
[----:B------:R-:W-:Y:S01]  /*5b600*/  ISETP.LT.AND P3, PT, R28, c[0x0][0x178], !P4 ;  /* 0x00005e001c007a0c */ /* 0x000fe20006761270 */
[----:B------:R-:W-:Y:S01]  /*5b610*/  IMAD.WIDE R4, R2, 0x2, R16 ;  /* 0x0000000202047825 */ /* 0x000fe200078e0210 */
[----:B------:R-:W-:-:S02]  /*5b620*/  ISETP.GE.AND P6, PT, R12, c[0x0][0x17c], PT ;  /* 0x00005f000c007a0c */ /* 0x000fc40003fc6270 */
[----:B------:R-:W-:Y:S01]  /*5b630*/  PRMT R12, R23, 0x7632, R12 ;  /* 0x00007632170c7816 */ /* 0x000fe2000000000c */
[C---:B------:R-:W-:Y:S01]  /*5b640*/  IMAD.WIDE R8, R2.reuse, 0x2, R18 ;  /* 0x0000000202087825 */ /* 0x040fe200078e0212 */
[----:B------:R-:W-:Y:S01]  /*5b650*/  IADD3 R2, R2, c[0x0][0x198], RZ ;  /* 0x0000660002027a10 */ /* 0x000fe20007ffe0ff */
[----:B------:R-:W3:Y:S04]  /*5b660*/  LDL.LU R23, [R1+0x428] ;  /* 0x0004280001177983 */ /* 0x000ee80000300800 */
[----:B------:R0:W-:Y:S04]  /*5b670*/  @P2 STG.E.U16 [R4.64], R12 ;  /* 0x0000000c04002986 */ /* 0x0001e8000c101506 */
[----:B------:R-:W-:Y:S01]  /*5b680*/  @P1 STG.E.U16 [R8.64], R13 ;  /* 0x0000000d08001986 */ /* 0x000fe2000c101506 */
[----:B0-----:R-:W-:Y:S01]  /*5b690*/  IMAD.WIDE R4, R2, 0x2, R16 ;  /* 0x0000000202047825 */ /* 0x001fe200078e0210 */
[----:B------:R-:W-:-:S04]  /*5b6a0*/  IADD3 R12, R3, 0x140, RZ ;  /* 0x00000140030c7810 */ /* 0x000fc80007ffe0ff */
[----:B------:R-:W-:Y:S02]  /*5b6b0*/  ISETP.GE.AND P1, PT, R12, c[0x0][0x17c], PT ;  /* 0x00005f000c007a0c */ /* 0x000fe40003f26270 */
[C---:B------:R-:W-:Y:S01]  /*5b6c0*/  IADD3 R12, R2.reuse, c[0x0][0x198], RZ ;  /* 0x00006600020c7a10 */ /* 0x040fe20007ffe0ff */
[----:B--2---:R0:W-:Y:S02]  /*5b6d0*/  @P3 STG.E.U16 [R4.64], R26 ;  /* 0x0000001a04003986 */ /* 0x0041e4000c101506 */
[----:B0-----:R-:W-:Y:S01]  /*5b6e0*/  IMAD.WIDE R4, R2, 0x2, R18 ;  /* 0x0000000202047825 */ /* 0x001fe200078e0212 */
[----:B------:R-:W-:Y:S02]  /*5b6f0*/  PRMT R2, R26, 0x7632, R2 ;  /* 0x000076321a027816 */ /* 0x000fe40000000002 */
[----:B------:R-:W2:Y:S01]  /*5b700*/  LDL.LU R26, [R1+0x388] ;  /* 0x00038800011a7983 */ /* 0x000ea20000300800 */
[----:B------:R-:W-:Y:S02]  /*5b710*/  ISETP.LT.AND P4, PT, R29, c[0x0][0x178], !P4 ;  /* 0x00005e001d007a0c */ /* 0x000fe40006781270 */
[----:B------:R-:W-:-:S02]  /*5b720*/  ISETP.LT.AND P2, PT, R28, c[0x0][0x178], !P0 ;  /* 0x00005e001c007a0c */ /* 0x000fc40004741270 */
[C---:B------:R-:W-:Y:S02]  /*5b730*/  IADD3 R14, R3.reuse, 0x13e, RZ ;  /* 0x0000013e030e7810 */ /* 0x040fe40007ffe0ff */
[----:B------:R-:W-:Y:S02]  /*5b740*/  IADD3 R8, R3, 0x141, RZ ;  /* 0x0000014103087810 */ /* 0x000fe40007ffe0ff */
[----:B------:R-:W-:Y:S02]  /*5b750*/  ISETP.GE.AND P5, PT, R14, c[0x0][0x17c], PT ;  /* 0x00005f000e007a0c */ /* 0x000fe40003fa6270 */
[----:B------:R-:W-:Y:S01]  /*5b760*/  ISETP.GE.AND P3, PT, R8, c[0x0][0x17c], PT ;  /* 0x00005f0008007a0c */ /* 0x000fe20003f66270 */
[----:B------:R-:W-:Y:S01]  /*5b770*/  IMAD.WIDE R8, R12, 0x2, R16 ;  /* 0x000000020c087825 */ /* 0x000fe200078e0210 */
[----:B------:R-:W-:Y:S01]  /*5b780*/  ISETP.LT.AND P0, PT, R29, c[0x0][0x178], !P0 ;  /* 0x00005e001d007a0c */ /* 0x000fe20004701270 */
[----:B----4-:R0:W-:Y:S01]  /*5b790*/  @P4 STG.E.U16 [R4.64], R15 ;  /* 0x0000000f04004986 */ /* 0x0101e2000c101506 */
[----:B------:R-:W-:-:S03]  /*5b7a0*/  ISETP.LT.AND P4, PT, R28, c[0x0][0x178], !P5 ;  /* 0x00005e001c007a0c */ /* 0x000fc60006f81270 */
[----:B------:R1:W-:Y:S01]  /*5b7b0*/  @P2 STG.E.U16 [R8.64], R2 ;  /* 0x0000000208002986 */ /* 0x0003e2000c101506 */
[----:B------:R-:W-:Y:S01]  /*5b7c0*/  PRMT R14, R15, 0x7632, R14 ;  /* 0x000076320f0e7816 */ /* 0x000fe2000000000e */
[C---:B0-----:R-:W-:Y:S01]  /*5b7d0*/  IMAD.WIDE R4, R12.reuse, 0x2, R18 ;  /* 0x000000020c047825 */ /* 0x041fe200078e0212 */
[----:B-1----:R-:W-:-:S05]  /*5b7e0*/  IADD3 R2, R12, c[0x0][0x198], RZ ;  /* 0x000066000c027a10 */ /* 0x002fca0007ffe0ff */
[----:B------:R-:W-:Y:S01]  /*5b7f0*/  @P0 STG.E.U16 [R4.64], R14 ;  /* 0x0000000e04000986 */ /* 0x000fe2000c101506 */
[----:B------:R-:W-:Y:S01]  /*5b800*/  IMAD.WIDE R8, R2, 0x2, R16 ;  /* 0x0000000202087825 */ /* 0x000fe200078e0210 */
[----:B------:R-:W-:-:S04]  /*5b810*/  ISETP.LT.AND P5, PT, R29, c[0x0][0x178], !P5 ;  /* 0x00005e001d007a0c */ /* 0x000fc80006fa1270 */
[----:B------:R0:W-:Y:S01]  /*5b820*/  @P4 STG.E.U16 [R8.64], R22 ;  /* 0x0000001608004986 */ /* 0x0001e2000c101506 */
[----:B------:R-:W-:Y:S01]  /*5b830*/  ISETP.LT.AND P4, PT, R28, c[0x0][0x178], !P6 ;  /* 0x00005e001c007a0c */ /* 0x000fe20007781270 */
[C---:B------:R-:W-:Y:S01]  /*5b840*/  IMAD.WIDE R12, R2.reuse, 0x2, R18 ;  /* 0x00000002020c7825 */ /* 0x040fe200078e0212 */
[----:B0-----:R-:W-:Y:S02]  /*5b850*/  IADD3 R8, R2, c[0x0][0x198], RZ ;  /* 0x0000660002087a10 */ /* 0x001fe40007ffe0ff */
[----:B------:R-:W-:Y:S02]  /*5b860*/  PRMT R2, R22, 0x7632, R2 ;  /* 0x0000763216027816 */ /* 0x000fe40000000002 */
[----:B------:R-:W-:Y:S01]  /*5b870*/  IADD3 R22, R3, 0x144, RZ ;  /* 0x0000014403167810 */ /* 0x000fe20007ffe0ff */
[----:B------:R-:W-:Y:S01]  /*5b880*/  IMAD.WIDE R4, R8, 0x2, R16 ;  /* 0x0000000208047825 */ /* 0x000fe200078e0210 */
[----:B---3--:R0:W-:Y:S01]  /*5b890*/  @P5 STG.E.U16 [R12.64], R25 ;  /* 0x000000190c005986 */ /* 0x0081e2000c101506 */
[----:B------:R-:W-:-:S04]  /*5b8a0*/  PRMT R21, R25, 0x7632, R21 ;  /* 0x0000763219157816 */ /* 0x000fc80000000015 */
[----:B------:R-:W-:Y:S01]  /*5b8b0*/  @P4 STG.E.U16 [R4.64], R2 ;  /* 0x0000000204004986 */ /* 0x000fe2000c101506 */
[----:B------:R-:W-:Y:S02]  /*5b8c0*/  ISETP.GE.AND P4, PT, R22, c[0x0][0x17c], PT ;  /* 0x00005f0016007a0c */ /* 0x000fe40003f86270 */
[----:B------:R-:W-:Y:S01]  /*5b8d0*/  IADD3 R20, R3, 0x143, RZ ;  /* 0x0000014303147810 */ /* 0x000fe20007ffe0ff */
[----:B0-----:R-:W3:Y:S04]  /*5b8e0*/  LDL.LU R25, [R1+0x3a8] ;  /* 0x0003a80001197983 */ /* 0x001ee80000300800 */
[----:B------:R-:W4:Y:S01]  /*5b8f0*/  LDL.LU R22, [R1+0x448] ;  /* 0x0004480001167983 */ /* 0x000f220000300800 */
[----:B------:R-:W-:Y:S02]  /*5b900*/  ISETP.LT.AND P6, PT, R29, c[0x0][0x178], !P6 ;  /* 0x00005e001d007a0c */ /* 0x000fe400077c1270 */
[----:B------:R-:W-:-:S02]  /*5b910*/  ISETP.LT.AND P5, PT, R28, c[0x0][0x178], !P1 ;  /* 0x00005e001c007a0c */ /* 0x000fc40004fa1270 */
[----:B------:R-:W-:Y:S02]  /*5b920*/  ISETP.LT.AND P1, PT, R29, c[0x0][0x178], !P1 ;  /* 0x00005e001d007a0c */ /* 0x000fe40004f21270 */
[----:B------:R-:W-:Y:S02]  /*5b930*/  ISETP.GE.AND P0, PT, R20, c[0x0][0x17c], PT ;  /* 0x00005f0014007a0c */ /* 0x000fe40003f06270 */
[C---:B------:R-:W-:Y:S02]  /*5b940*/  IADD3 R20, R8.reuse, c[0x0][0x198], RZ ;  /* 0x0000660008147a10 */ /* 0x040fe40007ffe0ff */
[----:B------:R-:W-:Y:S01]  /*5b950*/  IADD3 R15, R3, 0x142, RZ ;  /* 0x00000142030f7810 */ /* 0x000fe20007ffe0ff */
[----:B------:R-:W-:-:S03]  /*5b960*/  IMAD.WIDE R8, R8, 0x2, R18 ;  /* 0x0000000208087825 */ /* 0x000fc600078e0212 */
[----:B------:R-:W-:Y:S01]  /*5b970*/  ISETP.GE.AND P2, PT, R15, c[0x0][0x17c], PT ;  /* 0x00005f000f007a0c */ /* 0x000fe20003f46270 */
[C---:B------:R-:W-:Y:S01]  /*5b980*/  IMAD.WIDE R12, R20.reuse, 0x2, R16 ;  /* 0x00000002140c7825 */ /* 0x040fe200078e0210 */
[----:B------:R-:W-:Y:S03]  /*5b990*/  @P6 STG.E.U16 [R8.64], R21 ;  /* 0x0000001508006986 */ /* 0x000fe6000c101506 */
[----:B------:R-:W-:Y:S01]  /*5b9a0*/  IMAD.WIDE R14, R20, 0x2, R18 ;  /* 0x00000002140e7825 */ /* 0x000fe200078e0212 */
[----:B------:R-:W-:Y:S04]  /*5b9b0*/  @P5 STG.E.U16 [R12.64], R23 ;  /* 0x000000170c005986 */ /* 0x000fe8000c101506 */
[----:B--2---:R0:W-:Y:S02]  /*5b9c0*/  @P1 STG.E.U16 [R14.64], R26 ;  /* 0x0000001a0e001986 */ /* 0x0041e4000c101506 */
[----:B0-----:R-:W-:-:S02]  /*5b9d0*/  PRMT R14, R23, 0x7632, R14 ;  /* 0x00007632170e7816 */ /* 0x001fc4000000000e */
[----:B------:R-:W2:Y:S01]  /*5b9e0*/  LDL.LU R23, [R1+0x468] ;  /* 0x0004680001177983 */ /* 0x000ea20000300800 */
[----:B------:R-:W-:-:S03]  /*5b9f0*/  PRMT R2, R26, 0x7632, R2 ;  /* 0x000076321a027816 */ /* 0x000fc60000000002 */
[----:B------:R-:W2:Y:S01]  /*5ba00*/  LDL.LU R26, [R1+0x398] ;  /* 0x00039800011a7983 */ /* 0x000ea20000300800 */
[----:B------:R-:W-:Y:S02]  /*5ba10*/  ISETP.LT.AND P5, PT, R28, c[0x0][0x178], !P3 ;  /* 0x00005e001c007a0c */ /* 0x000fe40005fa1270 */
[C---:B------:R-:W-:Y:S02]  /*5ba20*/  ISETP.LT.AND P3, PT, R29.reuse, c[0x0][0x178], !P3 ;  /* 0x00005e001d007a0c */ /* 0x040fe40005f61270 */
[----:B------:R-:W-:Y:S02]  /*5ba30*/  IADD3 R8, R20, c[0x0][0x198], RZ ;  /* 0x0000660014087a10 */ /* 0x000fe40007ffe0ff */
[----:B------:R-:W-:Y:S02]  /*5ba40*/  ISETP.LT.AND P6, PT, R28, c[0x0][0x178], !P2 ;  /* 0x00005e001c007a0c */ /* 0x000fe400057c1270 */
[----:B------:R-:W-:Y:S01]  /*5ba50*/  ISETP.LT.AND P2, PT, R29, c[0x0][0x178], !P2 ;  /* 0x00005e001d007a0c */ /* 0x000fe20005741270 */
[----:B------:R-:W-:Y:S01]  /*5ba60*/  IMAD.WIDE R4, R8, 0x2, R16 ;  /* 0x0000000208047825 */ /* 0x000fe200078e0210 */
[----:B------:R-:W-:-:S02]  /*5ba70*/  IADD3 R12, R3, 0x145, RZ ;  /* 0x00000145030c7810 */ /* 0x000fc40007ffe0ff */
[C---:B------:R-:W-:Y:S01]  /*5ba80*/  IADD3 R20, R8.reuse, c[0x0][0x198], RZ ;  /* 0x0000660008147a10 */ /* 0x040fe20007ffe0ff */
[----:B------:R-:W-:Y:S01]  /*5ba90*/  IMAD.WIDE R8, R8, 0x2, R18 ;  /* 0x0000000208087825 */ /* 0x000fe200078e0212 */
[----:B------:R-:W-:Y:S01]  /*5baa0*/  ISETP.GE.AND P1, PT, R12, c[0x0][0x17c], PT ;  /* 0x00005f000c007a0c */ /* 0x000fe20003f26270 */
[----:B------:R0:W-:Y:S02]  /*5bab0*/  @P5 STG.E.U16 [R4.64], R14 ;  /* 0x0000000e04005986 */ /* 0x0001e4000c101506 */
[C---:B------:R-:W-:Y:S02]  /*5bac0*/  IMAD.WIDE R12, R20.reuse, 0x2, R16 ;  /* 0x00000002140c7825 */ /* 0x040fe400078e0210 */
[----:B------:R1:W-:Y:S02]  /*5bad0*/  @P3 STG.E.U16 [R8.64], R2 ;  /* 0x0000000208003986 */ /* 0x0003e4000c101506 */
[----:B0-----:R-:W-:Y:S01]  /*5bae0*/  IMAD.WIDE R4, R20, 0x2, R18 ;  /* 0x0000000214047825 */ /* 0x001fe200078e0212 */
[----:B-1----:R-:W-:-:S04]  /*5baf0*/  IADD3 R2, R3, 0x147, RZ ;  /* 0x0000014703027810 */ /* 0x002fc80007ffe0ff */
[----:B------:R-:W-:Y:S02]  /*5bb00*/  ISETP.GE.AND P3, PT, R2, c[0x0][0x17c], PT ;  /* 0x00005f0002007a0c */ /* 0x000fe40003f66270 */
[----:B------:R-:W-:-:S05]  /*5bb10*/  IADD3 R2, R20, c[0x0][0x198], RZ ;  /* 0x0000660014027a10 */ /* 0x000fca0007ffe0ff */
[----:B------:R-:W-:Y:S01]  /*5bb20*/  IMAD.WIDE R8, R2, 0x2, R16 ;  /* 0x0000000202087825 */ /* 0x000fe200078e0210 */
[----:B----4-:R0:W-:Y:S01]  /*5bb30*/  @P6 STG.E.U16 [R12.64], R22 ;  /* 0x000000160c006986 */ /* 0x0101e2000c101506 */
[C---:B------:R-:W-:Y:S02]  /*5bb40*/  ISETP.LT.AND P6, PT, R28.reuse, c[0x0][0x178], !P0 ;  /* 0x00005e001c007a0c */ /* 0x040fe400047c1270 */
[----:B------:R-:W-:Y:S01]  /*5bb50*/  ISETP.LT.AND P0, PT, R29, c[0x0][0x178], !P0 ;  /* 0x00005e001d007a0c */ /* 0x000fe20004701270 */
[----:B---3--:R1:W-:Y:S01]  /*5bb60*/  @P2 STG.E.U16 [R4.64], R25 ;  /* 0x0000001904002986 */ /* 0x0083e2000c101506 */
[----:B------:R-:W-:Y:S02]  /*5bb70*/  ISETP.LT.AND P2, PT, R28, c[0x0][0x178], !P4 ;  /* 0x00005e001c007a0c */ /* 0x000fe40006741270 */
[----:B0-----:R-:W-:Y:S02]  /*5bb80*/  PRMT R13, R25, 0x7632, R13 ;  /* 0x00007632190d7816 */ /* 0x001fe4000000000d */
[----:B-1----:R-:W3:Y:S01]  /*5bb90*/  LDL.LU R25, [R1+0x4e8] ;  /* 0x0004e80001197983 */ /* 0x002ee20000300800 */
[----:B------:R-:W-:Y:S01]  /*5bba0*/  PRMT R12, R22, 0x7632, R12 ;  /* 0x00007632160c7816 */ /* 0x000fe2000000000c */
[----:B------:R-:W-:-:S02]  /*5bbb0*/  IMAD.WIDE R4, R2, 0x2, R18 ;  /* 0x0000000202047825 */ /* 0x000fc400078e0212 */
[----:B------:R-:W4:Y:S01]  /*5bbc0*/  LDL.LU R22, [R1+0x358] ;  /* 0x0003580001167983 */ /* 0x000f220000300800 */
[----:B------:R-:W-:-:S03]  /*5bbd0*/  IADD3 R2, R2, c[0x0][0x198], RZ ;  /* 0x0000660002027a10 */ /* 0x000fc60007ffe0ff */
[----:B------:R-:W-:Y:S04]  /*5bbe0*/  @P6 STG.E.U16 [R8.64], R12 ;  /* 0x0000000c08006986 */ /* 0x000fe8000c101506 */
[----:B------:R0:W-:Y:S01]  /*5bbf0*/  @P0 STG.E.U16 [R4.64], R13 ;  /* 0x0000000d04000986 */ /* 0x0001e2000c101506 */
[----:B------:R-:W-:Y:S01]  /*5bc00*/  ISETP.LT.AND P4, PT, R29, c[0x0][0x178], !P4 ;  /* 0x00005e001d007a0c */ /* 0x000fe20006781270 */
[----:B0-----:R-:W-:Y:S01]  /*5bc10*/  IMAD.WIDE R4, R2, 0x2, R16 ;  /* 0x0000000202047825 */ /* 0x001fe200078e0210 */
[----:B------:R-:W-:-:S03]  /*5bc20*/  IADD3 R12, R3, 0x149, RZ ;  /* 0x00000149030c7810 */ /* 0x000fc60007ffe0ff */
[----:B------:R-:W-:Y:S01]  /*5bc30*/  IMAD.WIDE R8, R2, 0x2, R18 ;  /* 0x0000000202087825 */ /* 0x000fe200078e0212 */
[----:B--2---:R0:W-:Y:S01]  /*5bc40*/  @P2 STG.E.U16 [R4.64], R23 ;  /* 0x0000001704002986 */ /* 0x0041e2000c101506 */
[----:B------:R-:W-:-:S03]  /*5bc50*/  PRMT R13, R23, 0x7632, R13 ;  /* 0x00007632170d7816 */ /* 0x000fc6000000000d */
[----:B0-----:R-:W2:Y:S01]  /*5bc60*/  LDL.LU R23, [R1+0x508] ;  /* 0x0005080001177983 */ /* 0x001ea20000300800 */
[----:B------:R-:W-:Y:S02]  /*5bc70*/  ISETP.GE.AND P2, PT, R12, c[0x0][0x17c], PT ;  /* 0x00005f000c007a0c */ /* 0x000fe40003f46270 */
[----:B------:R-:W-:Y:S01]  /*5bc80*/  PRMT R12, R26, 0x7632, R12 ;  /* 0x000076321a0c7816 */ /* 0x000fe2000000000c */
[----:B------:R0:W-:Y:S04]  /*5bc90*/  @P4 STG.E.U16 [R8.64], R26 ;  /* 0x0000001a08004986 */ /* 0x0001e8000c101506 */
[----:B0-----:R-:W2:Y:S01]  /*5bca0*/  LDL.LU R26, [R1+0x418] ;  /* 0x00041800011a7983 */ /* 0x001ea20000300800 */
[----:B------:R-:W-:Y:S02]  /*5bcb0*/  IADD3 R15, R3, 0x146, RZ ;  /* 0x00000146030f7810 */ /* 0x000fe40007ffe0ff */
[----:B------:R-:W-:-:S02]  /*5bcc0*/  ISETP.LT.AND P0, PT, R28, c[0x0][0x178], !P1 ;  /* 0x00005e001c007a0c */ /* 0x000fc40004f01270 */
[----:B------:R-:W-:Y:S02]  /*5bcd0*/  ISETP.LT.AND P1, PT, R29, c[0x0][0x178], !P1 ;  /* 0x00005e001d007a0c */ /* 0x000fe40004f21270 */
[----:B------:R-:W-:Y:S02]  /*5bce0*/  ISETP.GE.AND P5, PT, R15, c[0x0][0x17c], PT ;  /* 0x00005f000f007a0c */ /* 0x000fe40003fa6270 */
        /* <DEDUP_REMOVED lines=10> */
[C-C-:B0-----:R-:W-:Y:S01]  /*5bd90*/  IMAD.WIDE R4, R2.reuse, 0x2, R16.reuse ;  /* 0x0000000202047825 */ /* 0x141fe200078e0210 */
[----:B-1----:R-:W-:Y:S02]  /*5bda0*/  IADD3 R8, R3, 0x14b, RZ ;  /* 0x0000014b03087810 */ /* 0x002fe40007ffe0ff */
[----:B------:R-:W-:Y:S02]  /*5bdb0*/  IADD3 R12, R2, c[0x0][0x198], RZ ;  /* 0x00006600020c7a10 */ /* 0x000fe40007ffe0ff */
[----:B------:R-:W-:Y:S02]  /*5bdc0*/  ISETP.GE.AND P6, PT, R14, c[0x0][0x17c], PT ;  /* 0x00005f000e007a0c */ /* 0x000fe40003fc6270 */
[----:B------:R-:W-:Y:S01]  /*5bdd0*/  ISETP.LT.AND P3, PT, R29, c[0x0][0x178], !P3 ;  /* 0x00005e001d007a0c */ /* 0x000fe20005f61270 */
[----:B---3--:R0:W-:Y:S01]  /*5bde0*/  @P4 STG.E.U16 [R4.64], R25 ;  /* 0x0000001904004986 */ /* 0x0081e2000c101506 */
[----:B------:R-:W-:Y:S01]  /*5bdf0*/  ISETP.GE.AND P4, PT, R8, c[0x0][0x17c], PT ;  /* 0x00005f0008007a0c */ /* 0x000fe20003f86270 */
[----:B------:R-:W-:-:S04]  /*5be00*/  IMAD.WIDE R8, R12, 0x2, R16 ;  /* 0x000000020c087825 */ /* 0x000fc800078e0210 */
[----:B0-----:R-:W-:Y:S01]  /*5be10*/  IMAD.WIDE R4, R2, 0x2, R18 ;  /* 0x0000000202047825 */ /* 0x001fe200078e0212 */
[----:B------:R-:W-:Y:S02]  /*5be20*/  PRMT R2, R25, 0x7632, R2 ;  /* 0x0000763219027816 */ /* 0x000fe40000000002 */
[----:B----4-:R-:W-:Y:S01]  /*5be30*/  PRMT R15, R22, 0x7632, R15 ;  /* 0x00007632160f7816 */ /* 0x010fe2000000000f */
[----:B------:R-:W3:Y:S04]  /*5be40*/  LDL.LU R25, [R1+0x458] ;  /* 0x0004580001197983 */ /* 0x000ee80000300800 */
[----:B------:R0:W-:Y:S01]  /*5be50*/  @P5 STG.E.U16 [R4.64], R22 ;  /* 0x0000001604005986 */ /* 0x0001e2000c101506 */
[----:B------:R-:W-:-:S03]  /*5be60*/  ISETP.LT.AND P5, PT, R28, c[0x0][0x178], !P6 ;  /* 0x00005e001c007a0c */ /* 0x000fc600077a1270 */
[----:B------:R1:W-:Y:S01]  /*5be70*/  @P1 STG.E.U16 [R8.64], R2 ;  /* 0x0000000208001986 */ /* 0x0003e2000c101506 */
[----:B------:R-:W-:Y:S01]  /*5be80*/  ISETP.LT.AND P6, PT, R29, c[0x0][0x178], !P6 ;  /* 0x00005e001d007a0c */ /* 0x000fe200077c1270 */
[C---:B0-----:R-:W-:Y:S01]  /*5be90*/  IMAD.WIDE R4, R12.reuse, 0x2, R18 ;  /* 0x000000020c047825 */ /* 0x041fe200078e0212 */
[----:B-1----:R-:W-:-:S04]  /*5bea0*/  IADD3 R2, R12, c[0x0][0x198], RZ ;  /* 0x000066000c027a10 */ /* 0x002fc80007ffe0ff */
[----:B------:R-:W-:Y:S01]  /*5beb0*/  @P3 STG.E.U16 [R4.64], R15 ;  /* 0x0000000f04003986 */ /* 0x000fe2000c101506 */
[----:B------:R-:W-:Y:S01]  /*5bec0*/  IMAD.WIDE R8, R2, 0x2, R16 ;  /* 0x0000000202087825 */ /* 0x000fe200078e0210 */
[----:B------:R-:W-:-:S04]  /*5bed0*/  IADD3 R13, R3, 0x14a, RZ ;  /* 0x0000014a030d7810 */ /* 0x000fc80007ffe0ff */
[----:B------:R-:W-:Y:S01]  /*5bee0*/  ISETP.GE.AND P0, PT, R13, c[0x0][0x17c], PT ;  /* 0x00005f000d007a0c */ /* 0x000fe20003f06270 */
[----:B------:R-:W-:Y:S01]  /*5bef0*/  IMAD.WIDE R12, R2, 0x2, R18 ;  /* 0x00000002020c7825 */ /* 0x000fe200078e0212 */
[----:B--2---:R0:W-:Y:S01]  /*5bf00*/  @P5 STG.E.U16 [R8.64], R23 ;  /* 0x0000001708005986 */ /* 0x0041e2000c101506 */
[----:B------:R-:W-:Y:S02]  /*5bf10*/  ISETP.LT.AND P5, PT, R28, c[0x0][0x178], !P2 ;  /* 0x00005e001c007a0c */ /* 0x000fe400057a1270 */
[----:B0-----:R-:W-:Y:S02]  /*5bf20*/  IADD3 R8, R2, c[0x0][0x198], RZ ;  /* 0x0000660002087a10 */ /* 0x001fe40007ffe0ff */
[----:B------:R-:W-:Y:S01]  /*5bf30*/  PRMT R2, R23, 0x7632, R2 ;  /* 0x0000763217027816 */ /* 0x000fe20000000002 */
[----:B------:R0:W-:Y:S02]  /*5bf40*/  @P6 STG.E.U16 [R12.64], R26 ;  /* 0x0000001a0c006986 */ /* 0x0001e4000c101506 */
[----:B------:R-:W-:Y:S01]  /*5bf50*/  IMAD.WIDE R4, R8, 0x2, R16 ;  /* 0x0000000208047825 */ /* 0x000fe200078e0210 */
[----:B------:R-:W-:Y:S01]  /*5bf60*/  PRMT R21, R26, 0x7632, R21 ;  /* 0x000076321a157816 */ /* 0x000fe20000000015 */
[----:B------:R-:W2:Y:S04]  /*5bf70*/  LDL.LU R23, [R1+0x548] ;  /* 0x0005480001177983 */ /* 0x000ea80000300800 */
[----:B------:R1:W-:Y:S04]  /*5bf80*/  @P5 STG.E.U16 [R4.64], R2 ;  /* 0x0000000204005986 */ /* 0x0003e8000c101506 */
[----:B0-----:R-:W4:Y:S04]  /*5bf90*/  LDL.LU R26, [R1+0x378] ;  /* 0x00037800011a7983 */ /* 0x001f280000300800 */
[----:B-1----:R-:W2:Y:S01]  /*5bfa0*/  LDL.LU R5, [R1+0x518] ;  /* 0x0005180001057983 */ /* 0x002ea20000300800 */
[----:B------:R-:W-:-:S02]  /*5bfb0*/  IADD3 R20, R3, 0x14d, RZ ;  /* 0x0000014d03147810 */ /* 0x000fc40007ffe0ff */
[C---:B------:R-:W-:Y:S02]  /*5bfc0*/  ISETP.LT.AND P2, PT, R29.reuse, c[0x0][0x178], !P2 ;  /* 0x00005e001d007a0c */ /* 0x040fe40005741270 */
[----:B------:R-:W-:Y:S02]  /*5bfd0*/  ISETP.LT.AND P6, PT, R28, c[0x0][0x178], !P0 ;  /* 0x00005e001c007a0c */ /* 0x000fe400047c1270 */
[----:B------:R-:W-:Y:S02]  /*5bfe0*/  ISETP.LT.AND P0, PT, R29, c[0x0][0x178], !P0 ;  /* 0x00005e001d007a0c */ /* 0x000fe40004701270 */
[----:B------:R-:W-:Y:S02]  /*5bff0*/  ISETP.GE.AND P3, PT, R20, c[0x0][0x17c], PT ;  /* 0x00005f0014007a0c */ /* 0x000fe40003f66270 */
[C---:B------:R-:W-:Y:S02]  /*5c000*/  IADD3 R20, R8.reuse, c[0x0][0x198], RZ ;  /* 0x0000660008147a10 */ /* 0x040fe40007ffe0ff */
[----:B------:R-:W-:Y:S01]  /*5c010*/  IADD3 R14, R3, 0x14c, RZ ;  /* 0x0000014c030e7810 */ /* 0x000fe20007ffe0ff */
[----:B------:R-:W-:-:S03]  /*5c020*/  IMAD.WIDE R8, R8, 0x2, R18 ;  /* 0x0000000208087825 */ /* 0x000fc600078e0212 */
[----:B------:R-:W-:Y:S01]  /*5c030*/  ISETP.GE.AND P1, PT, R14, c[0x0][0x17c], PT ;  /* 0x00005f000e007a0c */ /* 0x000fe20003f26270 */
[C---:B------:R-:W-:Y:S01]  /*5c040*/  IMAD.WIDE R12, R20.reuse, 0x2, R16 ;  /* 0x00000002140c7825 */ /* 0x040fe200078e0210 */
[----:B------:R0:W-:Y:S03]  /*5c050*/  @P2 STG.E.U16 [R8.64], R21 ;  /* 0x0000001508002986 */ /* 0x0001e6000c101506 */
[----:B------:R-:W-:Y:S01]  /*5c060*/  IMAD.WIDE R14, R20, 0x2, R18 ;  /* 0x00000002140e7825 */ /* 0x000fe200078e0212 */
[----:B------:R-:W-:Y:S02]  /*5c070*/  ISETP.LT.AND P2, PT, R28, c[0x0][0x178], !P1 ;  /* 0x00005e001c007a0c */ /* 0x000fe40004f41270 */
[----:B------:R-:W-:Y:S02]  /*5c080*/  ISETP.LT.AND P1, PT, R29, c[0x0][0x178], !P1 ;  /* 0x00005e001d007a0c */ /* 0x000fe40004f21270 */
[----:B0-----:R-:W-:-:S04]  /*5c090*/  IADD3 R8, R20, c[0x0][0x198], RZ ;  /* 0x0000660014087a10 */ /* 0x001fc80007ffe0ff */
[----:B------:R-:W-:Y:S01]  /*5c0a0*/  IADD3 R2, R8, c[0x0][0x198], RZ ;  /* 0x0000660008027a10 */ /* 0x000fe20007ffe0ff */
[----:B--2---:R0:W-:Y:S04]  /*5c0b0*/  @P6 STG.E.U16 [R12.64], R5 ;  /* 0x000000050c006986 */ /* 0x0041e8000c101506 */
[----:B---3--:R1:W-:Y:S01]  /*5c0c0*/  @P0 STG.E.U16 [R14.64], R25 ;  /* 0x000000190e000986 */ /* 0x0083e2000c101506 */
[----:B------:R-:W-:Y:S02]  /*5c0d0*/  ISETP.LT.AND P0, PT, R28, c[0x0][0x178], !P4 ;  /* 0x00005e001c007a0c */ /* 0x000fe40006701270 */
[----:B------:R-:W-:Y:S02]  /*5c0e0*/  ISETP.LT.AND P4, PT, R29, c[0x0][0x178], !P4 ;  /* 0x00005e001d007a0c */ /* 0x000fe40006781270 */
[----:B0-----:R-:W-:-:S02]  /*5c0f0*/  IADD3 R12, R3, 0x14f, RZ ;  /* 0x0000014f030c7810 */ /* 0x001fc40007ffe0ff */
[----:B-1----:R-:W-:Y:S02]  /*5c100*/  PRMT R15, R25, 0x7632, R15 ;  /* 0x00007632190f7816 */ /* 0x002fe4000000000f */
[----:B------:R-:W2:Y:S01]  /*5c110*/  LDL.LU R25, [R1+0x558] ;  /* 0x0005580001197983 */ /* 0x000ea20000300800 */
[----:B------:R-:W-:Y:S01]  /*5c120*/  PRMT R14, R5, 0x7632, R14 ;  /* 0x00007632050e7816 */ /* 0x000fe2000000000e */
[----:B------:R-:W-:Y:S01]  /*5c130*/  IMAD.WIDE R4, R8, 0x2, R16 ;  /* 0x0000000208047825 */ /* 0x000fe200078e0210 */
[----:B------:R-:W-:-:S03]  /*5c140*/  ISETP.GE.AND P6, PT, R12, c[0x0][0x17c], PT ;  /* 0x00005f000c007a0c */ /* 0x000fc60003fc6270 */
[----:B------:R-:W-:Y:S01]  /*5c150*/  IMAD.WIDE R8, R8, 0x2, R18 ;  /* 0x0000000208087825 */ /* 0x000fe200078e0212 */
[----:B------:R0:W-:Y:S03]  /*5c160*/  @P0 STG.E.U16 [R4.64], R14 ;  /* 0x0000000e04000986 */ /* 0x0001e6000c101506 */
[C---:B------:R-:W-:Y:S01]  /*5c170*/  IMAD.WIDE R12, R2.reuse, 0x2, R16 ;  /* 0x00000002020c7825 */ /* 0x040fe200078e0210 */
[----:B------:R-:W-:Y:S04]  /*5c180*/  @P4 STG.E.U16 [R8.64], R15 ;  /* 0x0000000f08004986 */ /* 0x000fe8000c101506 */
[----:B------:R1:W-:Y:S01]  /*5c190*/  @P2 STG.E.U16 [R12.64], R23 ;  /* 0x000000170c002986 */ /* 0x0003e2000c101506 */
[----:B0-----:R-:W-:-:S05]  /*5c1a0*/  IMAD.WIDE R4, R2, 0x2, R18 ;  /* 0x0000000202047825 */ /* 0x001fca00078e0212 */
[----:B----4-:R0:W-:Y:S01]  /*5c1b0*/  @P1 STG.E.U16 [R4.64], R26 ;  /* 0x0000001a04001986 */ /* 0x0101e2000c101506 */
[----:B-1----:R-:W-:-:S03]  /*5c1c0*/  PRMT R13, R26, 0x7632, R13 ;  /* 0x000076321a0d7816 */ /* 0x002fc6000000000d */
[----:B0-----:R-:W3:Y:S04]  /*5c1d0*/  LDL.LU R26, [R1+0x568] ;  /* 0x00056800011a7983 */ /* 0x001ee80000300800 */
[----:B------:R-:W4:Y:S01]  /*5c1e0*/  LDL.LU R21, [R1+0x4f8] ;  /* 0x0004f80001157983 */ /* 0x000f220000300800 */
[----:B------:R-:W-:Y:S02]  /*5c1f0*/  IADD3 R22, R3, 0x14e, RZ ;  /* 0x0000014e03167810 */ /* 0x000fe40007ffe0ff */
[----:B------:R-:W-:Y:S02]  /*5c200*/  PRMT R12, R23, 0x7632, R12 ;  /* 0x00007632170c7816 */ /* 0x000fe4000000000c */
[----:B------:R-:W-:Y:S02]  /*5c210*/  ISETP.GE.AND P5, PT, R22, c[0x0][0x17c], PT ;  /* 0x00005f0016007a0c */ /* 0x000fe40003fa6270 */
[----:B------:R-:W4:Y:S01]  /*5c220*/  LDL.LU R22, [R1+0x578] ;  /* 0x0005780001167983 */ /* 0x000f220000300800 */
[----:B------:R-:W-:-:S03]  /*5c230*/  ISETP.LT.AND P4, PT, R28, c[0x0][0x178], !P3 ;  /* 0x00005e001c007a0c */ /* 0x000fc60005f81270 */
[----:B------:R-:W4:Y:S01]  /*5c240*/  LDL.LU R23, [R1+0x438] ;  /* 0x0004380001177983 */ /* 0x000f220000300800 */
[----:B------:R-:W-:Y:S02]  /*5c250*/  ISETP.LT.AND P3, PT, R29, c[0x0][0x178], !P3 ;  /* 0x00005e001d007a0c */ /* 0x000fe40005f61270 */
[----:B------:R-:W-:Y:S02]  /*5c260*/  IADD3 R8, R3, 0x151, RZ ;  /* 0x0000015103087810 */ /* 0x000fe40007ffe0ff */
[----:B------:R-:W-:Y:S02]  /*5c270*/  IADD3 R2, R2, c[0x0][0x198], RZ ;  /* 0x0000660002027a10 */ /* 0x000fe40007ffe0ff */
[----:B------:R-:W-:Y:S02]  /*5c280*/  ISETP.LT.AND P1, PT, R28, c[0x0][0x178], !P5 ;  /* 0x00005e001c007a0c */ /* 0x000fe40006f21270 */
[----:B------:R-:W-:Y:S01]  /*5c290*/  ISETP.GE.AND P2, PT, R8, c[0x0][0x17c], PT ;  /* 0x00005f0008007a0c */ /* 0x000fe20003f46270 */
[----:B------:R-:W-:Y:S01]  /*5c2a0*/  IMAD.WIDE R4, R2, 0x2, R16 ;  /* 0x0000000202047825 */ /* 0x000fe200078e0210 */
[----:B------:R-:W-:-:S03]  /*5c2b0*/  ISETP.LT.AND P5, PT, R29, c[0x0][0x178], !P5 ;  /* 0x00005e001d007a0c */ /* 0x000fc60006fa1270 */
[C---:B------:R-:W-:Y:S01]  /*5c2c0*/  IMAD.WIDE R8, R2.reuse, 0x2, R18 ;  /* 0x0000000202087825 */ /* 0x040fe200078e0212 */
[----:B------:R-:W-:Y:S01]  /*5c2d0*/  IADD3 R2, R2, c[0x0][0x198], RZ ;  /* 0x0000660002027a10 */ /* 0x000fe20007ffe0ff */
[----:B------:R0:W-:Y:S01]  /*5c2e0*/  @P4 STG.E.U16 [R4.64], R12 ;  /* 0x0000000c04004986 */ /* 0x0001e2000c101506 */
[----:B------:R-:W-:-:S03]  /*5c2f0*/  IADD3 R20, R3, 0x150, RZ ;  /* 0x0000015003147810 */ /* 0x000fc60007ffe0ff */
[----:B------:R1:W-:Y:S01]  /*5c300*/  @P3 STG.E.U16 [R8.64], R13 ;  /* 0x0000000d08003986 */ /* 0x0003e2000c101506 */
[----:B------:R-:W-:Y:S02]  /*5c310*/  ISETP.LT.AND P3, PT, R28, c[0x0][0x178], !P6 ;  /* 0x00005e001c007a0c */ /* 0x000fe40007761270 */
[----:B------:R-:W-:Y:S01]  /*5c320*/  ISETP.GE.AND P0, PT, R20, c[0x0][0x17c], PT ;  /* 0x00005f0014007a0c */ /* 0x000fe20003f06270 */
[----:B0-----:R-:W-:-:S04]  /*5c330*/  IMAD.WIDE R4, R2, 0x2, R16 ;  /* 0x0000000202047825 */ /* 0x001fc800078e0210 */
[C---:B-1----:R-:W-:Y:S01]  /*5c340*/  IMAD.WIDE R8, R2.reuse, 0x2, R18 ;  /* 0x0000000202087825 */ /* 0x042fe200078e0212 */
[----:B------:R-:W-:Y:S02]  /*5c350*/  IADD3 R2, R2, c[0x0][0x198], RZ ;  /* 0x0000660002027a10 */ /* 0x000fe40007ffe0ff */
[----:B------:R-:W-:Y:S02]  /*5c360*/  ISETP.LT.AND P6, PT, R29, c[0x0][0x178], !P6 ;  /* 0x00005e001d007a0c */ /* 0x000fe400077c1270 */
[----:B------:R-:W-:Y:S01]  /*5c370*/  IADD3 R12, R3, 0x153, RZ ;  /* 0x00000153030c7810 */ /* 0x000fe20007ffe0ff */
[----:B--2---:R0:W-:Y:S04]  /*5c380*/  @P1 STG.E.U16 [R4.64], R25 ;  /* 0x0000001904001986 */ /* 0x0041e8000c101506 */
[----:B------:R1:W-:Y:S01]  /*5c390*/  @P5 STG.E.U16 [R8.64], R10 ;  /* 0x0000000a08005986 */ /* 0x0003e2000c101506 */
[----:B------:R-:W-:-:S02]  /*5c3a0*/  ISETP.LT.AND P5, PT, R28, c[0x0][0x178], !P0 ;  /* 0x00005e001c007a0c */ /* 0x000fc400047a1270 */
[----:B------:R-:W-:Y:S01]  /*5c3b0*/  ISETP.GE.AND P1, PT, R12, c[0x0][0x17c], PT ;  /* 0x00005f000c007a0c */ /* 0x000fe20003f26270 */
[----:B0-----:R-:W-:Y:S01]  /*5c3c0*/  IMAD.WIDE R4, R2, 0x2, R16 ;  /* 0x0000000202047825 */ /* 0x001fe200078e0210 */
[----:B-1----:R-:W-:-:S03]  /*5c3d0*/  PRMT R10, R25, 0x7632, R10 ;  /* 0x00007632190a7816 */ /* 0x002fc6000000000a */
[C---:B------:R-:W-:Y:S01]  /*5c3e0*/  IMAD.WIDE R8, R2.reuse, 0x2, R18 ;  /* 0x0000000202087825 */ /* 0x040fe200078e0212 */
[----:B------:R-:W-:Y:S01]  /*5c3f0*/  IADD3 R2, R2, c[0x0][0x198], RZ ;  /* 0x0000660002027a10 */ /* 0x000fe20007ffe0ff */
[----:B------:R-:W2:Y:S01]  /*5c400*/  LDL.LU R25, [R1+0x588] ;  /* 0x0005880001197983 */ /* 0x000ea20000300800 */
[----:B------:R-:W-:-:S03]  /*5c410*/  PRMT R12, R10, 0x7632, R12 ;  /* 0x000076320a0c7816 */ /* 0x000fc6000000000c */
[----:B------:R0:W-:Y:S04]  /*5c420*/  @P3 STG.E.U16 [R4.64], R10 ;  /* 0x0000000a04003986 */ /* 0x0001e8000c101506 */
[----:B------:R1:W-:Y:S01]  /*5c430*/  @P6 STG.E.U16 [R8.64], R12 ;  /* 0x0000000c08006986 */ /* 0x0003e2000c101506 */
[C---:B0-----:R-:W-:Y:S01]  /*5c440*/  IMAD.WIDE R4, R2.reuse, 0x2, R16 ;  /* 0x0000000202047825 */ /* 0x041fe200078e0210 */
[----:B-1----:R-:W-:-:S04]  /*5c450*/  IADD3 R12, R2, c[0x0][0x198], RZ ;  /* 0x00006600020c7a10 */ /* 0x002fc80007ffe0ff */
[----:B---3--:R0:W-:Y:S02]  /*5c460*/  @P5 STG.E.U16 [R4.64], R26 ;  /* 0x0000001a04005986 */ /* 0x0081e4000c101506 */
[----:B0-----:R-:W-:Y:S01]  /*5c470*/  IMAD.WIDE R4, R2, 0x2, R18 ;  /* 0x0000000202047825 */ /* 0x001fe200078e0212 */
[----:B------:R-:W-:Y:S02]  /*5c480*/  PRMT R2, R26, 0x7632, R2 ;  /* 0x000076321a027816 */ /* 0x000fe40000000002 */
[----:B------:R-:W3:Y:S01]  /*5c490*/  LDL.LU R26, [R1+0x368] ;  /* 0x00036800011a7983 */ /* 0x000ee20000300800 */
[----:B------:R-:W-:Y:S02]  /*5c4a0*/  ISETP.LT.AND P0, PT, R29, c[0x0][0x178], !P0 ;  /* 0x00005e001d007a0c */ /* 0x000fe40004701270 */
[----:B------:R-:W-:Y:S02]  /*5c4b0*/  ISETP.LT.AND P6, PT, R28, c[0x0][0x178], !P2 ;  /* 0x00005e001c007a0c */ /* 0x000fe400057c1270 */
[----:B------:R-:W-:-:S02]  /*5c4c0*/  IADD3 R14, R3, 0x152, RZ ;  /* 0x00000152030e7810 */ /* 0x000fc40007ffe0ff */
[----:B------:R-:W-:Y:S02]  /*5c4d0*/  IADD3 R8, R3, 0x155, RZ ;  /* 0x0000015503087810 */ /* 0x000fe40007ffe0ff */
[----:B------:R-:W-:Y:S02]  /*5c4e0*/  ISETP.GE.AND P4, PT, R14, c[0x0][0x17c], PT ;  /* 0x00005f000e007a0c */ /* 0x000fe40003f86270 */
[----:B------:R-:W-:Y:S01]  /*5c4f0*/  ISETP.GE.AND P5, PT, R8, c[0x0][0x17c], PT ;  /* 0x00005f0008007a0c */ /* 0x000fe20003fa6270 */
[----:B------:R-:W-:Y:S01]  /*5c500*/  IMAD.WIDE R8, R12, 0x2, R16 ;  /* 0x000000020c087825 */ /* 0x000fe200078e0210 */
[C---:B------:R-:W-:Y:S01]  /*5c510*/  ISETP.LT.AND P2, PT, R29.reuse, c[0x0][0x178], !P2 ;  /* 0x00005e001d007a0c */ /* 0x040fe20005741270 */
[----:B----4-:R0:W-:Y:S01]  /*5c520*/  @P0 STG.E.U16 [R4.64], R21 ;  /* 0x0000001504000986 */ /* 0x0101e2000c101506 */
[----:B------:R-:W-:Y:S02]  /*5c530*/  ISETP.LT.AND P0, PT, R28, c[0x0][0x178], !P4 ;  /* 0x00005e001c007a0c */ /* 0x000fe40006701270 */
[----:B------:R-:W-:Y:S01]  /*5c540*/  ISETP.LT.AND P4, PT, R29, c[0x0][0x178], !P4 ;  /* 0x00005e001d007a0c */ /* 0x000fe20006781270 */
[----:B------:R1:W-:Y:S01]  /*5c550*/  @P6 STG.E.U16 [R8.64], R2 ;  /* 0x0000000208006986 */ /* 0x0003e2000c101506 */
[----:B------:R-:W-:-:S04]  /*5c560*/  IADD3 R10, R3, 0x154, RZ ;  /* 0x00000154030a7810 */ /* 0x000fc80007ffe0ff */
[----:B------:R-:W-:Y:S02]  /*5c570*/  ISETP.GE.AND P3, PT, R10, c[0x0][0x17c], PT ;  /* 0x00005f000a007a0c */ /* 0x000fe40003f66270 */
[----:B------:R-:W-:Y:S01]  /*5c580*/  PRMT R10, R21, 0x7632, R10 ;  /* 0x00007632150a7816 */ /* 0x000fe2000000000a */
[C---:B0-----:R-:W-:Y:S01]  /*5c590*/  IMAD.WIDE R4, R12.reuse, 0x2, R18 ;  /* 0x000000020c047825 */ /* 0x041fe200078e0212 */
[----:B-1----:R-:W-:-:S04]  /*5c5a0*/  IADD3 R2, R12, c[0x0][0x198], RZ ;  /* 0x000066000c027a10 */ /* 0x002fc80007ffe0ff */
[----:B------:R-:W-:Y:S01]  /*5c5b0*/  @P2 STG.E.U16 [R4.64], R10 ;  /* 0x0000000a04002986 */ /* 0x000fe2000c101506 */
[----:B------:R-:W-:-:S04]  /*5c5c0*/  IMAD.WIDE R8, R2, 0x2, R16 ;  /* 0x0000000202087825 */ /* 0x000fc800078e0210 */
[----:B------:R-:W-:Y:S01]  /*5c5d0*/  IMAD.WIDE R12, R2, 0x2, R18 ;  /* 0x00000002020c7825 */ /* 0x000fe200078e0212 */
[----:B------:R-:W-:Y:S01]  /*5c5e0*/  @P0 STG.E.U16 [R8.64], R22 ;  /* 0x0000001608000986 */ /* 0x000fe2000c101506 */
[----:B------:R-:W-:-:S03]  /*5c5f0*/  PRMT R20, R23, 0x7632, R20 ;  /* 0x0000763217147816 */ /* 0x000fc60000000014 */
[----:B------:R0:W-:Y:S04]  /*5c600*/  @P4 STG.E.U16 [R12.64], R23 ;  /* 0x000000170c004986 */ /* 0x0001e8000c101506 */
[----:B0-----:R-:W4:Y:S01]  /*5c610*/  LDL.LU R23, [R1+0x598] ;  /* 0x0005980001177983 */ /* 0x001f220000300800 */
[----:B------:R-:W-:Y:S02]  /*5c620*/  ISETP.LT.AND P0, PT, R28, c[0x0][0x178], !P1 ;  /* 0x00005e001c007a0c */ /* 0x000fe40004f01270 */
[----:B------:R-:W-:Y:S02]  /*5c630*/  ISETP.LT.AND P1, PT, R29, c[0x0][0x178], !P1 ;  /* 0x00005e001d007a0c */ /* 0x000fe40004f21270 */
[----:B------:R-:W-:Y:S02]  /*5c640*/  IADD3 R8, R2, c[0x0][0x198], RZ ;  /* 0x0000660002087a10 */ /* 0x000fe40007ffe0ff */
[----:B------:R-:W-:-:S02]  /*5c650*/  ISETP.LT.AND P4, PT, R28, c[0x0][0x178], !P3 ;  /* 0x00005e001c007a0c */ /* 0x000fc40005f81270 */
[----:B------:R-:W-:Y:S02]  /*5c660*/  ISETP.LT.AND P3, PT, R29, c[0x0][0x178], !P3 ;  /* 0x00005e001d007a0c */ /* 0x000fe40005f61270 */
[C---:B------:R-:W-:Y:S02]  /*5c670*/  IADD3 R10, R8.reuse, c[0x0][0x198], RZ ;  /* 0x00006600080a7a10 */ /* 0x040fe40007ffe0ff */
[C---:B------:R-:W-:Y:S02]  /*5c680*/  IADD3 R14, R3.reuse, 0x156, RZ ;  /* 0x00000156030e7810 */ /* 0x040fe40007ffe0ff */
[----:B------:R-:W-:Y:S01]  /*5c690*/  IADD3 R15, R3, 0x157, RZ ;  /* 0x00000157030f7810 */ /* 0x000fe20007ffe0ff */
[----:B------:R-:W-:Y:S01]  /*5c6a0*/  IMAD.WIDE R4, R8, 0x2, R16 ;  /* 0x0000000208047825 */ /* 0x000fe200078e0210 */
[----:B------:R-:W-:Y:S02]  /*5c6b0*/  PRMT R2, R22, 0x7632, R2 ;  /* 0x0000763216027816 */ /* 0x000fe40000000002 */
[----:B------:R-:W-:Y:S01]  /*5c6c0*/  ISETP.GE.AND P6, PT, R14, c[0x0][0x17c], PT ;  /* 0x00005f000e007a0c */ /* 0x000fe20003fc6270 */
[----:B------:R-:W-:Y:S01]  /*5c6d0*/  IMAD.WIDE R8, R8, 0x2, R18 ;  /* 0x0000000208087825 */ /* 0x000fe200078e0212 */
[----:B------:R-:W-:-:S03]  /*5c6e0*/  ISETP.GE.AND P2, PT, R15, c[0x0][0x17c], PT ;  /* 0x00005f000f007a0c */ /* 0x000fc60003f46270 */
[C---:B------:R-:W-:Y:S01]  /*5c6f0*/  IMAD.WIDE R12, R10.reuse, 0x2, R16 ;  /* 0x000000020a0c7825 */ /* 0x040fe200078e0210 */
[----:B------:R-:W-:Y:S03]  /*5c700*/  @P0 STG.E.U16 [R4.64], R2 ;  /* 0x0000000204000986 */ /* 0x000fe6000c101506 */
[----:B------:R-:W-:Y:S01]  /*5c710*/  IMAD.WIDE R14, R10, 0x2, R18 ;  /* 0x000000020a0e7825 */ /* 0x000fe200078e0212 */
[----:B------:R-:W-:Y:S04]  /*5c720*/  @P1 STG.E.U16 [R8.64], R20 ;  /* 0x0000001408001986 */ /* 0x000fe8000c101506 */
[----:B--2---:R-:W-:Y:S04]  /*5c730*/  @P4 STG.E.U16 [R12.64], R25 ;  /* 0x000000190c004986 */ /* 0x004fe8000c101506 */
[----:B---3--:R0:W-:Y:S02]  /*5c740*/  @P3 STG.E.U16 [R14.64], R26 ;  /* 0x0000001a0e003986 */ /* 0x0081e4000c101506 */
[----:B0-----:R-:W-:-:S02]  /*5c750*/  PRMT R14, R25, 0x7632, R14 ;  /* 0x00007632190e7816 */ /* 0x001fc4000000000e */
[----:B------:R-:W2:Y:S01]  /*5c760*/  LDL.LU R25, [R1+0x5c8] ;  /* 0x0005c80001197983 */ /* 0x000ea20000300800 */
[----:B------:R-:W-:-:S03]  /*5c770*/  PRMT R15, R26, 0x7632, R15 ;  /* 0x000076321a0f7816 */ /* 0x000fc6000000000f */
[----:B------:R-:W3:Y:S01]  /*5c780*/  LDL.LU R26, [R1+0x478] ;  /* 0x00047800011a7983 */ /* 0x000ee20000300800 */
[----:B------:R-:W-:Y:S02]  /*5c790*/  ISETP.LT.AND P1, PT, R28, c[0x0][0x178], !P5 ;  /* 0x00005e001c007a0c */ /* 0x000fe40006f21270 */
[----:B------:R-:W-:Y:S02]  /*5c7a0*/  IADD3 R8, R10, c[0x0][0x198], RZ ;  /* 0x000066000a087a10 */ /* 0x000fe40007ffe0ff */
[C---:B------:R-:W-:Y:S02]  /*5c7b0*/  ISETP.LT.AND P5, PT, R29.reuse, c[0x0][0x178], !P5 ;  /* 0x00005e001d007a0c */ /* 0x040fe40006fa1270 */
        /* <DEDUP_REMOVED lines=9> */
[----:B------:R-:W-:Y:S02]  /*5c850*/  @P5 STG.E.U16 [R8.64], R15 ;  /* 0x0000000f08005986 */ /* 0x000fe4000c101506 */
[----:B0-----:R-:W-:Y:S02]  /*5c860*/  IMAD.WIDE R4, R2, 0x2, R18 ;  /* 0x0000000202047825 */ /* 0x001fe400078e0212 */
[----:B----4-:R-:W-:Y:S04]  /*5c870*/  @P3 STG.E.U16 [R12.64], R23 ;  /* 0x000000170c003986 */ /* 0x010fe8000c101506 */
[----:B------:R0:W-:Y:S02]  /*5c880*/  @P6 STG.E.U16 [R4.64], R6 ;  /* 0x0000000604006986 */ /* 0x0001e4000c101506 */
[----:B0-----:R-:W-:-:S02]  /*5c890*/  PRMT R6, R23, 0x7632, R6 ;  /* 0x0000763217067816 */ /* 0x001fc40000000006 */
[----:B------:R-:W4:Y:S01]  /*5c8a0*/  LDL.LU R23, [R1+0x5b8] ;  /* 0x0005b80001177983 */ /* 0x000f220000300800 */
[----:B------:R-:W-:Y:S02]  /*5c8b0*/  IADD3 R21, R3, 0x158, RZ ;  /* 0x0000015803157810 */ /* 0x000fe40007ffe0ff */
[----:B------:R-:W-:Y:S02]  /*5c8c0*/  ISETP.LT.AND P5, PT, R28, c[0x0][0x178], !P2 ;  /* 0x00005e001c007a0c */ /* 0x000fe400057a1270 */
[----:B------:R-:W-:Y:S02]  /*5c8d0*/  ISETP.GE.AND P0, PT, R21, c[0x0][0x17c], PT ;  /* 0x00005f0015007a0c */ /* 0x000fe40003f06270 */
[----:B------:R-:W-:Y:S01]  /*5c8e0*/  IADD3 R8, R3, 0x15b, RZ ;  /* 0x0000015b03087810 */ /* 0x000fe20007ffe0ff */
[----:B------:R-:W4:Y:S01]  /*5c8f0*/  LDL.LU R21, [R1+0x3b8] ;  /* 0x0003b80001157983 */ /* 0x000f220000300800 */
[----:B------:R-:W-:Y:S02]  /*5c900*/  IADD3 R2, R2, c[0x0][0x198], RZ ;  /* 0x0000660002027a10 */ /* 0x000fe40007ffe0ff */
[----:B------:R-:W-:-:S02]  /*5c910*/  ISETP.LT.AND P2, PT, R29, c[0x0][0x178], !P2 ;  /* 0x00005e001d007a0c */ /* 0x000fc40005741270 */
[----:B------:R-:W-:Y:S01]  /*5c920*/  ISETP.LT.AND P6, PT, R28, c[0x0][0x178], !P0 ;  /* 0x00005e001c007a0c */ /* 0x000fe200047c1270 */
[----:B------:R-:W-:Y:S01]  /*5c930*/  IMAD.WIDE R4, R2, 0x2, R16 ;  /* 0x0000000202047825 */ /* 0x000fe200078e0210 */
[----:B------:R-:W-:Y:S02]  /*5c940*/  ISETP.GE.AND P3, PT, R8, c[0x0][0x17c], PT ;  /* 0x00005f0008007a0c */ /* 0x000fe40003f66270 */
[----:B------:R-:W-:Y:S01]  /*5c950*/  IADD3 R10, R3, 0x15a, RZ ;  /* 0x0000015a030a7810 */ /* 0x000fe20007ffe0ff */
[C---:B------:R-:W-:Y:S01]  /*5c960*/  IMAD.WIDE R8, R2.reuse, 0x2, R18 ;  /* 0x0000000202087825 */ /* 0x040fe200078e0212 */
[----:B------:R-:W-:Y:S02]  /*5c970*/  IADD3 R2, R2, c[0x0][0x198], RZ ;  /* 0x0000660002027a10 */ /* 0x000fe40007ffe0ff */
[----:B------:R-:W-:Y:S01]  /*5c980*/  ISETP.LT.AND P0, PT, R29, c[0x0][0x178], !P0 ;  /* 0x00005e001d007a0c */ /* 0x000fe20004701270 */
[----:B------:R0:W-:Y:S01]  /*5c990*/  @P5 STG.E.U16 [R4.64], R6 ;  /* 0x0000000604005986 */ /* 0x0001e2000c101506 */
[----:B------:R-:W-:-:S02]  /*5c9a0*/  ISETP.GE.AND P1, PT, R10, c[0x0][0x17c], PT ;  /* 0x00005f000a007a0c */ /* 0x000fc40003f26270 */
[----:B------:R-:W-:-:S05]  /*5c9b0*/  PRMT R10, R6, 0x7632, R10 ;  /* 0x00007632060a7816 */ /* 0x000fca000000000a */
[----:B------:R1:W-:Y:S01]  /*5c9c0*/  @P2 STG.E.U16 [R8.64], R10 ;  /* 0x0000000a08002986 */ /* 0x0003e2000c101506 */
[----:B0-----:R-:W-:Y:S01]  /*5c9d0*/  IMAD.WIDE R4, R2, 0x2, R16 ;  /* 0x0000000202047825 */ /* 0x001fe200078e0210 */
[----:B------:R-:W-:-:S03]  /*5c9e0*/  IADD3 R6, R3, 0x15d, RZ ;  /* 0x0000015d03067810 */ /* 0x000fc60007ffe0ff */
[----:B-1----:R-:W-:Y:S01]  /*5c9f0*/  IMAD.WIDE R8, R2, 0x2, R18 ;  /* 0x0000000202087825 */ /* 0x002fe200078e0212 */
[----:B--2---:R0:W-:Y:S01]  /*5ca00*/  @P6 STG.E.U16 [R4.64], R25 ;  /* 0x0000001904006986 */ /* 0x0041e2000c101506 */
[----:B------:R-:W-:Y:S02]  /*5ca10*/  ISETP.GE.AND P6, PT, R6, c[0x0][0x17c], PT ;  /* 0x00005f0006007a0c */ /* 0x000fe40003fc6270 */
[----:B------:R-:W-:Y:S01]  /*5ca20*/  PRMT R6, R25, 0x7632, R6 ;  /* 0x0000763219067816 */ /* 0x000fe20000000006 */
[----:B---3--:R1:W-:Y:S01]  /*5ca30*/  @P0 STG.E.U16 [R8.64], R26 ;  /* 0x0000001a08000986 */ /* 0x0083e2000c101506 */
[----:B------:R-:W-:-:S03]  /*5ca40*/  PRMT R10, R26, 0x7632, R10 ;  /* 0x000076321a0a7816 */ /* 0x000fc6000000000a */
[----:B0-----:R-:W2:Y:S04]  /*5ca50*/  LDL.LU R25, [R1+0x5a8] ;  /* 0x0005a80001197983 */ /* 0x001ea80000300800 */
[----:B-1----:R-:W3:Y:S01]  /*5ca60*/  LDL.LU R26, [R1+0x528] ;  /* 0x00052800011a7983 */ /* 0x002ee20000300800 */
[----:B------:R-:W-:Y:S02]  /*5ca70*/  ISETP.LT.AND P2, PT, R28, c[0x0][0x178], !P4 ;  /* 0x00005e001c007a0c */ /* 0x000fe40006741270 */
[----:B------:R-:W-:Y:S01]  /*5ca80*/  IADD3 R2, R2, c[0x0][0x198], RZ ;  /* 0x0000660002027a10 */ /* 0x000fe20007ffe0ff */
[----:B------:R-:W3:Y:S01]  /*5ca90*/  LDL.LU R22, [R1+0x5d8] ;  /* 0x0005d80001167983 */ /* 0x000ee20000300800 */
[----:B------:R-:W-:Y:S02]  /*5caa0*/  ISETP.LT.AND P4, PT, R29, c[0x0][0x178], !P4 ;  /* 0x00005e001d007a0c */ /* 0x000fe40006781270 */
[----:B------:R-:W-:Y:S01]  /*5cab0*/  ISETP.LT.AND P0, PT, R28, c[0x0][0x178], !P1 ;  /* 0x00005e001c007a0c */ /* 0x000fe20004f01270 */
[----:B------:R-:W-:-:S04]  /*5cac0*/  IMAD.WIDE R4, R2, 0x2, R16 ;  /* 0x0000000202047825 */ /* 0x000fc800078e0210 */
[C---:B------:R-:W-:Y:S01]  /*5cad0*/  IMAD.WIDE R8, R2.reuse, 0x2, R18 ;  /* 0x0000000202087825 */ /* 0x040fe200078e0212 */
[----:B------:R-:W-:Y:S01]  /*5cae0*/  IADD3 R2, R2, c[0x0][0x198], RZ ;  /* 0x0000660002027a10 */ /* 0x000fe20007ffe0ff */
[----:B------:R0:W-:Y:S04]  /*5caf0*/  @P2 STG.E.U16 [R4.64], R6 ;  /* 0x0000000604002986 */ /* 0x0001e8000c101506 */
[----:B------:R-:W-:Y:S01]  /*5cb00*/  @P4 STG.E.U16 [R8.64], R10 ;  /* 0x0000000a08004986 */ /* 0x000fe2000c101506 */
[----:B0-----:R-:W-:Y:S01]  /*5cb10*/  IMAD.WIDE R4, R2, 0x2, R16 ;  /* 0x0000000202047825 */ /* 0x001fe200078e0210 */
[----:B------:R-:W-:-:S04]  /*5cb20*/  IADD3 R6, R3, 0x15e, RZ ;  /* 0x0000015e03067810 */ /* 0x000fc80007ffe0ff */
[----:B------:R-:W-:Y:S02]  /*5cb30*/  ISETP.GE.AND P2, PT, R6, c[0x0][0x17c], PT ;  /* 0x00005f0006007a0c */ /* 0x000fe40003f46270 */
[C---:B------:R-:W-:Y:S01]  /*5cb40*/  IADD3 R6, R2.reuse, c[0x0][0x198], RZ ;  /* 0x0000660002067a10 */ /* 0x040fe20007ffe0ff */
[----:B----4-:R0:W-:Y:S02]  /*5cb50*/  @P0 STG.E.U16 [R4.64], R23 ;  /* 0x0000001704000986 */ /* 0x0101e4000c101506 */
[----:B0-----:R-:W-:Y:S01]  /*5cb60*/  IMAD.WIDE R4, R2, 0x2, R18 ;  /* 0x0000000202047825 */ /* 0x001fe200078e0212 */
[----:B------:R-:W-:Y:S02]  /*5cb70*/  PRMT R2, R23, 0x7632, R2 ;  /* 0x0000763217027816 */ /* 0x000fe40000000002 */
[----:B------:R-:W4:Y:S01]  /*5cb80*/  LDL.LU R23, [R1+0x538] ;  /* 0x0005380001177983 */ /* 0x000f220000300800 */
        /* <DEDUP_REMOVED lines=8> */
[----:B------:R0:W-:Y:S01]  /*5cc10*/  @P1 STG.E.U16 [R4.64], R21 ;  /* 0x0000001504001986 */ /* 0x0001e2000c101506 */
[----:B------:R-:W-:-:S02]  /*5cc20*/  ISETP.LT.AND P1, PT, R28, c[0x0][0x178], !P5 ;  /* 0x00005e001c007a0c */ /* 0x000fc40006f21270 */
[----:B------:R-:W-:Y:S01]  /*5cc30*/  ISETP.LT.AND P5, PT, R29, c[0x0][0x178], !P5 ;  /* 0x00005e001d007a0c */ /* 0x000fe20006fa1270 */
[----:B------:R1:W-:Y:S01]  /*5cc40*/  @P4 STG.E.U16 [R8.64], R2 ;  /* 0x0000000208004986 */ /* 0x0003e2000c101506 */
[----:B------:R-:W-:Y:S02]  /*5cc50*/  PRMT R14, R21, 0x7632, R14 ;  /* 0x00007632150e7816 */ /* 0x000fe4000000000e */
[----:B------:R-:W-:Y:S01]  /*5cc60*/  IADD3 R10, R3, 0x160, RZ ;  /* 0x00000160030a7810 */ /* 0x000fe20007ffe0ff */
[C---:B0-----:R-:W-:Y:S01]  /*5cc70*/  IMAD.WIDE R4, R6.reuse, 0x2, R18 ;  /* 0x0000000206047825 */ /* 0x041fe200078e0212 */
[----:B-1----:R-:W-:-:S04]  /*5cc80*/  IADD3 R2, R6, c[0x0][0x198], RZ ;  /* 0x0000660006027a10 */ /* 0x002fc80007ffe0ff */
[----:B------:R-:W-:Y:S01]  /*5cc90*/  @P3 STG.E.U16 [R4.64], R14 ;  /* 0x0000000e04003986 */ /* 0x000fe2000c101506 */
[----:B------:R-:W-:-:S04]  /*5cca0*/  IMAD.WIDE R8, R2, 0x2, R16 ;  /* 0x0000000202087825 */ /* 0x000fc800078e0210 */
[----:B------:R-:W-:Y:S01]  /*5ccb0*/  IMAD.WIDE R12, R2, 0x2, R18 ;  /* 0x00000002020c7825 */ /* 0x000fe200078e0212 */
[----:B------:R-:W-:Y:S01]  /*5ccc0*/  ISETP.GE.AND P4, PT, R10, c[0x0][0x17c], PT ;  /* 0x00005f000a007a0c */ /* 0x000fe20003f86270 */
[----:B--2---:R0:W-:Y:S04]  /*5ccd0*/  @P1 STG.E.U16 [R8.64], R25 ;  /* 0x0000001908001986 */ /* 0x0041e8000c101506 */
[----:B---3--:R1:W-:Y:S01]  /*5cce0*/  @P5 STG.E.U16 [R12.64], R26 ;  /* 0x0000001a0c005986 */ /* 0x0083e2000c101506 */
[----:B------:R-:W-:Y:S02]  /*5ccf0*/  PRMT R10, R26, 0x7632, R10 ;  /* 0x000076321a0a7816 */ /* 0x000fe4000000000a */
[----:B0-----:R-:W-:Y:S02]  /*5cd00*/  IADD3 R8, R2, c[0x0][0x198], RZ ;  /* 0x0000660002087a10 */ /* 0x001fe40007ffe0ff */
[----:B------:R-:W-:-:S02]  /*5cd10*/  PRMT R2, R25, 0x7632, R2 ;  /* 0x0000763219027816 */ /* 0x000fc40000000002 */
[----:B------:R-:W2:Y:S04]  /*5cd20*/  LDL.LU R25, [R1+0x42c] ;  /* 0x00042c0001197983 */ /* 0x000ea80000300800 */
[----:B-1----:R-:W3:Y:S01]  /*5cd30*/  LDL.LU R26, [R1+0x38c] ;  /* 0x00038c00011a7983 */ /* 0x002ee20000300800 */
[----:B------:R-:W-:Y:S02]  /*5cd40*/  IADD3 R6, R3, 0x161, RZ ;  /* 0x0000016103067810 */ /* 0x000fe40007ffe0ff */
[C---:B------:R-:W-:Y:S02]  /*5cd50*/  ISETP.LT.AND P1, PT, R28.reuse, c[0x0][0x178], !P6 ;  /* 0x00005e001c007a0c */ /* 0x040fe40007721270 */
[----:B------:R-:W-:Y:S02]  /*5cd60*/  ISETP.LT.AND P6, PT, R29, c[0x0][0x178], !P6 ;  /* 0x00005e001d007a0c */ /* 0x000fe400077c1270 */
[----:B------:R-:W-:-:S02]  /*5cd70*/  ISETP.LT.AND P5, PT, R28, c[0x0][0x178], !P2 ;  /* 0x00005e001c007a0c */ /* 0x000fc400057a1270 */
[----:B------:R-:W-:Y:S02]  /*5cd80*/  ISETP.GE.AND P3, PT, R6, c[0x0][0x17c], PT ;  /* 0x00005f0006007a0c */ /* 0x000fe40003f66270 */
[----:B------:R-:W-:Y:S02]  /*5cd90*/  ISETP.LT.AND P2, PT, R29, c[0x0][0x178], !P2 ;  /* 0x00005e001d007a0c */ /* 0x000fe40005741270 */
[C---:B------:R-:W-:Y:S01]  /*5cda0*/  IADD3 R6, R8.reuse, c[0x0][0x198], RZ ;  /* 0x0000660008067a10 */ /* 0x040fe20007ffe0ff */
[----:B------:R-:W-:-:S04]  /*5cdb0*/  IMAD.WIDE R4, R8, 0x2, R16 ;  /* 0x0000000208047825 */ /* 0x000fc800078e0210 */
[----:B------:R-:W-:Y:S01]  /*5cdc0*/  IMAD.WIDE R8, R8, 0x2, R18 ;  /* 0x0000000208087825 */ /* 0x000fe200078e0212 */
[----:B------:R-:W-:Y:S03]  /*5cdd0*/  @P1 STG.E.U16 [R4.64], R2 ;  /* 0x0000000204001986 */ /* 0x000fe6000c101506 */
[C---:B------:R-:W-:Y:S01]  /*5cde0*/  IMAD.WIDE R12, R6.reuse, 0x2, R16 ;  /* 0x00000002060c7825 */ /* 0x040fe200078e0210 */
[----:B------:R-:W-:Y:S03]  /*5cdf0*/  @P6 STG.E.U16 [R8.64], R10 ;  /* 0x0000000a08006986 */ /* 0x000fe6000c101506 */
[----:B------:R-:W-:Y:S01]  /*5ce00*/  IMAD.WIDE R14, R6, 0x2, R18 ;  /* 0x00000002060e7825 */ /* 0x000fe200078e0212 */
[----:B------:R0:W-:Y:S02]  /*5ce10*/  @P5 STG.E.U16 [R12.64], R22 ;  /* 0x000000160c005986 */ /* 0x0001e4000c101506 */
[----:B0-----:R-:W-:-:S02]  /*5ce20*/  PRMT R12, R22, 0x7632, R12 ;  /* 0x00007632160c7816 */ /* 0x001fc4000000000c */
[----:B------:R-:W3:Y:S01]  /*5ce30*/  LDL.LU R22, [R1+0x44c] ;  /* 0x00044c0001167983 */ /* 0x000ee20000300800 */
[----:B----4-:R-:W-:-:S03]  /*5ce40*/  PRMT R2, R23, 0x7632, R2 ;  /* 0x0000763217027816 */ /* 0x010fc60000000002 */
[----:B------:R0:W-:Y:S04]  /*5ce50*/  @P2 STG.E.U16 [R14.64], R23 ;  /* 0x000000170e002986 */ /* 0x0001e8000c101506 */
[----:B0-----:R-:W4:Y:S01]  /*5ce60*/  LDL.LU R23, [R1+0x3ac] ;  /* 0x0003ac0001177983 */ /* 0x001f220000300800 */
[----:B------:R-:W-:Y:S02]  /*5ce70*/  ISETP.LT.AND P5, PT, R28, c[0x0][0x178], !P0 ;  /* 0x00005e001c007a0c */ /* 0x000fe400047a1270 */
[----:B------:R-:W-:Y:S02]  /*5ce80*/  ISETP.LT.AND P0, PT, R29, c[0x0][0x178], !P0 ;  /* 0x00005e001d007a0c */ /* 0x000fe40004701270 */
[----:B------:R-:W-:Y:S02]  /*5ce90*/  IADD3 R4, R6, c[0x0][0x198], RZ ;  /* 0x0000660006047a10 */ /* 0x000fe40007ffe0ff */
[----:B------:R-:W-:-:S02]  /*5cea0*/  ISETP.LT.AND P6, PT, R28, c[0x0][0x178], !P4 ;  /* 0x00005e001c007a0c */ /* 0x000fc400067c1270 */
[----:B------:R-:W-:Y:S01]  /*5ceb0*/  ISETP.LT.AND P4, PT, R29, c[0x0][0x178], !P4 ;  /* 0x00005e001d007a0c */ /* 0x000fe20006781270 */
[C---:B------:R-:W-:Y:S01]  /*5cec0*/  IMAD.WIDE R8, R4.reuse, 0x2, R16 ;  /* 0x0000000204087825 */ /* 0x040fe200078e0210 */
[----:B------:R-:W-:-:S03]  /*5ced0*/  IADD3 R6, R4, c[0x0][0x198], RZ ;  /* 0x0000660004067a10 */ /* 0x000fc60007ffe0ff */
[----:B------:R-:W-:Y:S01]  /*5cee0*/  IMAD.WIDE R4, R4, 0x2, R18 ;  /* 0x0000000204047825 */ /* 0x000fe200078e0212 */
[----:B------:R0:W-:Y:S01]  /*5cef0*/  @P5 STG.E.U16 [R8.64], R12 ;  /* 0x0000000c08005986 */ /* 0x0001e2000c101506 */
[----:B------:R-:W-:-:S03]  /*5cf00*/  IADD3 R10, R3, 0x164, RZ ;  /* 0x00000164030a7810 */ /* 0x000fc60007ffe0ff */
[----:B------:R1:W-:Y:S01]  /*5cf10*/  @P0 STG.E.U16 [R4.64], R2 ;  /* 0x0000000204000986 */ /* 0x0003e2000c101506 */
[----:B------:R-:W-:Y:S01]  /*5cf20*/  ISETP.GE.AND P5, PT, R10, c[0x0][0x17c], PT ;  /* 0x00005f000a007a0c */ /* 0x000fe20003fa6270 */
[----:B0-----:R-:W-:-:S04]  /*5cf30*/  IMAD.WIDE R8, R6, 0x2, R16 ;  /* 0x0000000206087825 */ /* 0x001fc800078e0210 */
[----:B-1----:R-:W-:Y:S01]  /*5cf40*/  IMAD.WIDE R4, R6, 0x2, R18 ;  /* 0x0000000206047825 */ /* 0x002fe200078e0212 */
[----:B--2---:R-:W-:Y:S01]  /*5cf50*/  PRMT R2, R25, 0x7632, R2 ;  /* 0x0000763219027816 */ /* 0x004fe20000000002 */
[----:B------:R0:W-:Y:S01]  /*5cf60*/  @P6 STG.E.U16 [R8.64], R25 ;  /* 0x0000001908006986 */ /* 0x0001e2000c101506 */
[----:B---3--:R-:W-:-:S03]  /*5cf70*/  PRMT R10, R26, 0x7632, R10 ;  /* 0x000076321a0a7816 */ /* 0x008fc6000000000a */
[----:B------:R1:W-:Y:S04]  /*5cf80*/  @P4 STG.E.U16 [R4.64], R26 ;  /* 0x0000001a04004986 */ /* 0x0003e8000c101506 */
[----:B0-----:R-:W2:Y:S04]  /*5cf90*/  LDL.LU R25, [R1+0x46c] ;  /* 0x00046c0001197983 */ /* 0x001ea80000300800 */
[----:B-1----:R-:W3:Y:S01]  /*5cfa0*/  LDL.LU R26, [R1+0x39c] ;  /* 0x00039c00011a7983 */ /* 0x002ee20000300800 */
[----:B------:R-:W-:Y:S02]  /*5cfb0*/  IADD3 R20, R3, 0x162, RZ ;  /* 0x0000016203147810 */ /* 0x000fe40007ffe0ff */
[----:B------:R-:W-:-:S02]  /*5cfc0*/  ISETP.LT.AND P0, PT, R28, c[0x0][0x178], !P3 ;  /* 0x00005e001c007a0c */ /* 0x000fc40005f01270 */
[----:B------:R-:W-:Y:S02]  /*5cfd0*/  ISETP.GE.AND P1, PT, R20, c[0x0][0x17c], PT ;  /* 0x00005f0014007a0c */ /* 0x000fe40003f26270 */
[----:B------:R-:W-:Y:S02]  /*5cfe0*/  IADD3 R8, R6, c[0x0][0x198], RZ ;  /* 0x0000660006087a10 */ /* 0x000fe40007ffe0ff */
[C---:B------:R-:W-:Y:S02]  /*5cff0*/  ISETP.LT.AND P3, PT, R29.reuse, c[0x0][0x178], !P3 ;  /* 0x00005e001d007a0c */ /* 0x040fe40005f61270 */
[----:B------:R-:W-:Y:S02]  /*5d000*/  ISETP.LT.AND P4, PT, R28, c[0x0][0x178], !P1 ;  /* 0x00005e001c007a0c */ /* 0x000fe40004f81270 */
[----:B------:R-:W-:Y:S01]  /*5d010*/  ISETP.LT.AND P1, PT, R29, c[0x0][0x178], !P1 ;  /* 0x00005e001d007a0c */ /* 0x000fe20004f21270 */
[----:B------:R-:W-:Y:S01]  /*5d020*/  IMAD.WIDE R4, R8, 0x2, R16 ;  /* 0x0000000208047825 */ /* 0x000fe200078e0210 */
[----:B------:R-:W-:-:S02]  /*5d030*/  IADD3 R13, R3, 0x163, RZ ;  /* 0x00000163030d7810 */ /* 0x000fc40007ffe0ff */
[----:B------:R-:W-:Y:S02]  /*5d040*/  IADD3 R12, R3, 0x165, RZ ;  /* 0x00000165030c7810 */ /* 0x000fe40007ffe0ff */
[C---:B------:R-:W-:Y:S01]  /*5d050*/  IADD3 R6, R8.reuse, c[0x0][0x198], RZ ;  /* 0x0000660008067a10 */ /* 0x040fe20007ffe0ff */
[----:B------:R-:W-:Y:S01]  /*5d060*/  IMAD.WIDE R8, R8, 0x2, R18 ;  /* 0x0000000208087825 */ /* 0x000fe200078e0212 */
[----:B------:R-:W-:Y:S01]  /*5d070*/  ISETP.GE.AND P2, PT, R13, c[0x0][0x17c], PT ;  /* 0x00005f000d007a0c */ /* 0x000fe20003f46270 */
[----:B------:R0:W-:Y:S01]  /*5d080*/  @P0 STG.E.U16 [R4.64], R2 ;  /* 0x0000000204000986 */ /* 0x0001e2000c101506 */
[----:B------:R-:W-:Y:S01]  /*5d090*/  ISETP.GE.AND P6, PT, R12, c[0x0][0x17c], PT ;  /* 0x00005f000c007a0c */ /* 0x000fe20003fc6270 */
[C---:B------:R-:W-:Y:S02]  /*5d0a0*/  IMAD.WIDE R12, R6.reuse, 0x2, R16 ;  /* 0x00000002060c7825 */ /* 0x040fe400078e0210 */
[----:B------:R-:W-:Y:S04]  /*5d0b0*/  @P3 STG.E.U16 [R8.64], R10 ;  /* 0x0000000a08003986 */ /* 0x000fe8000c101506 */
[----:B------:R1:W-:Y:S01]  /*5d0c0*/  @P4 STG.E.U16 [R12.64], R22 ;  /* 0x000000160c004986 */ /* 0x0003e2000c101506 */
[----:B0-----:R-:W-:Y:S01]  /*5d0d0*/  IMAD.WIDE R4, R6, 0x2, R18 ;  /* 0x0000000206047825 */ /* 0x001fe200078e0212 */
[----:B------:R-:W-:-:S02]  /*5d0e0*/  PRMT R2, R22, 0x7632, R2 ;  /* 0x0000763216027816 */ /* 0x000fc40000000002 */
[----:B-1----:R-:W3:Y:S01]  /*5d0f0*/  LDL.LU R22, [R1+0x4ec] ;  /* 0x0004ec0001167983 */ /* 0x002ee20000300800 */
        /* <DEDUP_REMOVED lines=11> */
[----:B------:R0:W-:Y:S04]  /*5d1b0*/  @P3 STG.E.U16 [R8.64], R2 ;  /* 0x0000000208003986 */ /* 0x0001e8000c101506 */
[----:B------:R1:W-:Y:S01]  /*5d1c0*/  @P2 STG.E.U16 [R4.64], R10 ;  /* 0x0000000a04002986 */ /* 0x0003e2000c101506 */
        /* <DEDUP_REMOVED lines=11> */
[----:B------:R-:W-:Y:S02]  /*5d280*/  IADD3 R12, R3, 0x168, RZ ;  /* 0x00000168030c7810 */ /* 0x000fe40007ffe0ff */
[----:B------:R-:W-:Y:S02]  /*5d290*/  IADD3 R8, R6, c[0x0][0x198], RZ ;  /* 0x0000660006087a10 */ /* 0x000fe40007ffe0ff */
[C---:B------:R-:W-:Y:S02]  /*5d2a0*/  ISETP.LT.AND P6, PT, R29.reuse, c[0x0][0x178], !P6 ;  /* 0x00005e001d007a0c */ /* 0x040fe400077c1270 */
[----:B------:R-:W-:Y:S02]  /*5d2b0*/  ISETP.LT.AND P4, PT, R28, c[0x0][0x178], !P0 ;  /* 0x00005e001c007a0c */ /* 0x000fe40004781270 */
[----:B------:R-:W-:Y:S01]  /*5d2c0*/  ISETP.LT.AND P0, PT, R29, c[0x0][0x178], !P0 ;  /* 0x00005e001d007a0c */ /* 0x000fe20004701270 */
[----:B------:R-:W-:Y:S01]  /*5d2d0*/  IMAD.WIDE R4, R8, 0x2, R16 ;  /* 0x0000000208047825 */ /* 0x000fe200078e0210 */
[----:B------:R-:W-:-:S02]  /*5d2e0*/  ISETP.GE.AND P3, PT, R12, c[0x0][0x17c], PT ;  /* 0x00005f000c007a0c */ /* 0x000fc40003f66270 */
[----:B------:R-:W-:Y:S02]  /*5d2f0*/  IADD3 R12, R3, 0x169, RZ ;  /* 0x00000169030c7810 */ /* 0x000fe40007ffe0ff */
[C---:B------:R-:W-:Y:S01]  /*5d300*/  IADD3 R6, R8.reuse, c[0x0][0x198], RZ ;  /* 0x0000660008067a10 */ /* 0x040fe20007ffe0ff */
[----:B------:R-:W-:Y:S01]  /*5d310*/  IMAD.WIDE R8, R8, 0x2, R18 ;  /* 0x0000000208087825 */ /* 0x000fe200078e0212 */
[----:B------:R-:W-:Y:S01]  /*5d320*/  ISETP.GE.AND P5, PT, R12, c[0x0][0x17c], PT ;  /* 0x00005f000c007a0c */ /* 0x000fe20003fa6270 */
[----:B------:R0:W-:Y:S02]  /*5d330*/  @P2 STG.E.U16 [R4.64], R2 ;  /* 0x0000000204002986 */ /* 0x0001e4000c101506 */
        /* <DEDUP_REMOVED lines=9> */
[----:B------:R-:W-:-:S04]  /*5d3d0*/  IADD3 R14, R3, 0x167, RZ ;  /* 0x00000167030e7810 */ /* 0x000fc80007ffe0ff */
[----:B------:R-:W-:-:S04]  /*5d3e0*/  ISETP.GE.AND P1, PT, R14, c[0x0][0x17c], PT ;  /* 0x00005f000e007a0c */ /* 0x000fc80003f26270 */
[----:B------:R-:W-:Y:S02]  /*5d3f0*/  ISETP.LT.AND P4, PT, R28, c[0x0][0x178], !P1 ;  /* 0x00005e001c007a0c */ /* 0x000fe40004f81270 */
[C---:B------:R-:W-:Y:S02]  /*5d400*/  ISETP.LT.AND P1, PT, R29.reuse, c[0x0][0x178], !P1 ;  /* 0x00005e001d007a0c */ /* 0x040fe40004f21270 */
[----:B------:R-:W-:Y:S02]  /*5d410*/  IADD3 R13, R6, c[0x0][0x198], RZ ;  /* 0x00006600060d7a10 */ /* 0x000fe40007ffe0ff */
[----:B------:R-:W-:Y:S02]  /*5d420*/  ISETP.LT.AND P6, PT, R28, c[0x0][0x178], !P3 ;  /* 0x00005e001c007a0c */ /* 0x000fe40005fc1270 */
        /* <DEDUP_REMOVED lines=30> */
[----:B------:R4:W-:Y:S04]  /*5d610*/  @P5 STG.E.U16 [R8.64], R10 ;  /* 0x0000000a08005986 */ /* 0x0009e8000c101506 */
[----:B------:R-:W-:Y:S01]  /*5d620*/  @P3 STG.E.U16 [R12.64], R22 ;  /* 0x000000160c003986 */ /* 0x000fe2000c101506 */
[----:B0-----:R-:W-:Y:S01]  /*5d630*/  IMAD.WIDE R4, R6, 0x2, R18 ;  /* 0x0000000206047825 */ /* 0x001fe200078e0212 */
[----:B----4-:R-:W-:-:S04]  /*5d640*/  PRMT R10, R23, 0x7632, R10 ;  /* 0x00007632170a7816 */ /* 0x010fc8000000000a */
        /* <DEDUP_REMOVED lines=9> */
[----:B------:R-:W-:Y:S01]  /*5d6e0*/  IMAD.WIDE R8, R13, 0x2, R16 ;  /* 0x000000020d087825 */ /* 0x000fe200078e0210 */
[----:B------:R-:W-:-:S02]  /*5d6f0*/  PRMT R2, R22, 0x7632, R2 ;  /* 0x0000763216027816 */ /* 0x000fc40000000002 */
[C---:B------:R-:W-:Y:S01]  /*5d700*/  IADD3 R6, R13.reuse, c[0x0][0x198], RZ ;  /* 0x000066000d067a10 */ /* 0x040fe20007ffe0ff */
[----:B------:R-:W-:Y:S02]  /*5d710*/  IMAD.WIDE R4, R13, 0x2, R18 ;  /* 0x000000020d047825 */ /* 0x000fe400078e0212 */
        /* <DEDUP_REMOVED lines=10> */
[C---:B------:R-:W-:Y:S02]  /*5d7c0*/  IADD3 R14, R3.reuse, 0x16e, RZ ;  /* 0x0000016e030e7810 */ /* 0x040fe40007ffe0ff */
[----:B------:R-:W-:Y:S01]  /*5d7d0*/  IADD3 R12, R3, 0x170, RZ ;  /* 0x00000170030c7810 */ /* 0x000fe20007ffe0ff */
[----:B------:R-:W3:Y:S01]  /*5d7e0*/  LDL.LU R22, [R1+0x57c] ;  /* 0x00057c0001167983 */ /* 0x000ee20000300800 */
[----:B------:R-:W-:-:S02]  /*5d7f0*/  ISETP.GE.AND P1, PT, R14, c[0x0][0x17c], PT ;  /* 0x00005f000e007a0c */ /* 0x000fc40003f26270 */
[----:B------:R-:W-:Y:S02]  /*5d800*/  ISETP.LT.AND P0, PT, R28, c[0x0][0x178], !P6 ;  /* 0x00005e001c007a0c */ /* 0x000fe40007701270 */
[----:B------:R-:W-:Y:S02]  /*5d810*/  ISETP.LT.AND P6, PT, R29, c[0x0][0x178], !P6 ;  /* 0x00005e001d007a0c */ /* 0x000fe400077c1270 */
[----:B------:R-:W-:Y:S02]  /*5d820*/  IADD3 R8, R6, c[0x0][0x198], RZ ;  /* 0x0000660006087a10 */ /* 0x000fe40007ffe0ff */
[----:B------:R-:W-:Y:S02]  /*5d830*/  ISETP.LT.AND P4, PT, R28, c[0x0][0x178], !P1 ;  /* 0x00005e001c007a0c */ /* 0x000fe40004f81270 */
[----:B------:R-:W-:Y:S02]  /*5d840*/  ISETP.GE.AND P3, PT, R12, c[0x0][0x17c], PT ;  /* 0x00005f000c007a0c */ /* 0x000fe40003f66270 */
[----:B------:R-:W-:-:S02]  /*5d850*/  IADD3 R12, R3, 0x171, RZ ;  /* 0x00000171030c7810 */ /* 0x000fc40007ffe0ff */
[C---:B------:R-:W-:Y:S01]  /*5d860*/  IADD3 R6, R8.reuse, c[0x0][0x198], RZ ;  /* 0x0000660008067a10 */ /* 0x040fe20007ffe0ff */
[----:B------:R-:W-:Y:S01]  /*5d870*/  IMAD.WIDE R4, R8, 0x2, R16 ;  /* 0x0000000208047825 */ /* 0x000fe200078e0210 */
[----:B------:R-:W-:-:S03]  /*5d880*/  ISETP.GE.AND P5, PT, R12, c[0x0][0x17c], PT ;  /* 0x00005f000c007a0c */ /* 0x000fc60003fa6270 */
[----:B------:R-:W-:Y:S01]  /*5d890*/  IMAD.WIDE R8, R8, 0x2, R18 ;  /* 0x0000000208087825 */ /* 0x000fe200078e0212 */
[----:B------:R4:W-:Y:S03]  /*5d8a0*/  @P0 STG.E.U16 [R4.64], R2 ;  /* 0x0000000204000986 */ /* 0x0009e6000c101506 */
[----:B------:R-:W-:Y:S01]  /*5d8b0*/  IMAD.WIDE R12, R6, 0x2, R16 ;  /* 0x00000002060c7825 */ /* 0x000fe200078e0210 */
[----:B------:R-:W-:Y:S01]  /*5d8c0*/  @P6 STG.E.U16 [R8.64], R10 ;  /* 0x0000000a08006986 */ /* 0x000fe2000c101506 */
[----:B------:R-:W-:Y:S02]  /*5d8d0*/  IADD3 R14, R3, 0x16f, RZ ;  /* 0x0000016f030e7810 */ /* 0x000fe40007ffe0ff */
[----:B----4-:R-:W-:Y:S01]  /*5d8e0*/  PRMT R2, R23, 0x7632, R2 ;  /* 0x0000763217027816 */ /* 0x010fe20000000002 */
[----:B------:R0:W-:Y:S04]  /*5d8f0*/  @P4 STG.E.U16 [R12.64], R23 ;  /* 0x000000170c004986 */ /* 0x0001e8000c101506 */
[----:B0-----:R-:W4:Y:S01]  /*5d900*/  LDL.LU R23, [R1+0x43c] ;  /* 0x00043c0001177983 */ /* 0x001f220000300800 */
[----:B------:R-:W-:-:S02]  /*5d910*/  ISETP.LT.AND P1, PT, R29, c[0x0][0x178], !P1 ;  /* 0x00005e001d007a0c */ /* 0x000fc40004f21270 */
[----:B------:R-:W-:Y:S01]  /*5d920*/  ISETP.GE.AND P2, PT, R14, c[0x0][0x17c], PT ;  /* 0x00005f000e007a0c */ /* 0x000fe20003f46270 */
[----:B------:R-:W-:-:S03]  /*5d930*/  IMAD.WIDE R4, R6, 0x2, R18 ;  /* 0x0000000206047825 */ /* 0x000fc600078e0212 */
[----:B------:R-:W-:Y:S02]  /*5d940*/  ISETP.LT.AND P4, PT, R28, c[0x0][0x178], !P2 ;  /* 0x00005e001c007a0c */ /* 0x000fe40005781270 */
[C---:B------:R-:W-:Y:S02]  /*5d950*/  ISETP.LT.AND P2, PT, R29.reuse, c[0x0][0x178], !P2 ;  /* 0x00005e001d007a0c */ /* 0x040fe40005741270 */
[----:B------:R-:W-:Y:S02]  /*5d960*/  IADD3 R12, R6, c[0x0][0x198], RZ ;  /* 0x00006600060c7a10 */ /* 0x000fe40007ffe0ff */
[----:B------:R-:W-:Y:S01]  /*5d970*/  ISETP.LT.AND P6, PT, R28, c[0x0][0x178], !P3 ;  /* 0x00005e001c007a0c */ /* 0x000fe20005fc1270 */
[----:B------:R0:W-:Y:S01]  /*5d980*/  @P1 STG.E.U16 [R4.64], R11 ;  /* 0x0000000b04001986 */ /* 0x0001e2000c101506 */
[----:B------:R-:W-:Y:S01]  /*5d990*/  ISETP.LT.AND P3, PT, R29, c[0x0][0x178], !P3 ;  /* 0x00005e001d007a0c */ /* 0x000fe20005f61270 */
[----:B------:R-:W-:Y:S01]  /*5d9a0*/  IMAD.WIDE R8, R12, 0x2, R16 ;  /* 0x000000020c087825 */ /* 0x000fe200078e0210 */
[----:B------:R-:W-:-:S02]  /*5d9b0*/  PRMT R10, R11, 0x7632, R10 ;  /* 0x000076320b0a7816 */ /* 0x000fc4000000000a */
[C---:B------:R-:W-:Y:S02]  /*5d9c0*/  IADD3 R6, R12.reuse, c[0x0][0x198], RZ ;  /* 0x000066000c067a10 */ /* 0x040fe40007ffe0ff */
[----:B------:R1:W-:Y:S01]  /*5d9d0*/  @P4 STG.E.U16 [R8.64], R2 ;  /* 0x0000000208004986 */ /* 0x0003e2000c101506 */
[----:B0-----:R-:W-:-:S05]  /*5d9e0*/  IMAD.WIDE R4, R12, 0x2, R18 ;  /* 0x000000020c047825 */ /* 0x001fca00078e0212 */
[----:B------:R0:W-:Y:S01]  /*5d9f0*/  @P2 STG.E.U16 [R4.64], R10 ;  /* 0x0000000a04002986 */ /* 0x0001e2000c101506 */
[----:B-1----:R-:W-:-:S04]  /*5da00*/  IMAD.WIDE R8, R6, 0x2, R16 ;  /* 0x0000000206087825 */ /* 0x002fc800078e0210 */
[----:B0-----:R-:W-:Y:S01]  /*5da10*/  IMAD.WIDE R4, R6, 0x2, R18 ;  /* 0x0000000206047825 */ /* 0x001fe200078e0212 */
        /* <DEDUP_REMOVED lines=44> */
[----:B------:R0:W-:Y:S04]  /*5dce0*/  @P5 STG.E.U16 [R8.64], R25 ;  /* 0x0000001908005986 */ /* 0x0001e8000c101506 */
[----:B---3--:R1:W-:Y:S01]  /*5dcf0*/  @P4 STG.E.U16 [R4.64], R26 ;  /* 0x0000001a04004986 */ /* 0x0083e2000c101506 */
[----:B------:R-:W-:-:S03]  /*5dd00*/  PRMT R12, R26, 0x7632, R12 ;  /* 0x000076321a0c7816 */ /* 0x000fc6000000000c */
[----:B0-----:R-:W2:Y:S04]  /*5dd10*/  LDL.LU R25, [R1+0x5cc] ;  /* 0x0005cc0001197983 */ /* 0x001ea80000300800 */
[----:B-1----:R-:W3:Y:S01]  /*5dd20*/  LDL.LU R26, [R1+0x47c] ;  /* 0x00047c00011a7983 */ /* 0x002ee20000300800 */
[C---:B------:R-:W-:Y:S02]  /*5dd30*/  IADD3 R13, R3.reuse, 0x176, RZ ;  /* 0x00000176030d7810 */ /* 0x040fe40007ffe0ff */
[----:B------:R-:W-:Y:S02]  /*5dd40*/  ISETP.LT.AND P1, PT, R28, c[0x0][0x178], !P6 ;  /* 0x00005e001c007a0c */ /* 0x000fe40007721270 */
[----:B------:R-:W-:Y:S02]  /*5dd50*/  IADD3 R8, R6, c[0x0][0x198], RZ ;  /* 0x0000660006087a10 */ /* 0x000fe40007ffe0ff */
[----:B------:R-:W-:-:S02]  /*5dd60*/  IADD3 R11, R3, 0x178, RZ ;  /* 0x00000178030b7810 */ /* 0x000fc40007ffe0ff */
[----:B------:R-:W-:Y:S01]  /*5dd70*/  ISETP.GE.AND P2, PT, R13, c[0x0][0x17c], PT ;  /* 0x00005f000d007a0c */ /* 0x000fe20003f46270 */
[----:B------:R-:W-:Y:S01]  /*5dd80*/  ISETP.LT.AND P6, PT, R29, c[0x0][0x178], !P6 ;  /* 0x00005e001d007a0c */ /* 0x000fe200077c1270 */
[----:B------:R-:W-:Y:S01]  /*5dd90*/  IADD3 R10, R3, 0x179, RZ ;  /* 0x00000179030a7810 */ /* 0x000fe20007ffe0ff */
[----:B------:R-:W3:Y:S01]  /*5dda0*/  LDL.LU R22, [R1+0x5bc] ;  /* 0x0005bc0001167983 */ /* 0x000ee20000300800 */
[----:B------:R-:W-:Y:S02]  /*5ddb0*/  ISETP.LT.AND P4, PT, R28, c[0x0][0x178], !P2 ;  /* 0x00005e001c007a0c */ /* 0x000fe40005781270 */
[C---:B------:R-:W-:Y:S01]  /*5ddc0*/  IADD3 R6, R8.reuse, c[0x0][0x198], RZ ;  /* 0x0000660008067a10 */ /* 0x040fe20007ffe0ff */
[----:B------:R-:W-:Y:S01]  /*5ddd0*/  IMAD.WIDE R4, R8, 0x2, R16 ;  /* 0x0000000208047825 */ /* 0x000fe200078e0210 */
[----:B------:R-:W-:-:S03]  /*5dde0*/  ISETP.GE.AND P3, PT, R11, c[0x0][0x17c], PT ;  /* 0x00005f000b007a0c */ /* 0x000fc60003f66270 */
[----:B------:R-:W-:Y:S01]  /*5ddf0*/  IMAD.WIDE R8, R8, 0x2, R18 ;  /* 0x0000000208087825 */ /* 0x000fe200078e0212 */
[----:B------:R-:W-:-:S03]  /*5de00*/  ISETP.GE.AND P5, PT, R10, c[0x0][0x17c], PT ;  /* 0x00005f000a007a0c */ /* 0x000fc60003fa6270 */
[----:B------:R-:W-:Y:S01]  /*5de10*/  IMAD.WIDE R10, R6, 0x2, R16 ;  /* 0x00000002060a7825 */ /* 0x000fe200078e0210 */
[----:B------:R4:W-:Y:S03]  /*5de20*/  @P1 STG.E.U16 [R4.64], R2 ;  /* 0x0000000204001986 */ /* 0x0009e6000c101506 */
[----:B------:R-:W-:Y:S01]  /*5de30*/  @P6 STG.E.U16 [R8.64], R12 ;  /* 0x0000000c08006986 */ /* 0x000fe2000c101506 */
[----:B------:R-:W-:Y:S02]  /*5de40*/  IADD3 R13, R3, 0x177, RZ ;  /* 0x00000177030d7810 */ /* 0x000fe40007ffe0ff */
[----:B------:R-:W-:Y:S02]  /*5de50*/  ISETP.LT.AND P2, PT, R29, c[0x0][0x178], !P2 ;  /* 0x00005e001d007a0c */ /* 0x000fe40005741270 */
[----:B------:R-:W-:Y:S02]  /*5de60*/  ISETP.GE.AND P0, PT, R13, c[0x0][0x17c], PT ;  /* 0x00005f000d007a0c */ /* 0x000fe40003f06270 */
[----:B------:R-:W-:-:S02]  /*5de70*/  ISETP.LT.AND P6, PT, R28, c[0x0][0x178], !P3 ;  /* 0x00005e001c007a0c */ /* 0x000fc40005fc1270 */
[----:B----4-:R-:W-:Y:S01]  /*5de80*/  PRMT R2, R23, 0x7632, R2 ;  /* 0x0000763217027816 */ /* 0x010fe20000000002 */
[----:B------:R0:W-:Y:S04]  /*5de90*/  @P4 STG.E.U16 [R10.64], R23 ;  /* 0x000000170a004986 */ /* 0x0001e8000c101506 */
[----:B0-----:R-:W4:Y:S01]  /*5dea0*/  LDL.LU R23, [R1+0x3bc] ;  /* 0x0003bc0001177983 */ /* 0x001f220000300800 */
[----:B------:R-:W-:Y:S01]  /*5deb0*/  ISETP.LT.AND P4, PT, R28, c[0x0][0x178], !P0 ;  /* 0x00005e001c007a0c */ /* 0x000fe20004781270 */
[----:B------:R-:W-:Y:S02]  /*5dec0*/  ISETP.LT.AND P0, PT, R29, c[0x0][0x178], !P0 ;  /* 0x00005e001d007a0c */ /* 0x000fe40004701270 */
[C---:B------:R-:W-:Y:S01]  /*5ded0*/  IMAD.WIDE R4, R6.reuse, 0x2, R18 ;  /* 0x0000000206047825 */ /* 0x040fe200078e0212 */
[----:B------:R-:W-:-:S02]  /*5dee0*/  IADD3 R10, R6, c[0x0][0x198], RZ ;  /* 0x00006600060a7a10 */ /* 0x000fc40007ffe0ff */
[----:B------:R-:W-:Y:S02]  /*5def0*/  PRMT R8, R7, 0x7632, R8 ;  /* 0x0000763207087816 */ /* 0x000fe40000000008 */
[----:B------:R-:W-:Y:S01]  /*5df00*/  ISETP.LT.AND P3, PT, R29, c[0x0][0x178], !P3 ;  /* 0x00005e001d007a0c */ /* 0x000fe20005f61270 */
[----:B------:R0:W-:Y:S01]  /*5df10*/  @P2 STG.E.U16 [R4.64], R7 ;  /* 0x0000000704002986 */ /* 0x0001e2000c101506 */
[C---:B------:R-:W-:Y:S01]  /*5df20*/  IADD3 R9, R10.reuse, c[0x0][0x198], RZ ;  /* 0x000066000a097a10 */ /* 0x040fe20007ffe0ff */
[----:B0-----:R-:W-:-:S04]  /*5df30*/  IMAD.WIDE R6, R10, 0x2, R16 ;  /* 0x000000020a067825 */ /* 0x001fc800078e0210 */
[----:B------:R-:W-:Y:S01]  /*5df40*/  IMAD.WIDE R4, R10, 0x2, R18 ;  /* 0x000000020a047825 */ /* 0x000fe200078e0212 */
[----:B------:R0:W-:Y:S04]  /*5df50*/  @P4 STG.E.U16 [R6.64], R2 ;  /* 0x0000000206004986 */ /* 0x0001e8000c101506 */
[----:B------:R1:W-:Y:S02]  /*5df60*/  @P0 STG.E.U16 [R4.64], R8 ;  /* 0x0000000804000986 */ /* 0x0003e4000c101506 */
[----:B0-----:R-:W-:-:S04]  /*5df70*/  IMAD.WIDE R6, R9, 0x2, R16 ;  /* 0x0000000209067825 */ /* 0x001fc800078e0210 */
[----:B-1----:R-:W-:Y:S01]  /*5df80*/  IMAD.WIDE R4, R9, 0x2, R18 ;  /* 0x0000000209047825 */ /* 0x002fe200078e0212 */
[----:B--2---:R-:W-:Y:S04]  /*5df90*/  @P6 STG.E.U16 [R6.64], R25 ;  /* 0x0000001906006986 */ /* 0x004fe8000c101506 */
[----:B---3--:R0:W-:Y:S01]  /*5dfa0*/  @P3 STG.E.U16 [R4.64], R26 ;  /* 0x0000001a04003986 */ /* 0x0081e2000c101506 */
[----:B------:R-:W-:-:S03]  /*5dfb0*/  PRMT R10, R26, 0x7632, R10 ;  /* 0x000076321a0a7816 */ /* 0x000fc6000000000a */
[----:B0-----:R-:W2:Y:S01]  /*5dfc0*/  LDL.LU R26, [R1+0x5ac] ;  /* 0x0005ac00011a7983 */ /* 0x001ea20000300800 */
[----:B------:R-:W-:Y:S02]  /*5dfd0*/  PRMT R7, R25, 0x7632, R7 ;  /* 0x0000763219077816 */ /* 0x000fe40000000007 */
[----:B------:R-:W3:Y:S01]  /*5dfe0*/  LDL.LU R25, [R1+0x52c] ;  /* 0x00052c0001197983 */ /* 0x000ee20000300800 */
[----:B------:R-:W-:Y:S02]  /*5dff0*/  IADD3 R13, R3, 0x17a, RZ ;  /* 0x0000017a030d7810 */ /* 0x000fe40007ffe0ff */
[----:B------:R-:W-:Y:S02]  /*5e000*/  ISETP.LT.AND P0, PT, R28, c[0x0][0x178], !P5 ;  /* 0x00005e001c007a0c */ /* 0x000fe40006f01270 */
[----:B------:R-:W-:Y:S02]  /*5e010*/  IADD3 R6, R9, c[0x0][0x198], RZ ;  /* 0x0000660009067a10 */ /* 0x000fe40007ffe0ff */
[----:B------:R-:W-:-:S02]  /*5e020*/  ISETP.GE.AND P1, PT, R13, c[0x0][0x17c], PT ;  /* 0x00005f000d007a0c */ /* 0x000fc40003f26270 */
[----:B------:R-:W-:Y:S01]  /*5e030*/  IADD3 R2, R3, 0x17d, RZ ;  /* 0x0000017d03027810 */ /* 0x000fe20007ffe0ff */
[----:B------:R-:W-:Y:S02]  /*5e040*/  ISETP.LT.AND P5, PT, R29, c[0x0][0x178], !P5 ;  /* 0x00005e001d007a0c */ /* 0x000fe40006fa1270 */
[----:B------:R-:W-:Y:S01]  /*5e050*/  IMAD.WIDE R4, R6, 0x2, R16 ;  /* 0x0000000206047825 */ /* 0x000fe200078e0210 */
[----:B------:R-:W-:Y:S02]  /*5e060*/  ISETP.LT.AND P3, PT, R28, c[0x0][0x178], !P1 ;  /* 0x00005e001c007a0c */ /* 0x000fe40004f61270 */
[----:B------:R-:W-:Y:S01]  /*5e070*/  ISETP.GE.AND P6, PT, R2, c[0x0][0x17c], PT ;  /* 0x00005f0002007a0c */ /* 0x000fe20003fc6270 */
[----:B------:R-:W-:Y:S01]  /*5e080*/  IADD3 R2, R6, c[0x0][0x198], RZ ;  /* 0x0000660006027a10 */ /* 0x000fe20007ffe0ff */
[----:B------:R-:W-:Y:S01]  /*5e090*/  IADD3 R11, R3, 0x17b, RZ ;  /* 0x0000017b030b7810 */ /* 0x000fe20007ffe0ff */
[----:B------:R0:W-:Y:S01]  /*5e0a0*/  @P0 STG.E.U16 [R4.64], R7 ;  /* 0x0000000704000986 */ /* 0x0001e2000c101506 */
[----:B------:R-:W-:-:S02]  /*5e0b0*/  ISETP.LT.AND P1, PT, R29, c[0x0][0x178], !P1 ;  /* 0x00005e001d007a0c */ /* 0x000fc40004f21270 */
[----:B------:R-:W-:Y:S02]  /*5e0c0*/  ISETP.GE.AND P2, PT, R11, c[0x0][0x17c], PT ;  /* 0x00005f000b007a0c */ /* 0x000fe40003f46270 */
[----:B------:R-:W-:Y:S01]  /*5e0d0*/  IADD3 R8, R3, 0x17e, RZ ;  /* 0x0000017e03087810 */ /* 0x000fe20007ffe0ff */
[----:B0-----:R-:W-:-:S04]  /*5e0e0*/  IMAD.WIDE R4, R6, 0x2, R18 ;  /* 0x0000000206047825 */ /* 0x001fc800078e0212 */
[----:B------:R-:W-:Y:S01]  /*5e0f0*/  IMAD.WIDE R6, R2, 0x2, R16 ;  /* 0x0000000202067825 */ /* 0x000fe200078e0210 */
[----:B------:R-:W-:Y:S04]  /*5e100*/  @P5 STG.E.U16 [R4.64], R10 ;  /* 0x0000000a04005986 */ /* 0x000fe8000c101506 */
[----:B------:R0:W-:Y:S01]  /*5e110*/  @P3 STG.E.U16 [R6.64], R22 ;  /* 0x0000001606003986 */ /* 0x0001e2000c101506 */
[----:B------:R-:W-:Y:S01]  /*5e120*/  ISETP.LT.AND P3, PT, R28, c[0x0][0x178], !P2 ;  /* 0x00005e001c007a0c */ /* 0x000fe20005761270 */
[----:B------:R-:W-:Y:S01]  /*5e130*/  ISETP.LT.AND P2, PT, R29, c[0x0][0x178], !P2 ;  /* 0x00005e001d007a0c */ /* 0x000fe20005741270 */
[----:B------:R-:W-:Y:S01]  /*5e140*/  ISETP.GE.AND P0, PT, R8, c[0x0][0x17c], PT ;  /* 0x00005f0008007a0c */ /* 0x000fe20003f06270 */
[----:B------:R-:W-:Y:S01]  /*5e150*/  IMAD.WIDE R8, R2, 0x2, R18 ;  /* 0x0000000202087825 */ /* 0x000fe200078e0212 */
[----:B------:R-:W-:-:S02]  /*5e160*/  IADD3 R11, R3, 0x17f, RZ ;  /* 0x0000017f030b7810 */ /* 0x000fc40007ffe0ff */
[----:B0-----:R-:W-:Y:S02]  /*5e170*/  IADD3 R6, R2, c[0x0][0x198], RZ ;  /* 0x0000660002067a10 */ /* 0x001fe40007ffe0ff */
[----:B------:R-:W-:Y:S02]  /*5e180*/  ISETP.GE.AND P5, PT, R11, c[0x0][0x17c], PT ;  /* 0x00005f000b007a0c */ /* 0x000fe40003fa6270 */
[----:B------:R-:W-:Y:S01]  /*5e190*/  PRMT R10, R22, 0x7632, R10 ;  /* 0x00007632160a7816 */ /* 0x000fe2000000000a */
[----:B----4-:R0:W-:Y:S01]  /*5e1a0*/  @P1 STG.E.U16 [R8.64], R23 ;  /* 0x0000001708001986 */ /* 0x0101e2000c101506 */
[C---:B------:R-:W-:Y:S01]  /*5e1b0*/  IMAD.WIDE R4, R6.reuse, 0x2, R16 ;  /* 0x0000000206047825 */ /* 0x040fe200078e0210 */
[----:B------:R-:W-:Y:S02]  /*5e1c0*/  PRMT R11, R23, 0x7632, R11 ;  /* 0x00007632170b7816 */ /* 0x000fe4000000000b */
[----:B------:R-:W-:Y:S01]  /*5e1d0*/  IADD3 R12, R3, 0x17c, RZ ;  /* 0x0000017c030c7810 */ /* 0x000fe20007ffe0ff */
[----:B------:R-:W4:Y:S04]  /*5e1e0*/  LDL.LU R22, [R1+0x5dc] ;  /* 0x0005dc0001167983 */ /* 0x000f280000300800 */
[----:B------:R-:W-:Y:S01]  /*5e1f0*/  @P3 STG.E.U16 [R4.64], R10 ;  /* 0x0000000a04003986 */ /* 0x000fe2000c101506 */
[----:B0-----:R-:W-:Y:S01]  /*5e200*/  IMAD.WIDE R8, R6, 0x2, R18 ;  /* 0x0000000206087825 */ /* 0x001fe200078e0212 */
[----:B------:R-:W-:-:S02]  /*5e210*/  ISETP.GE.AND P4, PT, R12, c[0x0][0x17c], PT ;  /* 0x00005f000c007a0c */ /* 0x000fc40003f86270 */
[----:B------:R-:W-:Y:S01]  /*5e220*/  IADD3 R2, R6, c[0x0][0x198], RZ ;  /* 0x0000660006027a10 */ /* 0x000fe20007ffe0ff */
[----:B------:R-:W4:Y:S04]  /*5e230*/  LDL.LU R23, [R1+0x53c] ;  /* 0x00053c0001177983 */ /* 0x000f280000300800 */
[----:B------:R-:W-:Y:S02]  /*5e240*/  @P2 STG.E.U16 [R8.64], R11 ;  /* 0x0000000b08002986 */ /* 0x000fe4000c101506 */
[----:B------:R-:W0:Y:S01]  /*5e250*/  LDS.128 R8, [R0] ;  /* 0x0000000000087984 */ /* 0x000e220000000c00 */
[----:B------:R-:W-:-:S03]  /*5e260*/  ISETP.LT.AND P1, PT, R28, c[0x0][0x178], !P4 ;  /* 0x00005e001c007a0c */ /* 0x000fc60006721270 */
[----:B------:R-:W-:Y:S02]  /*5e270*/  ISETP.LT.AND P4, PT, R29, c[0x0][0x178], !P4 ;  /* 0x00005e001d007a0c */ /* 0x000fe40006781270 */
[C---:B------:R-:W-:Y:S01]  /*5e280*/  IMAD.WIDE R6, R2.reuse, 0x2, R16 ;  /* 0x0000000202067825 */ /* 0x040fe200078e0210 */
[----:B0-----:R-:W-:Y:S07]  /*5e290*/  STL.64 [R1+0x38], R10 ;  /* 0x0000380a01007387 */ /* 0x001fee0000100a00 */
[----:B--2---:R0:W-:Y:S01]  /*5e2a0*/  @P1 STG.E.U16 [R6.64], R26 ;  /* 0x0000001a06001986 */ /* 0x0041e2000c101506 */
[----:B---3--:R-:W-:Y:S01]  /*5e2b0*/  PRMT R5, R25, 0x7632, R5 ;  /* 0x0000763219057816 */ /* 0x008fe20000000005 */
[----:B0-----:R-:W-:-:S05]  /*5e2c0*/  IMAD.WIDE R6, R2, 0x2, R18 ;  /* 0x0000000202067825 */ /* 0x001fca00078e0212 */
[----:B------:R0:W-:Y:S04]  /*5e2d0*/  @P4 STG.E.U16 [R6.64], R25 ;  /* 0x0000001906004986 */ /* 0x0001e8000c101506 */
[----:B0-----:R-:W2:Y:S01]  /*5e2e0*/  LDL.LU R25, [R1+0x5e0] ;  /* 0x0005e00001197983 */ /* 0x001ea20000300800 */
[----:B------:R-:W-:Y:S02]  /*5e2f0*/  ISETP.LT.AND P1, PT, R28, c[0x0][0x178], !P6 ;  /* 0x00005e001c007a0c */ /* 0x000fe40007721270 */
[----:B------:R-:W-:Y:S02]  /*5e300*/  IADD3 R10, R2, c[0x0][0x198], RZ ;  /* 0x00006600020a7a10 */ /* 0x000fe40007ffe0ff */
[----:B------:R-:W-:Y:S02]  /*5e310*/  IADD3 R12, R3, 0x180, RZ ;  /* 0x00000180030c7810 */ /* 0x000fe40007ffe0ff */
[----:B------:R-:W-:Y:S01]  /*5e320*/  PRMT R4, R26, 0x7632, R4 ;  /* 0x000076321a047816 */ /* 0x000fe20000000004 */
[----:B------:R-:W-:-:S02]  /*5e330*/  IMAD.MOV.U32 R14, RZ, RZ, R8 ;  /* 0x000000ffff0e7224 */ /* 0x000fc400078e0008 */
[----:B------:R-:W-:Y:S01]  /*5e340*/  IMAD.MOV.U32 R26, RZ, RZ, R9 ;  /* 0x000000ffff1a7224 */ /* 0x000fe200078e0009 */
[----:B------:R-:W-:Y:S01]  /*5e350*/  ISETP.GE.AND P3, PT, R12, c[0x0][0x17c], PT ;  /* 0x00005f000c007a0c */ /* 0x000fe20003f66270 */
[----:B------:R-:W-:Y:S01]  /*5e360*/  IMAD.WIDE R8, R10, 0x2, R16 ;  /* 0x000000020a087825 */ /* 0x000fe200078e0210 */
[----:B------:R-:W-:Y:S01]  /*5e370*/  IADD3 R12, R3, 0x182, RZ ;  /* 0x00000182030c7810 */ /* 0x000fe20007ffe0ff */
[----:B------:R-:W-:Y:S02]  /*5e380*/  STL [R1+0x17f4], R14 ;  /* 0x0017f40e01007387 */ /* 0x000fe40000100800 */
[----:B------:R-:W-:Y:S02]  /*5e390*/  STL [R1+0x17f0], R13 ;  /* 0x0017f00d01007387 */ /* 0x000fe40000100800 */
[----:B------:R0:W-:Y:S01]  /*5e3a0*/  @P1 STG.E.U16 [R8.64], R4 ;  /* 0x0000000408001986 */ /* 0x0001e2000c101506 */
[----:B------:R-:W-:Y:S02]  /*5e3b0*/  ISETP.GE.AND P1, PT, R12, c[0x0][0x17c], PT ;  /* 0x00005f000c007a0c */ /* 0x000fe40003f26270 */
[----:B------:R-:W1:Y:S01]  /*5e3c0*/  LDS.128 R12, [R27] ;  /* 0x000000001b0c7984 */ /* 0x000e620000000c00 */
[----:B------:R-:W-:-:S02]  /*5e3d0*/  ISETP.LT.AND P6, PT, R29, c[0x0][0x178], !P6 ;  /* 0x00005e001d007a0c */ /* 0x000fc400077c1270 */
[----:B------:R-:W-:Y:S02]  /*5e3e0*/  ISETP.LT.AND P2, PT, R28, c[0x0][0x178], !P0 ;  /* 0x00005e001c007a0c */ /* 0x000fe40004741270 */
[C---:B------:R-:W-:Y:S01]  /*5e3f0*/  IADD3 R2, R10.reuse, c[0x0][0x198], RZ ;  /* 0x000066000a027a10 */ /* 0x040fe20007ffe0ff */
[----:B------:R-:W-:Y:S01]  /*5e400*/  IMAD.WIDE R6, R10, 0x2, R18 ;  /* 0x000000020a067825 */ /* 0x000fe200078e0212 */
[----:B------:R-:W-:-:S03]  /*5e410*/  ISETP.LT.AND P4, PT, R29, c[0x0][0x178], !P0 ;  /* 0x00005e001d007a0c */ /* 0x000fc60004781270 */
[----:B0-----:R-:W-:-:S04]  /*5e420*/  IMAD.WIDE R8, R2, 0x2, R16 ;  /* 0x0000000202087825 */ /* 0x001fc800078e0210 */
[----:B------:R0:W-:Y:S01]  /*5e430*/  @P6 STG.E.U16 [R6.64], R5 ;  /* 0x0000000506006986 */ /* 0x0001e2000c101506 */
[----:B------:R-:W-:Y:S01]  /*5e440*/  ISETP.LT.AND P6, PT, R28, c[0x0][0x178], !P5 ;  /* 0x00005e001c007a0c */ /* 0x000fe20006fc1270 */
[----:B----4-:R-:W-:Y:S01]  /*5e450*/  @P2 STG.E.U16 [R8.64], R22 ;  /* 0x0000001608002986 */ /* 0x010fe2000c101506 */
[----:B------:R-:W-:Y:S02]  /*5e460*/  ISETP.LT.AND P5, PT, R29, c[0x0][0x178], !P5 ;  /* 0x00005e001d007a0c */ /* 0x000fe40006fa1270 */
[----:B0-----:R-:W-:Y:S01]  /*5e470*/  IADD3 R6, R3, 0x183, RZ ;  /* 0x0000018303067810 */ /* 0x001fe20007ffe0ff */
[----:B------:R-:W-:Y:S01]  /*5e480*/  IMAD.WIDE R4, R2, 0x2, R18 ;  /* 0x0000000202047825 */ /* 0x000fe200078e0212 */
[----:B-1----:R-:W-:Y:S03]  /*5e490*/  STL [R1+0x44], R13 ;  /* 0x0000440d01007387 */ /* 0x002fe60000100800 */
[----:B------:R0:W-:Y:S02]  /*5e4a0*/  STL.64 [R1+0x48], R14 ;  /* 0x0000480e01007387 */ /* 0x0001e40000100a00 */
[----:B0-----:R-:W3:Y:S01]  /*5e4b0*/  LDL.LU R14, [R1+0x17f4] ;  /* 0x0017f400010e7983 */ /* 0x001ee20000300800 */
[----:B------:R-:W-:Y:S01]  /*5e4c0*/  ISETP.GE.AND P2, PT, R6, c[0x0][0x17c], PT ;  /* 0x00005f0006007a0c */ /* 0x000fe20003f46270 */
[----:B------:R-:W-:-:S02]  /*5e4d0*/  IADD3 R6, R2, c[0x0][0x198], RZ ;  /* 0x0000660002067a10 */ /* 0x000fc40007ffe0ff */
[----:B------:R-:W4:Y:S01]  /*5e4e0*/  LDL.LU R13, [R1+0x17f0] ;  /* 0x0017f000010d7983 */ /* 0x000f220000300800 */
[----:B------:R0:W-:Y:S01]  /*5e4f0*/  @P4 STG.E.U16 [R4.64], R23 ;  /* 0x0000001704004986 */ /* 0x0001e2000c101506 */
[----:B------:R-:W-:Y:S02]  /*5e500*/  ISETP.LT.AND P4, PT, R28, c[0x0][0x178], !P3 ;  /* 0x00005e001c007a0c */ /* 0x000fe40005f81270 */
[----:B------:R-:W-:Y:S02]  /*5e510*/  PRMT R7, R22, 0x7632, R7 ;  /* 0x0000763216077816 */ /* 0x000fe40000000007 */
[C---:B------:R-:W-:Y:S02]  /*5e520*/  IADD3 R2, R6.reuse, c[0x0][0x198], RZ ;  /* 0x0000660006027a10 */ /* 0x040fe40007ffe0ff */
[----:B------:R-:W-:Y:S01]  /*5e530*/  PRMT R10, R23, 0x7632, R10 ;  /* 0x00007632170a7816 */ /* 0x000fe2000000000a */
[----:B0-----:R-:W-:Y:S01]  /*5e540*/  IMAD.WIDE R4, R6, 0x2, R16 ;  /* 0x0000000206047825 */ /* 0x001fe200078e0210 */
[----:B------:R-:W-:-:S04]  /*5e550*/  LOP3.LUT R21, R0, 0x40, RZ, 0x3c, !PT ;  /* 0x0000004000157812 */ /* 0x000fc800078e3cff */
[----:B------:R0:W-:Y:S04]  /*5e560*/  @P6 STG.E.U16 [R4.64], R7 ;  /* 0x0000000704006986 */ /* 0x0001e8000c101506 */
[----:B------:R-:W-:Y:S01]  /*5e570*/  STL.64 [R1+0x17e8], R26 ;  /* 0x0017e81a01007387 */ /* 0x000fe20000100a00 */
[----:B------:R-:W-:Y:S02]  /*5e580*/  STL [R1+0x17e0], R24 ;  /* 0x0017e01801007387 */ /* 0x000fe40000100800 */
[----:B------:R-:W4:Y:S02]  /*5e590*/  LDL.LU R23, [R1+0x5f0] ;  /* 0x0005f00001177983 */ /* 0x000f240000300800 */
[----:B0-----:R-:W-:-:S04]  /*5e5a0*/  IMAD.WIDE R4, R6, 0x2, R18 ;  /* 0x0000000206047825 */ /* 0x001fc800078e0212 */
[----:B------:R-:W-:Y:S01]  /*5e5b0*/  IMAD.WIDE R6, R2, 0x2, R16 ;  /* 0x0000000202067825 */ /* 0x000fe200078e0210 */
[----:B------:R0:W-:Y:S04]  /*5e5c0*/  @P5 STG.E.U16 [R4.64], R10 ;  /* 0x0000000a04005986 */ /* 0x0001e8000c101506 */
[----:B--2---:R-:W-:Y:S01]  /*5e5d0*/  @P4 STG.E.U16 [R6.64], R25 ;  /* 0x0000001906004986 */ /* 0x004fe2000c101506 */
[----:B0-----:R-:W-:Y:S02]  /*5e5e0*/  PRMT R10, R25, 0x7632, R10 ;  /* 0x00007632190a7816 */ /* 0x001fe4000000000a */
[----:B------:R-:W0:Y:S02]  /*5e5f0*/  LDS.128 R24, [R21] ;  /* 0x0000000015187984 */ /* 0x000e240000000c00 */
[----:B0-----:R-:W-:Y:S02]  /*5e600*/  STL [R1+0x64], R25 ;  /* 0x0000641901007387 */ /* 0x001fe40000100800 */
[----:B------:R0:W-:Y:S02]  /*5e610*/  STL.64 [R1+0x68], R26 ;  /* 0x0000681a01007387 */ /* 0x0001e40000100a00 */
[----:B------:R-:W-:Y:S01]  /*5e620*/  IMAD.MOV.U32 R20, RZ, RZ, R24 ;  /* 0x000000ffff147224 */ /* 0x000fe200078e0018 */
[----:B0-----:R-:W2:Y:S01]  /*5e630*/  LDL.LU.64 R26, [R1+0x17e8] ;  /* 0x0017e800011a7983 */ /* 0x001ea20000300a00 */
[----:B------:R-:W2:Y:S01]  /*5e640*/  LDL.LU R24, [R1+0x17e0] ;  /* 0x0017e00001187983 */ /* 0x000ea20000300800 */
[----:B------:R-:W-:-:S02]  /*5e650*/  ISETP.LT.AND P3, PT, R29, c[0x0][0x178], !P3 ;  /* 0x00005e001d007a0c */ /* 0x000fc40005f61270 */
[----:B------:R-:W-:Y:S01]  /*5e660*/  IADD3 R11, R3, 0x181, RZ ;  /* 0x00000181030b7810 */ /* 0x000fe20007ffe0ff */
[----:B------:R-:W-:-:S04]  /*5e670*/  IMAD.WIDE R8, R2, 0x2, R18 ;  /* 0x0000000202087825 */ /* 0x000fc800078e0212 */
[----:B------:R-:W-:Y:S01]  /*5e680*/  IMAD.MOV.U32 R15, RZ, RZ, R12 ;  /* 0x000000ffff0f7224 */ /* 0x000fe200078e000c */
[----:B------:R-:W-:Y:S02]  /*5e690*/  IADD3 R6, R2, c[0x0][0x198], RZ ;  /* 0x0000660002067a10 */ /* 0x000fe40007ffe0ff */
[----:B------:R-:W-:Y:S02]  /*5e6a0*/  ISETP.GE.AND P0, PT, R11, c[0x0][0x17c], PT ;  /* 0x00005f000b007a0c */ /* 0x000fe40003f06270 */
[----:B------:R-:W-:Y:S02]  /*5e6b0*/  IADD3 R12, R3, 0x185, RZ ;  /* 0x00000185030c7810 */ /* 0x000fe40007ffe0ff */
[----:B------:R-:W-:Y:S01]  /*5e6c0*/  LOP3.LUT R25, R0, 0x60, RZ, 0x3c, !PT ;  /* 0x0000006000197812 */ /* 0x000fe200078e3cff */
[----:B------:R-:W2:Y:S04]  /*5e6d0*/  LDL.LU R22, [R1+0x600] ;  /* 0x0006000001167983 */ /* 0x000ea80000300800 */
[----:B---3--:R-:W-:Y:S01]  /*5e6e0*/  @P3 STG.E.U16 [R8.64], R14 ;  /* 0x0000000e08003986 */ /* 0x008fe2000c101506 */
[----:B------:R-:W-:-:S02]  /*5e6f0*/  ISETP.LT.AND P3, PT, R28, c[0x0][0x178], !P0 ;  /* 0x00005e001c007a0c */ /* 0x000fc40004761270 */
[----:B------:R-:W-:Y:S01]  /*5e700*/  ISETP.GE.AND P5, PT, R12, c[0x0][0x17c], PT ;  /* 0x00005f000c007a0c */ /* 0x000fe20003fa6270 */
[----:B------:R-:W-:Y:S01]  /*5e710*/  IMAD.WIDE R4, R6, 0x2, R16 ;  /* 0x0000000206047825 */ /* 0x000fe200078e0210 */
[C---:B------:R-:W-:Y:S02]  /*5e720*/  IADD3 R11, R3.reuse, 0x184, RZ ;  /* 0x00000184030b7810 */ /* 0x040fe40007ffe0ff */
[----:B------:R-:W-:Y:S01]  /*5e730*/  IADD3 R12, R3, 0x186, RZ ;  /* 0x00000186030c7810 */ /* 0x000fe20007ffe0ff */
[----:B------:R-:W-:Y:S01]  /*5e740*/  STL [R1+0x17dc], R15 ;  /* 0x0017dc0f01007387 */ /* 0x000fe20000100800 */
[----:B----4-:R-:W-:Y:S01]  /*5e750*/  STL [R1+0x17d8], R13 ;  /* 0x0017d80d01007387 */ /* 0x010fe20000100800 */
[----:B------:R-:W-:Y:S01]  /*5e760*/  ISETP.GE.AND P6, PT, R11, c[0x0][0x17c], PT ;  /* 0x00005f000b007a0c */ /* 0x000fe20003fc6270 */
[----:B------:R-:W-:-:S03]  /*5e770*/  PRMT R11, R14, 0x7632, R11 ;  /* 0x000076320e0b7816 */ /* 0x000fc6000000000b */
[----:B------:R-:W-:Y:S01]  /*5e780*/  @P3 STG.E.U16 [R4.64], R10 ;  /* 0x0000000a04003986 */ /* 0x000fe2000c101506 */
[----:B------:R-:W-:Y:S02]  /*5e790*/  ISETP.GE.AND P3, PT, R12, c[0x0][0x17c], PT ;  /* 0x00005f000c007a0c */ /* 0x000fe40003f66270 */
[----:B------:R-:W0:Y:S02]  /*5e7a0*/  LDS.128 R12, [R25] ;  /* 0x00000000190c7984 */ /* 0x000e240000000c00 */
[----:B0-----:R-:W-:Y:S02]  /*5e7b0*/  STL [R1+0xc4], R13 ;  /* 0x0000c40d01007387 */ /* 0x001fe40000100800 */
[----:B------:R0:W-:Y:S02]  /*5e7c0*/  STL.64 [R1+0xc8], R14 ;  /* 0x0000c80e01007387 */ /* 0x0001e40000100a00 */
[----:B0-----:R-:W3:Y:S01]  /*5e7d0*/  LDL.LU R15, [R1+0x17dc] ;  /* 0x0017dc00010f7983 */ /* 0x001ee20000300800 */
[----:B------:R-:W4:Y:S01]  /*5e7e0*/  LDL.LU R13, [R1+0x17d8] ;  /* 0x0017d800010d7983 */ /* 0x000f220000300800 */
[----:B------:R-:W-:-:S02]  /*5e7f0*/  ISETP.LT.AND P0, PT, R29, c[0x0][0x178], !P0 ;  /* 0x00005e001d007a0c */ /* 0x000fc40004701270 */
[----:B------:R-:W-:Y:S02]  /*5e800*/  ISETP.LT.AND P4, PT, R28, c[0x0][0x178], !P1 ;  /* 0x00005e001c007a0c */ /* 0x000fe40004f81270 */
[C---:B------:R-:W-:Y:S01]  /*5e810*/  IADD3 R2, R6.reuse, c[0x0][0x198], RZ ;  /* 0x0000660006027a10 */ /* 0x040fe20007ffe0ff */
[----:B------:R-:W-:-:S04]  /*5e820*/  IMAD.WIDE R6, R6, 0x2, R18 ;  /* 0x0000000206067825 */ /* 0x000fc800078e0212 */
[----:B------:R-:W-:-:S04]  /*5e830*/  IMAD.WIDE R8, R2, 0x2, R16 ;  /* 0x0000000202087825 */ /* 0x000fc800078e0210 */
[----:B------:R0:W-:Y:S02]  /*5e840*/  @P0 STG.E.U16 [R6.64], R11 ;  /* 0x0000000b06000986 */ /* 0x0001e4000c101506 */
[----:B------:R1:W-:Y:S01]  /*5e850*/  @P4 STG.E.U16 [R8.64], R23 ;  /* 0x0000001708004986 */ /* 0x0003e2000c101506 */
[----:B0-----:R-:W-:Y:S01]  /*5e860*/  PRMT R11, R23, 0x7632, R11 ;  /* 0x00007632170b7816 */ /* 0x001fe2000000000b */
[----:B--2---:R-:W-:Y:S01]  /*5e870*/  STL.64 [R1+0x17d0], R26 ;  /* 0x0017d01a01007387 */ /* 0x004fe20000100a00 */
[----:B------:R-:W-:Y:S02]  /*5e880*/  STL.64 [R1+0x17c8], R24 ;  /* 0x0017c81801007387 */ /* 0x000fe40000100a00 */
[----:B------:R-:W0:Y:S04]  /*5e890*/  LDS.128 R24, [R0+0x800] ;  /* 0x0008000000187984 */ /* 0x000e280000000c00 */
[----:B-1----:R-:W2:Y:S01]  /*5e8a0*/  LDL.LU R23, [R1+0x610] ;  /* 0x0006100001177983 */ /* 0x002ea20000300800 */
[----:B0-----:R-:W-:Y:S01]  /*5e8b0*/  STL [R1+0xb4], R25 ;  /* 0x0000b41901007387 */ /* 0x001fe20000100800 */
[----:B------:R0:W-:Y:S03]  /*5e8c0*/  STL.64 [R1+0xb8], R26 ;  /* 0x0000b81a01007387 */ /* 0x0001e60000100a00 */
[----:B0-----:R-:W4:Y:S01]  /*5e8d0*/  LDL.LU.64 R26, [R1+0x17d0] ;  /* 0x0017d000011a7983 */ /* 0x001f220000300a00 */
[----:B------:R-:W-:-:S02]  /*5e8e0*/  ISETP.LT.AND P1, PT, R29, c[0x0][0x178], !P1 ;  /* 0x00005e001d007a0c */ /* 0x000fc40004f21270 */
[----:B------:R-:W-:Y:S01]  /*5e8f0*/  ISETP.LT.AND P4, PT, R28, c[0x0][0x178], !P2 ;  /* 0x00005e001c007a0c */ /* 0x000fe20005781270 */
[C---:B------:R-:W-:Y:S01]  /*5e900*/  IMAD.WIDE R4, R2.reuse, 0x2, R18 ;  /* 0x0000000202047825 */ /* 0x040fe200078e0212 */
[----:B------:R-:W-:Y:S02]  /*5e910*/  IADD3 R6, R3, 0x187, RZ ;  /* 0x0000018703067810 */ /* 0x000fe40007ffe0ff */
[----:B------:R-:W-:Y:S02]  /*5e920*/  IADD3 R10, R2, c[0x0][0x198], RZ ;  /* 0x00006600020a7a10 */ /* 0x000fe40007ffe0ff */
[----:B------:R-:W-:Y:S02]  /*5e930*/  ISETP.LT.AND P2, PT, R29, c[0x0][0x178], !P2 ;  /* 0x00005e001d007a0c */ /* 0x000fe40005741270 */
[----:B------:R-:W-:Y:S02]  /*5e940*/  ISETP.GE.AND P0, PT, R6, c[0x0][0x17c], PT ;  /* 0x00005f0006007a0c */ /* 0x000fe40003f06270 */
[C---:B------:R-:W-:Y:S01]  /*5e950*/  IADD3 R2, R10.reuse, c[0x0][0x198], RZ ;  /* 0x000066000a027a10 */ /* 0x040fe20007ffe0ff */
[----:B------:R-:W-:Y:S01]  /*5e960*/  IMAD.WIDE R6, R10, 0x2, R16 ;  /* 0x000000020a067825 */ /* 0x000fe200078e0210 */
[----:B---3--:R0:W-:Y:S01]  /*5e970*/  @P1 STG.E.U16 [R4.64], R15 ;  /* 0x0000000f04001986 */ /* 0x0081e2000c101506 */
[----:B------:R-:W-:-:S02]  /*5e980*/  ISETP.LT.AND P1, PT, R28, c[0x0][0x178], !P6 ;  /* 0x00005e001c007a0c */ /* 0x000fc40007721270 */
[----:B------:R-:W-:Y:S01]  /*5e990*/  PRMT R8, R15, 0x7632, R8 ;  /* 0x000076320f087816 */ /* 0x000fe20000000008 */
[----:B------:R1:W-:Y:S02]  /*5e9a0*/  @P4 STG.E.U16 [R6.64], R11 ;  /* 0x0000000b06004986 */ /* 0x0003e4000c101506 */
[----:B0-----:R-:W-:-:S04]  /*5e9b0*/  IMAD.WIDE R4, R10, 0x2, R18 ;  /* 0x000000020a047825 */ /* 0x001fc800078e0212 */
[----:B-1----:R-:W-:-:S04]  /*5e9c0*/  IMAD.WIDE R6, R2, 0x2, R16 ;  /* 0x0000000202067825 */ /* 0x002fc800078e0210 */
[----:B------:R-:W-:Y:S02]  /*5e9d0*/  IMAD.MOV.U32 R15, RZ, RZ, R24 ;  /* 0x000000ffff0f7224 */ /* 0x000fe400078e0018 */
[----:B------:R-:W3:Y:S04]  /*5e9e0*/  LDL.LU.64 R24, [R1+0x17c8] ;  /* 0x0017c80001187983 */ /* 0x000ee80000300a00 */
[----:B------:R0:W-:Y:S01]  /*5e9f0*/  @P2 STG.E.U16 [R4.64], R8 ;  /* 0x0000000804002986 */ /* 0x0001e2000c101506 */
[----:B------:R1:W-:Y:S01]  /*5ea00*/  @P1 STG.E.U16 [R6.64], R22 ;  /* 0x0000001606001986 */ /* 0x0003e2000c101506 */
[C---:B0-----:R-:W-:Y:S01]  /*5ea10*/  IADD3 R8, R2.reuse, c[0x0][0x198], RZ ;  /* 0x0000660002087a10 */ /* 0x041fe20007ffe0ff */
[----:B------:R-:W-:Y:S01]  /*5ea20*/  IMAD.WIDE R4, R2, 0x2, R18 ;  /* 0x0000000202047825 */ /* 0x000fe200078e0212 */
[----:B------:R-:W-:-:S02]  /*5ea30*/  PRMT R2, R22, 0x7632, R2 ;  /* 0x0000763216027816 */ /* 0x000fc40000000002 */
[----:B-1----:R-:W3:Y:S01]  /*5ea40*/  LDL.LU R22, [R1+0x620] ;  /* 0x0006200001167983 */ /* 0x002ee20000300800 */
[----:B------:R-:W-:Y:S02]  /*5ea50*/  ISETP.LT.AND P6, PT, R29, c[0x0][0x178], !P6 ;  /* 0x00005e001d007a0c */ /* 0x000fe400077c1270 */
[----:B------:R-:W-:Y:S02]  /*5ea60*/  ISETP.LT.AND P2, PT, R28, c[0x0][0x178], !P5 ;  /* 0x00005e001c007a0c */ /* 0x000fe40006f41270 */
[----:B------:R-:W-:Y:S01]  /*5ea70*/  IADD3 R6, R3, 0x189, RZ ;  /* 0x0000018903067810 */ /* 0x000fe20007ffe0ff */
[----:B------:R-:W-:-:S03]  /*5ea80*/  ISETP.LT.AND P5, PT, R29, c[0x0][0x178], !P5 ;  /* 0x00005e001d007a0c */ /* 0x000fc60006fa1270 */
[----:B------:R-:W-:Y:S01]  /*5ea90*/  ISETP.GE.AND P1, PT, R6, c[0x0][0x17c], PT ;  /* 0x00005f0006007a0c */ /* 0x000fe20003f26270 */
[----:B------:R-:W-:-:S04]  /*5eaa0*/  IMAD.WIDE R6, R8, 0x2, R16 ;  /* 0x0000000208067825 */ /* 0x000fc800078e0210 */
[----:B------:R-:W-:Y:S01]  /*5eab0*/  @P6 STG.E.U16 [R4.64], R20 ;  /* 0x0000001404006986 */ /* 0x000fe2000c101506 */
[----:B------:R-:W-:Y:S01]  /*5eac0*/  ISETP.LT.AND P6, PT, R28, c[0x0][0x178], !P3 ;  /* 0x00005e001c007a0c */ /* 0x000fe20005fc1270 */
[----:B------:R0:W-:Y:S01]  /*5ead0*/  @P2 STG.E.U16 [R6.64], R2 ;  /* 0x0000000206002986 */ /* 0x0001e2000c101506 */
[----:B------:R-:W-:Y:S02]  /*5eae0*/  PRMT R10, R20, 0x7632, R10 ;  /* 0x00007632140a7816 */ /* 0x000fe4000000000a */
[C---:B0-----:R-:W-:Y:S01]  /*5eaf0*/  IADD3 R2, R8.reuse, c[0x0][0x198], RZ ;  /* 0x0000660008027a10 */ /* 0x041fe20007ffe0ff */
[----:B------:R-:W-:-:S04]  /*5eb00*/  IMAD.WIDE R4, R8, 0x2, R18 ;  /* 0x0000000208047825 */ /* 0x000fc800078e0212 */
[----:B------:R-:W-:Y:S01]  /*5eb10*/  IMAD.WIDE R6, R2, 0x2, R16 ;  /* 0x0000000202067825 */ /* 0x000fe200078e0210 */
[----:B------:R-:W-:Y:S03]  /*5eb20*/  @P5 STG.E.U16 [R4.64], R10 ;  /* 0x0000000a04005986 */ /* 0x000fe6000c101506 */
[----:B------:R-:W-:Y:S01]  /*5eb30*/  IMAD.MOV.U32 R14, RZ, RZ, R12 ;  /* 0x000000ffff0e7224 */ /* 0x000fe200078e000c */
[----:B------:R-:W-:-:S04]  /*5eb40*/  IADD3 R12, R3, 0x18b, RZ ;  /* 0x0000018b030c7810 */ /* 0x000fc80007ffe0ff */
[----:B------:R-:W-:Y:S01]  /*5eb50*/  ISETP.GE.AND P5, PT, R12, c[0x0][0x17c], PT ;  /* 0x00005f000c007a0c */ /* 0x000fe20003fa6270 */
[----:B--2---:R-:W-:Y:S01]  /*5eb60*/  @P6 STG.E.U16 [R6.64], R23 ;  /* 0x0000001706006986 */ /* 0x004fe2000c101506 */
[----:B------:R-:W-:-:S03]  /*5eb70*/  PRMT R12, R23, 0x7632, R12 ;  /* 0x00007632170c7816 */ /* 0x000fc6000000000c */
[----:B----4-:R-:W0:Y:S04]  /*5eb80*/  LDS.128 R4, [R27+0x800] ;  /* 0x000800001b047984 */ /* 0x010e280000000c00 */
[----:B0-----:R-:W-:Y:S01]  /*5eb90*/  STL [R1+0xa4], R5 ;  /* 0x0000a40501007387 */ /* 0x001fe20000100800 */
[----:B------:R0:W-:Y:S02]  /*5eba0*/  STL.64 [R1+0xa8], R6 ;  /* 0x0000a80601007387 */ /* 0x0001e40000100a00 */
[----:B------:R-:W2:Y:S01]  /*5ebb0*/  LDL.LU R23, [R1+0x630] ;  /* 0x0006300001177983 */ /* 0x000ea20000300800 */
[----:B------:R-:W-:Y:S02]  /*5ebc0*/  ISETP.LT.AND P3, PT, R29, c[0x0][0x178], !P3 ;  /* 0x00005e001d007a0c */ /* 0x000fe40005f61270 */
[----:B------:R-:W-:-:S04]  /*5ebd0*/  IADD3 R9, R3, 0x188, RZ ;  /* 0x0000018803097810 */ /* 0x000fc80007ffe0ff */
[----:B------:R-:W-:Y:S01]  /*5ebe0*/  ISETP.GE.AND P4, PT, R9, c[0x0][0x17c], PT ;  /* 0x00005f0009007a0c */ /* 0x000fe20003f86270 */
[----:B------:R-:W-:-:S06]  /*5ebf0*/  IMAD.WIDE R8, R2, 0x2, R18 ;  /* 0x0000000202087825 */ /* 0x000fcc00078e0212 */
[----:B------:R1:W-:Y:S01]  /*5ec00*/  @P3 STG.E.U16 [R8.64], R14 ;  /* 0x0000000e08003986 */ /* 0x0003e2000c101506 */
[----:B------:R-:W-:Y:S01]  /*5ec10*/  ISETP.LT.AND P3, PT, R28, c[0x0][0x178], !P0 ;  /* 0x00005e001c007a0c */ /* 0x000fe20004761270 */
[----:B------:R-:W-:Y:S01]  /*5ec20*/  ISETP.LT.AND P0, PT, R29, c[0x0][0x178], !P0 ;  /* 0x00005e001d007a0c */ /* 0x000fe20004701270 */
[----:B0-----:R-:W-:Y:S01]  /*5ec30*/  IADD3 R6, R2, c[0x0][0x198], RZ ;  /* 0x0000660002067a10 */ /* 0x001fe20007ffe0ff */
[----:B------:R-:W-:Y:S01]  /*5ec40*/  IMAD.MOV.U32 R20, RZ, RZ, R4 ;  /* 0x000000ffff147224 */ /* 0x000fe200078e0004 */
[----:B------:R-:W-:Y:S02]  /*5ec50*/  PRMT R13, R14, 0x7632, R13 ;  /* 0x000076320e0d7816 */ /* 0x000fe4000000000d */
[C---:B------:R-:W-:Y:S01]  /*5ec60*/  IADD3 R2, R6.reuse, c[0x0][0x198], RZ ;  /* 0x0000660006027a10 */ /* 0x040fe20007ffe0ff */
[----:B------:R-:W-:-:S04]  /*5ec70*/  IMAD.WIDE R4, R6, 0x2, R16 ;  /* 0x0000000206047825 */ /* 0x000fc800078e0210 */
[----:B------:R-:W-:Y:S02]  /*5ec80*/  IMAD.WIDE R6, R6, 0x2, R18 ;  /* 0x0000000206067825 */ /* 0x000fe400078e0212 */
[----:B------:R-:W-:Y:S03]  /*5ec90*/  @P3 STG.E.U16 [R4.64], R12 ;  /* 0x0000000c04003986 */ /* 0x000fe6000c101506 */
[----:B------:R-:W-:Y:S02]  /*5eca0*/  @P0 STG.E.U16 [R6.64], R13 ;  /* 0x0000000d06000986 */ /* 0x000fe4000c101506 */
[----:B------:R-:W0:Y:S01]  /*5ecb0*/  LDS.128 R4, [R21+0x800] ;  /* 0x0008000015047984 */ /* 0x000e220000000c00 */
[----:B------:R-:W-:-:S03]  /*5ecc0*/  ISETP.LT.AND P6, PT, R28, c[0x0][0x178], !P4 ;  /* 0x00005e001c007a0c */ /* 0x000fc600067c1270 */
[----:B------:R-:W-:Y:S01]  /*5ecd0*/  ISETP.LT.AND P4, PT, R29, c[0x0][0x178], !P4 ;  /* 0x00005e001d007a0c */ /* 0x000fe20006781270 */
[C---:B-1----:R-:W-:Y:S02]  /*5ece0*/  IADD3 R14, R3.reuse, 0x18c, RZ ;  /* 0x0000018c030e7810 */ /* 0x042fe40007ffe0ff */
[----:B------:R-:W-:Y:S01]  /*5ecf0*/  IADD3 R11, R3, 0x18a, RZ ;  /* 0x0000018a030b7810 */ /* 0x000fe20007ffe0ff */
[----:B------:R-:W-:Y:S01]  /*5ed00*/  IMAD.WIDE R8, R2, 0x2, R16 ;  /* 0x0000000202087825 */ /* 0x000fe200078e0210 */
[----:B------:R-:W-:Y:S02]  /*5ed10*/  ISETP.GE.AND P3, PT, R14, c[0x0][0x17c], PT ;  /* 0x00005f000e007a0c */ /* 0x000fe40003f66270 */
[----:B------:R-:W-:Y:S01]  /*5ed20*/  ISETP.GE.AND P2, PT, R11, c[0x0][0x17c], PT ;  /* 0x00005f000b007a0c */ /* 0x000fe20003f46270 */
[----:B------:R-:W-:Y:S02]  /*5ed30*/  IMAD.WIDE R10, R2, 0x2, R18 ;  /* 0x00000002020a7825 */ /* 0x000fe400078e0212 */
[----:B---3--:R1:W-:Y:S03]  /*5ed40*/  @P6 STG.E.U16 [R8.64], R22 ;  /* 0x0000001608006986 */ /* 0x0083e6000c101506 */
[----:B------:R-:W-:Y:S01]  /*5ed50*/  @P4 STG.E.U16 [R10.64], R15 ;  /* 0x0000000f0a004986 */ /* 0x000fe2000c101506 */
[----:B-1----:R-:W-:Y:S01]  /*5ed60*/  PRMT R8, R15, 0x7632, R8 ;  /* 0x000076320f087816 */ /* 0x002fe20000000008 */
[----:B0-----:R-:W-:Y:S01]  /*5ed70*/  IMAD.MOV.U32 R14, RZ, RZ, R4 ;  /* 0x000000ffff0e7224 */ /* 0x001fe200078e0004 */
[----:B------:R-:W-:Y:S01]  /*5ed80*/  STL [R1+0x94], R5 ;  /* 0x0000940501007387 */ /* 0x000fe20000100800 */
[----:B------:R-:W-:Y:S03]  /*5ed90*/  STL.64 [R1+0x98], R6 ;  /* 0x0000980601007387 */ /* 0x000fe60000100a00 */
[----:B------:R-:W-:Y:S01]  /*5eda0*/  STL [R1+0x17c4], R14 ;  /* 0x0017c40e01007387 */ /* 0x000fe20000100800 */
[----:B------:R-:W-:Y:S02]  /*5edb0*/  STL [R1+0x17c0], R13 ;  /* 0x0017c00d01007387 */ /* 0x000fe40000100800 */
[----:B------:R-:W0:Y:S01]  /*5edc0*/  LDS.128 R12, [R25+0x800] ;  /* 0x00080000190c7984 */ /* 0x000e220000000c00 */
[----:B------:R-:W-:-:S02]  /*5edd0*/  PRMT R9, R22, 0x7632, R9 ;  /* 0x0000763216097816 */ /* 0x000fc40000000009 */
[----:B------:R-:W3:Y:S01]  /*5ede0*/  LDL.LU R22, [R1+0x640] ;  /* 0x0006400001167983 */ /* 0x000ee20000300800 */
[----:B------:R-:W-:Y:S01]  /*5edf0*/  ISETP.LT.AND P4, PT, R28, c[0x0][0x178], !P1 ;  /* 0x00005e001c007a0c */ /* 0x000fe20004f81270 */
[----:B------:R-:W-:Y:S01]  /*5ee00*/  ISETP.LT.AND P1, PT, R29, c[0x0][0x178], !P1 ;  /* 0x00005e001d007a0c */ /* 0x000fe20004f21270 */
[----:B------:R-:W-:Y:S02]  /*5ee10*/  IADD3 R2, R2, c[0x0][0x198], RZ ;  /* 0x0000660002027a10 */ /* 0x000fe40007ffe0ff */
[----:B------:R-:W-:Y:S01]  /*5ee20*/  ISETP.LT.AND P6, PT, R28, c[0x0][0x178], !P2 ;  /* 0x00005e001c007a0c */ /* 0x000fe200057c1270 */
[----:B0-----:R-:W-:Y:S01]  /*5ee30*/  STL [R1+0x84], R13 ;  /* 0x0000840d01007387 */ /* 0x001fe20000100800 */
[----:B------:R0:W-:Y:S03]  /*5ee40*/  STL.64 [R1+0x88], R14 ;  /* 0x0000880e01007387 */ /* 0x0001e60000100a00 */
[----:B0-----:R-:W4:Y:S01]  /*5ee50*/  LDL.LU R14, [R1+0x17c4] ;  /* 0x0017c400010e7983 */ /* 0x001f220000300800 */
[----:B------:R-:W4:Y:S02]  /*5ee60*/  LDL.LU R13, [R1+0x17c0] ;  /* 0x0017c000010d7983 */ /* 0x000f240000300800 */
[----:B------:R-:W-:Y:S02]  /*5ee70*/  STL.64 [R1+0x17b8], R26 ;  /* 0x0017b81a01007387 */ /* 0x000fe40000100a00 */
[----:B------:R-:W-:Y:S02]  /*5ee80*/  STL.64 [R1+0x17b0], R24 ;  /* 0x0017b01801007387 */ /* 0x000fe40000100a00 */
[----:B------:R-:W0:Y:S01]  /*5ee90*/  LDS.128 R24, [R0+0x1000] ;  /* 0x0010000000187984 */ /* 0x000e220000000c00 */
[----:B------:R-:W-:-:S04]  /*5eea0*/  IMAD.WIDE R6, R2, 0x2, R16 ;  /* 0x0000000202067825 */ /* 0x000fc800078e0210 */
[C---:B------:R-:W-:Y:S01]  /*5eeb0*/  IMAD.WIDE R4, R2.reuse, 0x2, R18 ;  /* 0x0000000202047825 */ /* 0x040fe200078e0212 */
[----:B------:R-:W-:Y:S01]  /*5eec0*/  IADD3 R2, R2, c[0x0][0x198], RZ ;  /* 0x0000660002027a10 */ /* 0x000fe20007ffe0ff */
[----:B------:R1:W-:Y:S03]  /*5eed0*/  @P4 STG.E.U16 [R6.64], R9 ;  /* 0x0000000906004986 */ /* 0x0003e6000c101506 */
[----:B------:R1:W-:Y:S02]  /*5eee0*/  @P1 STG.E.U16 [R4.64], R8 ;  /* 0x0000000804001986 */ /* 0x0003e4000c101506 */
[----:B-1----:R-:W-:Y:S01]  /*5eef0*/  IMAD.WIDE R6, R2, 0x2, R16 ;  /* 0x0000000202067825 */ /* 0x002fe200078e0210 */
[----:B------:R-:W-:-:S03]  /*5ef00*/  IADD3 R8, R3, 0x18e, RZ ;  /* 0x0000018e03087810 */ /* 0x000fc60007ffe0ff */
[----:B------:R-:W-:Y:S01]  /*5ef10*/  IMAD.WIDE R4, R2, 0x2, R18 ;  /* 0x0000000202047825 */ /* 0x000fe200078e0212 */
[----:B------:R-:W-:-:S03]  /*5ef20*/  ISETP.GE.AND P1, PT, R8, c[0x0][0x17c], PT ;  /* 0x00005f0008007a0c */ /* 0x000fc60003f26270 */
[----:B------:R-:W-:Y:S01]  /*5ef30*/  IADD3 R8, R2, c[0x0][0x198], RZ ;  /* 0x0000660002087a10 */ /* 0x000fe20007ffe0ff */
[----:B--2---:R1:W-:Y:S01]  /*5ef40*/  @P6 STG.E.U16 [R6.64], R23 ;  /* 0x0000001706006986 */ /* 0x0043e2000c101506 */
[----:B------:R-:W-:-:S03]  /*5ef50*/  PRMT R2, R23, 0x7632, R2 ;  /* 0x0000763217027816 */ /* 0x000fc60000000002 */
[----:B-1----:R-:W2:Y:S01]  /*5ef60*/  LDL.LU R23, [R1+0x650] ;  /* 0x0006500001177983 */ /* 0x002ea20000300800 */
[----:B0-----:R-:W-:Y:S02]  /*5ef70*/  STL [R1+0x74], R25 ;  /* 0x0000741901007387 */ /* 0x001fe40000100800 */
[----:B------:R0:W-:Y:S02]  /*5ef80*/  STL.64 [R1+0x78], R26 ;  /* 0x0000781a01007387 */ /* 0x0001e40000100a00 */
[----:B0-----:R-:W2:Y:S01]  /*5ef90*/  LDL.LU.64 R26, [R1+0x17b8] ;  /* 0x0017b800011a7983 */ /* 0x001ea20000300a00 */
[C---:B------:R-:W-:Y:S02]  /*5efa0*/  ISETP.LT.AND P2, PT, R29.reuse, c[0x0][0x178], !P2 ;  /* 0x00005e001d007a0c */ /* 0x040fe40005741270 */
[----:B------:R-:W-:Y:S01]  /*5efb0*/  ISETP.LT.AND P4, PT, R28, c[0x0][0x178], !P5 ;  /* 0x00005e001c007a0c */ /* 0x000fe20006f81270 */
[----:B------:R-:W-:Y:S01]  /*5efc0*/  ISETP.LT.AND P5, PT, R29, c[0x0][0x178], !P5 ;  /* 0x00005e001d007a0c */ /* 0x000fe20006fa1270 */
[----:B------:R-:W-:-:S09]  /*5efd0*/  IADD3 R10, R3, 0x18d, RZ ;  /* 0x0000018d030a7810 */ /* 0x000fd20007ffe0ff */
[----:B------:R0:W-:Y:S01]  /*5efe0*/  @P2 STG.E.U16 [R4.64], R20 ;  /* 0x0000001404002986 */ /* 0x0001e2000c101506 */
[----:B------:R-:W-:Y:S02]  /*5eff0*/  ISETP.LT.AND P2, PT, R28, c[0x0][0x178], !P3 ;  /* 0x00005e001c007a0c */ /* 0x000fe40005f41270 */
[----:B------:R-:W-:Y:S01]  /*5f000*/  ISETP.GE.AND P0, PT, R10, c[0x0][0x17c], PT ;  /* 0x00005f000a007a0c */ /* 0x000fe20003f06270 */
[----:B0-----:R-:W-:-:S05]  /*5f010*/  IMAD.WIDE R4, R8, 0x2, R16 ;  /* 0x0000000208047825 */ /* 0x001fca00078e0210 */
[----:B------:R0:W-:Y:S01]  /*5f020*/  @P4 STG.E.U16 [R4.64], R2 ;  /* 0x0000000204004986 */ /* 0x0001e2000c101506 */
[----:B------:R-:W-:Y:S02]  /*5f030*/  PRMT R10, R20, 0x7632, R10 ;  /* 0x00007632140a7816 */ /* 0x000fe4000000000a */
[----:B------:R-:W-:Y:S02]  /*5f040*/  ISETP.LT.AND P3, PT, R29, c[0x0][0x178], !P3 ;  /* 0x00005e001d007a0c */ /* 0x000fe40005f61270 */
[C---:B0-----:R-:W-:Y:S01]  /*5f050*/  IADD3 R2, R8.reuse, c[0x0][0x198], RZ ;  /* 0x0000660008027a10 */ /* 0x041fe20007ffe0ff */
[----:B------:R-:W-:-:S04]  /*5f060*/  IMAD.WIDE R4, R8, 0x2, R18 ;  /* 0x0000000208047825 */ /* 0x000fc800078e0212 */
[----:B------:R-:W-:Y:S01]  /*5f070*/  IMAD.WIDE R6, R2, 0x2, R16 ;  /* 0x0000000202067825 */ /* 0x000fe200078e0210 */
[----:B------:R-:W-:Y:S01]  /*5f080*/  @P5 STG.E.U16 [R4.64], R10 ;  /* 0x0000000a04005986 */ /* 0x000fe2000c101506 */
[----:B------:R-:W-:-:S03]  /*5f090*/  IADD3 R9, R3, 0x18f, RZ ;  /* 0x0000018f03097810 */ /* 0x000fc60007ffe0ff */
[----:B---3--:R0:W-:Y:S01]  /*5f0a0*/  @P2 STG.E.U16 [R6.64], R22 ;  /* 0x0000001606002986 */ /* 0x0081e2000c101506 */
[----:B------:R-:W-:Y:S01]  /*5f0b0*/  ISETP.LT.AND P2, PT, R28, c[0x0][0x178], !P0 ;  /* 0x00005e001c007a0c */ /* 0x000fe20004741270 */
[----:B------:R-:W-:Y:S01]  /*5f0c0*/  IMAD.MOV.U32 R15, RZ, RZ, R12 ;  /* 0x000000ffff0f7224 */ /* 0x000fe200078e000c */
[C---:B------:R-:W-:Y:S02]  /*5f0d0*/  IADD3 R11, R3.reuse, 0x190, RZ ;  /* 0x00000190030b7810 */ /* 0x040fe40007ffe0ff */
[----:B------:R-:W-:Y:S02]  /*5f0e0*/  IADD3 R12, R3, 0x191, RZ ;  /* 0x00000191030c7810 */ /* 0x000fe40007ffe0ff */
[----:B------:R-:W-:Y:S01]  /*5f0f0*/  ISETP.GE.AND P6, PT, R9, c[0x0][0x17c], PT ;  /* 0x00005f0009007a0c */ /* 0x000fe20003fc6270 */
[C---:B------:R-:W-:Y:S01]  /*5f100*/  IMAD.WIDE R8, R2.reuse, 0x2, R18 ;  /* 0x0000000202087825 */ /* 0x040fe200078e0212 */
[----:B------:R-:W-:Y:S02]  /*5f110*/  ISETP.GE.AND P4, PT, R11, c[0x0][0x17c], PT ;  /* 0x00005f000b007a0c */ /* 0x000fe40003f86270 */
[----:B0-----:R-:W-:-:S02]  /*5f120*/  IADD3 R6, R2, c[0x0][0x198], RZ ;  /* 0x0000660002067a10 */ /* 0x001fc40007ffe0ff */
[----:B------:R-:W-:Y:S01]  /*5f130*/  ISETP.GE.AND P5, PT, R12, c[0x0][0x17c], PT ;  /* 0x00005f000c007a0c */ /* 0x000fe20003fa6270 */
[----:B------:R-:W-:Y:S01]  /*5f140*/  PRMT R11, R22, 0x7632, R11 ;  /* 0x00007632160b7816 */ /* 0x000fe2000000000b */
[----:B------:R-:W-:Y:S01]  /*5f150*/  IADD3 R12, R3, 0x192, RZ ;  /* 0x00000192030c7810 */ /* 0x000fe20007ffe0ff */
[----:B------:R-:W-:-:S04]  /*5f160*/  IMAD.WIDE R4, R6, 0x2, R16 ;  /* 0x0000000206047825 */ /* 0x000fc800078e0210 */
[----:B------:R-:W-:Y:S02]  /*5f170*/  IMAD.MOV.U32 R20, RZ, RZ, R24 ;  /* 0x000000ffff147224 */ /* 0x000fe400078e0018 */
[----:B------:R-:W3:Y:S01]  /*5f180*/  LDL.LU.64 R24, [R1+0x17b0] ;  /* 0x0017b00001187983 */ /* 0x000ee20000300a00 */
[----:B------:R-:W3:Y:S02]  /*5f190*/  LDL.LU R22, [R1+0x660] ;  /* 0x0006600001167983 */ /* 0x000ee40000300800 */
[----:B------:R-:W-:Y:S01]  /*5f1a0*/  STL [R1+0x17ac], R15 ;  /* 0x0017ac0f01007387 */ /* 0x000fe20000100800 */
[----:B----4-:R-:W-:Y:S01]  /*5f1b0*/  @P3 STG.E.U16 [R8.64], R14 ;  /* 0x0000000e08003986 */ /* 0x010fe2000c101506 */
[----:B------:R-:W-:Y:S01]  /*5f1c0*/  @P2 STG.E.U16 [R4.64], R11 ;  /* 0x0000000b04002986 */ /* 0x000fe2000c101506 */
[----:B------:R-:W-:Y:S02]  /*5f1d0*/  PRMT R10, R14, 0x7632, R10 ;  /* 0x000076320e0a7816 */ /* 0x000fe4000000000a */
[----:B------:R-:W-:Y:S01]  /*5f1e0*/  ISETP.GE.AND P2, PT, R12, c[0x0][0x17c], PT ;  /* 0x00005f000c007a0c */ /* 0x000fe20003f46270 */
[----:B------:R-:W-:Y:S04]  /*5f1f0*/  STL [R1+0x17a8], R13 ;  /* 0x0017a80d01007387 */ /* 0x000fe80000100800 */
[----:B--2---:R-:W0:Y:S04]  /*5f200*/  LDS.128 R12, [R27+0x1000] ;  /* 0x001000001b0c7984 */ /* 0x004e280000000c00 */
[----:B0-----:R-:W-:Y:S01]  /*5f210*/  STL [R1+0x54], R13 ;  /* 0x0000540d01007387 */ /* 0x001fe20000100800 */
[----:B------:R0:W-:Y:S03]  /*5f220*/  STL.64 [R1+0x58], R14 ;  /* 0x0000580e01007387 */ /* 0x0001e60000100a00 */
[----:B0-----:R-:W2:Y:S01]  /*5f230*/  LDL.LU R15, [R1+0x17ac] ;  /* 0x0017ac00010f7983 */ /* 0x001ea20000300800 */
[----:B------:R-:W4:Y:S02]  /*5f240*/  LDL.LU R13, [R1+0x17a8] ;  /* 0x0017a800010d7983 */ /* 0x000f240000300800 */
[----:B------:R-:W-:Y:S01]  /*5f250*/  STL.64 [R1+0x17a0], R26 ;  /* 0x0017a01a01007387 */ /* 0x000fe20000100a00 */
[----:B---3--:R-:W-:Y:S02]  /*5f260*/  STL.64 [R1+0x1798], R24 ;  /* 0x0017981801007387 */ /* 0x008fe40000100a00 */
[----:B------:R-:W0:Y:S01]  /*5f270*/  LDS.128 R24, [R21+0x1000] ;  /* 0x0010000015187984 */ /* 0x000e220000000c00 */
[----:B------:R-:W-:-:S02]  /*5f280*/  ISETP.LT.AND P0, PT, R29, c[0x0][0x178], !P0 ;  /* 0x00005e001d007a0c */ /* 0x000fc40004701270 */
[----:B------:R-:W-:Y:S02]  /*5f290*/  ISETP.LT.AND P3, PT, R28, c[0x0][0x178], !P1 ;  /* 0x00005e001c007a0c */ /* 0x000fe40004f61270 */
[C---:B------:R-:W-:Y:S01]  /*5f2a0*/  IADD3 R2, R6.reuse, c[0x0][0x198], RZ ;  /* 0x0000660006027a10 */ /* 0x040fe20007ffe0ff */
[----:B------:R-:W-:Y:S02]  /*5f2b0*/  ISETP.LT.AND P1, PT, R29, c[0x0][0x178], !P1 ;  /* 0x00005e001d007a0c */ /* 0x000fe40004f21270 */
[----:B------:R-:W-:-:S04]  /*5f2c0*/  IMAD.WIDE R6, R6, 0x2, R18 ;  /* 0x0000000206067825 */ /* 0x000fc800078e0212 */
[C---:B------:R-:W-:Y:S02]  /*5f2d0*/  IMAD.WIDE R8, R2.reuse, 0x2, R16 ;  /* 0x0000000202087825 */ /* 0x040fe400078e0210 */
[----:B------:R1:W-:Y:S03]  /*5f2e0*/  @P0 STG.E.U16 [R6.64], R10 ;  /* 0x0000000a06000986 */ /* 0x0003e6000c101506 */
[----:B------:R3:W-:Y:S02]  /*5f2f0*/  @P3 STG.E.U16 [R8.64], R23 ;  /* 0x0000001708003986 */ /* 0x0007e4000c101506 */
[----:B-1----:R-:W-:Y:S01]  /*5f300*/  IMAD.WIDE R6, R2, 0x2, R18 ;  /* 0x0000000202067825 */ /* 0x002fe200078e0212 */
[----:B------:R-:W-:Y:S02]  /*5f310*/  PRMT R10, R23, 0x7632, R10 ;  /* 0x00007632170a7816 */ /* 0x000fe4000000000a */
[----:B---3--:R-:W3:Y:S04]  /*5f320*/  LDL.LU R23, [R1+0x680] ;  /* 0x0006800001177983 */ /* 0x008ee80000300800 */
[----:B0-----:R-:W-:Y:S01]  /*5f330*/  STL [R1+0x24], R25 ;  /* 0x0000241901007387 */ /* 0x001fe20000100800 */
[----:B------:R0:W-:Y:S03]  /*5f340*/  STL.64 [R1+0x28], R26 ;  /* 0x0000281a01007387 */ /* 0x0001e60000100a00 */
[----:B0-----:R-:W3:Y:S01]  /*5f350*/  LDL.LU.64 R26, [R1+0x17a0] ;  /* 0x0017a000011a7983 */ /* 0x001ee20000300a00 */
[----:B------:R-:W-:-:S02]  /*5f360*/  IADD3 R4, R3, 0x193, RZ ;  /* 0x0000019303047810 */ /* 0x000fc40007ffe0ff */
[----:B------:R-:W-:Y:S01]  /*5f370*/  ISETP.LT.AND P3, PT, R28, c[0x0][0x178], !P6 ;  /* 0x00005e001c007a0c */ /* 0x000fe20007761270 */
[----:B------:R-:W-:Y:S01]  /*5f380*/  ISETP.LT.AND P6, PT, R29, c[0x0][0x178], !P6 ;  /* 0x00005e001d007a0c */ /* 0x000fe200077c1270 */
[----:B------:R-:W-:Y:S01]  /*5f390*/  ISETP.GE.AND P0, PT, R4, c[0x0][0x17c], PT ;  /* 0x00005f0004007a0c */ /* 0x000fe20003f06270 */
[----:B------:R-:W-:-:S04]  /*5f3a0*/  IADD3 R4, R2, c[0x0][0x198], RZ ;  /* 0x0000660002047a10 */ /* 0x000fc80007ffe0ff */
[----:B------:R-:W-:Y:S01]  /*5f3b0*/  IADD3 R2, R4, c[0x0][0x198], RZ ;  /* 0x0000660004027a10 */ /* 0x000fe20007ffe0ff */
[----:B--2---:R0:W-:Y:S01]  /*5f3c0*/  @P1 STG.E.U16 [R6.64], R15 ;  /* 0x0000000f06001986 */ /* 0x0041e2000c101506 */
[----:B------:R-:W-:Y:S01]  /*5f3d0*/  PRMT R8, R15, 0x7632, R8 ;  /* 0x000076320f087816 */ /* 0x000fe20000000008 */
[----:B0-----:R-:W-:Y:S02]  /*5f3e0*/  IMAD.MOV.U32 R15, RZ, RZ, R24 ;  /* 0x000000ffff0f7224 */ /* 0x001fe400078e0018 */
[----:B------:R-:W2:Y:S01]  /*5f3f0*/  LDL.LU.64 R24, [R1+0x1798] ;  /* 0x0017980001187983 */ /* 0x000ea20000300a00 */
[----:B------:R-:W-:Y:S01]  /*5f400*/  ISETP.LT.AND P1, PT, R28, c[0x0][0x178], !P4 ;  /* 0x00005e001c007a0c */ /* 0x000fe20006721270 */
[----:B------:R-:W-:-:S04]  /*5f410*/  IMAD.WIDE R6, R4, 0x2, R16 ;  /* 0x0000000204067825 */ /* 0x000fc800078e0210 */
[----:B------:R-:W-:Y:S01]  /*5f420*/  IMAD.WIDE R4, R4, 0x2, R18 ;  /* 0x0000000204047825 */ /* 0x000fe200078e0212 */
[----:B------:R0:W-:Y:S04]  /*5f430*/  @P3 STG.E.U16 [R6.64], R10 ;  /* 0x0000000a06003986 */ /* 0x0001e8000c101506 */
[----:B------:R1:W-:Y:S02]  /*5f440*/  @P6 STG.E.U16 [R4.64], R8 ;  /* 0x0000000804006986 */ /* 0x0003e4000c101506 */
[C---:B0-----:R-:W-:Y:S01]  /*5f450*/  IMAD.WIDE R6, R2.reuse, 0x2, R16 ;  /* 0x0000000202067825 */ /* 0x041fe200078e0210 */
[----:B-1----:R-:W-:-:S03]  /*5f460*/  IADD3 R8, R2, c[0x0][0x198], RZ ;  /* 0x0000660002087a10 */ /* 0x002fc60007ffe0ff */
[----:B------:R-:W-:Y:S01]  /*5f470*/  IMAD.WIDE R4, R2, 0x2, R18 ;  /* 0x0000000202047825 */ /* 0x000fe200078e0212 */
[----:B------:R-:W-:Y:S01]  /*5f480*/  PRMT R2, R22, 0x7632, R2 ;  /* 0x0000763216027816 */ /* 0x000fe20000000002 */
[----:B------:R0:W-:Y:S04]  /*5f490*/  @P1 STG.E.U16 [R6.64], R22 ;  /* 0x0000001606001986 */ /* 0x0001e8000c101506 */
[----:B0-----:R-:W2:Y:S01]  /*5f4a0*/  LDL.LU R22, [R1+0x690] ;  /* 0x0006900001167983 */ /* 0x001ea20000300800 */
[----:B------:R-:W-:Y:S02]  /*5f4b0*/  ISETP.LT.AND P4, PT, R29, c[0x0][0x178], !P4 ;  /* 0x00005e001d007a0c */ /* 0x000fe40006781270 */
[----:B------:R-:W-:Y:S02]  /*5f4c0*/  ISETP.LT.AND P6, PT, R28, c[0x0][0x178], !P5 ;  /* 0x00005e001c007a0c */ /* 0x000fe40006fc1270 */
[----:B------:R-:W-:Y:S01]  /*5f4d0*/  IADD3 R6, R3, 0x195, RZ ;  /* 0x0000019503067810 */ /* 0x000fe20007ffe0ff */
[----:B------:R-:W-:-:S03]  /*5f4e0*/  ISETP.LT.AND P5, PT, R29, c[0x0][0x178], !P5 ;  /* 0x00005e001d007a0c */ /* 0x000fc60006fa1270 */
[----:B------:R-:W-:Y:S01]  /*5f4f0*/  ISETP.GE.AND P1, PT, R6, c[0x0][0x17c], PT ;  /* 0x00005f0006007a0c */ /* 0x000fe20003f26270 */
[C---:B------:R-:W-:Y:S01]  /*5f500*/  IMAD.WIDE R6, R8.reuse, 0x2, R16 ;  /* 0x0000000208067825 */ /* 0x040fe200078e0210 */
[----:B------:R-:W-:-:S03]  /*5f510*/  IADD3 R10, R8, c[0x0][0x198], RZ ;  /* 0x00006600080a7a10 */ /* 0x000fc60007ffe0ff */
[----:B------:R0:W-:Y:S01]  /*5f520*/  @P4 STG.E.U16 [R4.64], R20 ;  /* 0x0000001404004986 */ /* 0x0001e2000c101506 */
[----:B------:R-:W-:Y:S01]  /*5f530*/  ISETP.LT.AND P4, PT, R28, c[0x0][0x178], !P2 ;  /* 0x00005e001c007a0c */ /* 0x000fe20005781270 */
[----:B------:R-:W-:Y:S01]  /*5f540*/  ISETP.LT.AND P2, PT, R29, c[0x0][0x178], !P2 ;  /* 0x00005e001d007a0c */ /* 0x000fe20005741270 */
[C---:B------:R-:W-:Y:S01]  /*5f550*/  IADD3 R9, R3.reuse, 0x194, RZ ;  /* 0x0000019403097810 */ /* 0x040fe20007ffe0ff */
[----:B------:R1:W-:Y:S01]  /*5f560*/  @P6 STG.E.U16 [R6.64], R2 ;  /* 0x0000000206006986 */ /* 0x0003e2000c101506 */
[----:B------:R-:W-:Y:S01]  /*5f570*/  IMAD.MOV.U32 R14, RZ, RZ, R12 ;  /* 0x000000ffff0e7224 */ /* 0x000fe200078e000c */
[----:B------:R-:W-:Y:S02]  /*5f580*/  IADD3 R11, R3, 0x196, RZ ;  /* 0x00000196030b7810 */ /* 0x000fe40007ffe0ff */
[----:B------:R-:W-:Y:S01]  /*5f590*/  ISETP.GE.AND P3, PT, R9, c[0x0][0x17c], PT ;  /* 0x00005f0009007a0c */ /* 0x000fe20003f66270 */
[----:B0-----:R-:W-:-:S04]  /*5f5a0*/  IMAD.WIDE R4, R8, 0x2, R18 ;  /* 0x0000000208047825 */ /* 0x001fc800078e0212 */
[----:B------:R-:W-:-:S04]  /*5f5b0*/  IMAD.WIDE R8, R10, 0x2, R18 ;  /* 0x000000020a087825 */ /* 0x000fc800078e0212 */
[----:B-1----:R-:W-:Y:S01]  /*5f5c0*/  IMAD.WIDE R6, R10, 0x2, R16 ;  /* 0x000000020a067825 */ /* 0x002fe200078e0210 */
[----:B------:R-:W-:Y:S02]  /*5f5d0*/  PRMT R2, R20, 0x7632, R2 ;  /* 0x0000763214027816 */ /* 0x000fe40000000002 */
[----:B------:R-:W-:-:S03]  /*5f5e0*/  ISETP.GE.AND P6, PT, R11, c[0x0][0x17c], PT ;  /* 0x00005f000b007a0c */ /* 0x000fc60003fc6270 */
[----:B------:R-:W-:Y:S01]  /*5f5f0*/  @P5 STG.E.U16 [R4.64], R2 ;  /* 0x0000000204005986 */ /* 0x000fe2000c101506 */
[----:B---3--:R0:W-:Y:S02]  /*5f600*/  @P4 STG.E.U16 [R6.64], R23 ;  /* 0x0000001706004986 */ /* 0x0081e4000c101506 */
[----:B------:R1:W-:Y:S01]  /*5f610*/  @P2 STG.E.U16 [R8.64], R14 ;  /* 0x0000000e08002986 */ /* 0x0003e2000c101506 */
[----:B0-----:R-:W-:Y:S02]  /*5f620*/  IADD3 R6, R10, c[0x0][0x198], RZ ;  /* 0x000066000a067a10 */ /* 0x001fe40007ffe0ff */
[----:B------:R-:W-:Y:S02]  /*5f630*/  IADD3 R12, R3, 0x197, RZ ;  /* 0x00000197030c7810 */ /* 0x000fe40007ffe0ff */
[C---:B------:R-:W-:Y:S01]  /*5f640*/  ISETP.LT.AND P2, PT, R28.reuse, c[0x0][0x178], !P0 ;  /* 0x00005e001c007a0c */ /* 0x040fe20004741270 */
[C---:B------:R-:W-:Y:S01]  /*5f650*/  ISETP.LT.AND P0, PT, R29.reuse, c[0x0][0x178], !P0 ;  /* 0x00005e001d007a0c */ /* 0x040fe20004701270 */
[----:B------:R-:W-:Y:S01]  /*5f660*/  ISETP.LT.AND P4, PT, R28, c[0x0][0x178], !P3 ;  /* 0x00005e001c007a0c */ /* 0x000fe20005f81270 */
[----:B------:R-:W-:Y:S01]  /*5f670*/  ISETP.LT.AND P3, PT, R29, c[0x0][0x178], !P3 ;  /* 0x00005e001d007a0c */ /* 0x000fe20005f61270 */
[----:B------:R-:W-:Y:S01]  /*5f680*/  ISETP.GE.AND P5, PT, R12, c[0x0][0x17c], PT ;  /* 0x00005f000c007a0c */ /* 0x000fe20003fa6270 */
[C---:B------:R-:W-:Y:S01]  /*5f690*/  IADD3 R12, R6.reuse, c[0x0][0x198], RZ ;  /* 0x00006600060c7a10 */ /* 0x040fe20007ffe0ff */
[----:B------:R-:W-:Y:S01]  /*5f6a0*/  PRMT R2, R23, 0x7632, R2 ;  /* 0x0000763217027816 */ /* 0x000fe20000000002 */
[----:B------:R-:W-:Y:S01]  /*5f6b0*/  IMAD.WIDE R4, R6, 0x2, R16 ;  /* 0x0000000206047825 */ /* 0x000fe200078e0210 */
[----:B----4-:R-:W-:-:S03]  /*5f6c0*/  PRMT R13, R14, 0x7632, R13 ;  /* 0x000076320e0d7816 */ /* 0x010fc6000000000d */
[----:B------:R-:W-:Y:S01]  /*5f6d0*/  IMAD.WIDE R6, R6, 0x2, R18 ;  /* 0x0000000206067825 */ /* 0x000fe200078e0212 */
[----:B-1----:R-:W-:Y:S01]  /*5f6e0*/  IADD3 R14, R3, 0x198, RZ ;  /* 0x00000198030e7810 */ /* 0x002fe20007ffe0ff */
[----:B------:R-:W-:Y:S03]  /*5f6f0*/  @P2 STG.E.U16 [R4.64], R2 ;  /* 0x0000000204002986 */ /* 0x000fe6000c101506 */
[----:B------:R0:W-:Y:S01]  /*5f700*/  @P0 STG.E.U16 [R6.64], R13 ;  /* 0x0000000d06000986 */ /* 0x0001e2000c101506 */
[----:B------:R-:W-:Y:S02]  /*5f710*/  ISETP.GE.AND P2, PT, R14, c[0x0][0x17c], PT ;  /* 0x00005f000e007a0c */ /* 0x000fe40003f46270 */
[----:B0-----:R-:W-:Y:S01]  /*5f720*/  IADD3 R6, R12, c[0x0][0x198], RZ ;  /* 0x000066000c067a10 */ /* 0x001fe20007ffe0ff */
[----:B--2---:R-:W0:Y:S04]  /*5f730*/  LDS.128 R8, [R25+0x1000] ;  /* 0x0010000019087984 */ /* 0x004e280000000c00 */
[----:B0-----:R0:W-:Y:S01]  /*5f740*/  STL [R1+0x14], R9 ;  /* 0x0000140901007387 */ /* 0x0011e20000100800 */
[----:B------:R1:W-:Y:S02]  /*5f750*/  STL.64 [R1+0x18], R10 ;  /* 0x0000180a01007387 */ /* 0x0003e40000100a00 */
[----:B------:R-:W-:-:S02]  /*5f760*/  IMAD.MOV.U32 R20, RZ, RZ, R8 ;  /* 0x000000ffff147224 */ /* 0x000fc400078e0008 */
[----:B------:R-:W2:Y:S02]  /*5f770*/  LDL.LU R23, [R1+0x6a0] ;  /* 0x0006a00001177983 */ /* 0x000ea40000300800 */
[----:B0-----:R-:W-:-:S04]  /*5f780*/  IMAD.WIDE R8, R12, 0x2, R16 ;  /* 0x000000020c087825 */ /* 0x001fc800078e0210 */
[----:B-1----:R-:W-:Y:S01]  /*5f790*/  IMAD.WIDE R10, R12, 0x2, R18 ;  /* 0x000000020c0a7825 */ /* 0x002fe200078e0212 */
[----:B------:R-:W-:Y:S04]  /*5f7a0*/  @P4 STG.E.U16 [R8.64], R22 ;  /* 0x0000001608004986 */ /* 0x000fe8000c101506 */
[----:B------:R0:W-:Y:S02]  /*5f7b0*/  @P3 STG.E.U16 [R10.64], R15 ;  /* 0x0000000f0a003986 */ /* 0x0001e4000c101506 */
[----:B0-----:R-:W-:Y:S02]  /*5f7c0*/  PRMT R10, R15, 0x7632, R10 ;  /* 0x000076320f0a7816 */ /* 0x001fe4000000000a */
[----:B------:R-:W0:Y:S04]  /*5f7d0*/  LDS.128 R12, [R0+0x1800] ;  /* 0x00180000000c7984 */ /* 0x000e280000000c00 */
[----:B0-----:R-:W-:Y:S01]  /*5f7e0*/  STL [R1+0x4], R13 ;  /* 0x0000040d01007387 */ /* 0x001fe20000100800 */
[----:B------:R0:W-:Y:S02]  /*5f7f0*/  STL.64 [R1+0x8], R14 ;  /* 0x0000080e01007387 */ /* 0x0001e40000100a00 */
[----:B------:R-:W3:Y:S01]  /*5f800*/  LDL.LU R21, [R1+0x6d0] ;  /* 0x0006d00001157983 */ /* 0x000ee20000300800 */
[C---:B------:R-:W-:Y:S01]  /*5f810*/  ISETP.LT.AND P3, PT, R28.reuse, c[0x0][0x178], !P1 ;  /* 0x00005e001c007a0c */ /* 0x040fe20004f61270 */
[----:B------:R-:W-:Y:S01]  /*5f820*/  ISETP.LT.AND P1, PT, R29, c[0x0][0x178], !P1 ;  /* 0x00005e001d007a0c */ /* 0x000fe20004f21270 */
[----:B------:R-:W-:-:S02]  /*5f830*/  ISETP.LT.AND P4, PT, R28, c[0x0][0x178], !P6 ;  /* 0x00005e001c007a0c */ /* 0x000fc40007781270 */
[----:B------:R-:W-:Y:S02]  /*5f840*/  IADD3 R8, R3, 0x199, RZ ;  /* 0x0000019903087810 */ /* 0x000fe40007ffe0ff */
[----:B------:R-:W-:Y:S02]  /*5f850*/  IADD3 R0, R6, c[0x0][0x198], RZ ;  /* 0x0000660006007a10 */ /* 0x000fe40007ffe0ff */
[----:B------:R-:W-:Y:S01]  /*5f860*/  PRMT R2, R22, 0x7632, R2 ;  /* 0x0000763216027816 */ /* 0x000fe20000000002 */
[----:B------:R-:W-:Y:S01]  /*5f870*/  IMAD.WIDE R4, R6, 0x2, R16 ;  /* 0x0000000206047825 */ /* 0x000fe200078e0210 */
[----:B------:R-:W-:-:S03]  /*5f880*/  ISETP.LT.AND P6, PT, R29, c[0x0][0x178], !P6 ;  /* 0x00005e001d007a0c */ /* 0x000fc600077c1270 */
[----:B------:R-:W-:Y:S01]  /*5f890*/  IMAD.WIDE R6, R6, 0x2, R18 ;  /* 0x0000000206067825 */ /* 0x000fe200078e0212 */
[----:B------:R-:W-:-:S03]  /*5f8a0*/  ISETP.GE.AND P0, PT, R8, c[0x0][0x17c], PT ;  /* 0x00005f0008007a0c */ /* 0x000fc60003f06270 */
[C---:B------:R-:W-:Y:S01]  /*5f8b0*/  IMAD.WIDE R8, R0.reuse, 0x2, R16 ;  /* 0x0000000200087825 */ /* 0x040fe200078e0210 */
[----:B------:R-:W-:Y:S03]  /*5f8c0*/  @P3 STG.E.U16 [R4.64], R2 ;  /* 0x0000000204003986 */ /* 0x000fe6000c101506 */
[----:B------:R1:W-:Y:S01]  /*5f8d0*/  @P1 STG.E.U16 [R6.64], R10 ;  /* 0x0000000a06001986 */ /* 0x0003e2000c101506 */
[----:B0-----:R-:W-:Y:S01]  /*5f8e0*/  IADD3 R15, R0, c[0x0][0x198], RZ ;  /* 0x00006600000f7a10 */ /* 0x001fe20007ffe0ff */
[----:B------:R-:W0:Y:S01]  /*5f8f0*/  LDS.128 R4, [R27+0x1800] ;  /* 0x001800001b047984 */ /* 0x000e220000000c00 */
[----:B------:R-:W-:Y:S02]  /*5f900*/  ISETP.LT.AND P1, PT, R28, c[0x0][0x178], !P5 ;  /* 0x00005e001c007a0c */ /* 0x000fe40006f21270 */
[----:B------:R-:W-:Y:S01]  /*5f910*/  IADD3 R11, R3, 0x19a, RZ ;  /* 0x0000019a030b7810 */ /* 0x000fe20007ffe0ff */
[----:B------:R-:W-:-:S03]  /*5f920*/  ISETP.LT.AND P5, PT, R29, c[0x0][0x178], !P5 ;  /* 0x00005e001d007a0c */ /* 0x000fc60006fa1270 */
[----:B------:R-:W-:Y:S01]  /*5f930*/  ISETP.GE.AND P3, PT, R11, c[0x0][0x17c], PT ;  /* 0x00005f000b007a0c */ /* 0x000fe20003f66270 */
[----:B-1----:R-:W-:-:S04]  /*5f940*/  IMAD.WIDE R10, R15, 0x2, R16 ;  /* 0x000000020f0a7825 */ /* 0x002fc800078e0210 */
[----:B------:R-:W-:Y:S02]  /*5f950*/  IMAD.MOV.U32 R22, RZ, RZ, R12 ;  /* 0x000000ffff167224 */ /* 0x000fe400078e000c */
[--C-:B------:R-:W-:Y:S01]  /*5f960*/  IMAD.WIDE R12, R15, 0x2, R18.reuse ;  /* 0x000000020f0c7825 */ /* 0x100fe200078e0212 */
[----:B------:R-:W-:Y:S01]  /*5f970*/  IADD3 R14, R3, 0x19b, RZ ;  /* 0x0000019b030e7810 */ /* 0x000fe20007ffe0ff */
[----:B--2---:R1:W-:Y:S02]  /*5f980*/  @P4 STG.E.U16 [R8.64], R23 ;  /* 0x0000001708004986 */ /* 0x0043e4000c101506 */
[----:B-1----:R-:W-:Y:S01]  /*5f990*/  IMAD.WIDE R8, R0, 0x2, R18 ;  /* 0x0000000200087825 */ /* 0x002fe200078e0212 */
[----:B------:R-:W-:-:S04]  /*5f9a0*/  PRMT R0, R20, 0x7632, R0 ;  /* 0x0000763214007816 */ /* 0x000fc80000000000 */
[----:B------:R1:W-:Y:S04]  /*5f9b0*/  @P6 STG.E.U16 [R8.64], R20 ;  /* 0x0000001408006986 */ /* 0x0003e8000c101506 */
[----:B-1----:R-:W1:Y:S01]  /*5f9c0*/  S2R R20, SR_TID.X ;  /* 0x0000000000147919 */ /* 0x002e620000002100 */
[----:B------:R-:W-:Y:S02]  /*5f9d0*/  PRMT R2, R23, 0x7632, R2 ;  /* 0x0000763217027816 */ /* 0x000fe40000000002 */
[----:B------:R-:W2:Y:S01]  /*5f9e0*/  LDL.LU R23, [R1+0x6c0] ;  /* 0x0006c00001177983 */ /* 0x000ea20000300800 */
[----:B------:R-:W-:Y:S02]  /*5f9f0*/  ISETP.LT.AND P4, PT, R28, c[0x0][0x178], !P2 ;  /* 0x00005e001c007a0c */ /* 0x000fe40005781270 */
[----:B------:R-:W-:Y:S01]  /*5fa00*/  IADD3 R8, R15, c[0x0][0x198], RZ ;  /* 0x000066000f087a10 */ /* 0x000fe20007ffe0ff */
[----:B------:R4:W-:Y:S01]  /*5fa10*/  @P1 STG.E.U16 [R10.64], R2 ;  /* 0x000000020a001986 */ /* 0x0009e2000c101506 */
[C---:B-1----:R-:W-:Y:S01]  /*5fa20*/  IMAD.SHL.U32 R27, R20.reuse, 0x1000, RZ ;  /* 0x00001000141b7824 */ /* 0x042fe200078e00ff */
[----:B------:R-:W-:-:S04]  /*5fa30*/  LOP3.LUT R20, R20, 0x7f, RZ, 0xc0, !PT ;  /* 0x0000007f14147812 */ /* 0x000fc800078ec0ff */
[----:B------:R-:W-:Y:S01]  /*5fa40*/  LOP3.LUT R27, R27, 0x6000, RZ, 0xc0, !PT ;  /* 0x000060001b1b7812 */ /* 0x000fe200078ec0ff */
[----:B----4-:R-:W-:-:S04]  /*5fa50*/  IMAD.WIDE R10, R8, 0x2, R16 ;  /* 0x00000002080a7825 */ /* 0x010fc800078e0210 */
[----:B------:R-:W-:Y:S01]  /*5fa60*/  IMAD R27, R20, 0x10, R27 ;  /* 0x00000010141b7824 */ /* 0x000fe200078e021b */
[----:B------:R-:W-:Y:S01]  /*5fa70*/  ISETP.GE.AND P6, PT, R14, c[0x0][0x17c], PT ;  /* 0x00005f000e007a0c */ /* 0x000fe20003fc6270 */
[----:B------:R1:W-:Y:S03]  /*5fa80*/  @P5 STG.E.U16 [R12.64], R0 ;  /* 0x000000000c005986 */ /* 0x0003e6000c101506 */
[----:B------:R-:W-:Y:S01]  /*5fa90*/  LOP3.LUT R27, R27, 0x40, RZ, 0x3c, !PT ;  /* 0x000000401b1b7812 */ /* 0x000fe200078e3cff */
[----:B---3--:R-:W-:Y:S01]  /*5faa0*/  @P4 STG.E.U16 [R10.64], R21 ;  /* 0x000000150a004986 */ /* 0x008fe2000c101506 */
[C---:B------:R-:W-:Y:S01]  /*5fab0*/  IMAD.WIDE R14, R8.reuse, 0x2, R18 ;  /* 0x00000002080e7825 */ /* 0x040fe200078e0212 */
[----:B-1----:R-:W-:Y:S02]  /*5fac0*/  IADD3 R12, R8, c[0x0][0x198], RZ ;  /* 0x00006600080c7a10 */ /* 0x002fe40007ffe0ff */
[----:B------:R1:W2:Y:S04]  /*5fad0*/  LDS.128 R8, [R27+0x1800] ;  /* 0x001800001b087984 */ /* 0x0002a80000000c00 */
[----:B-1----:R-:W4:Y:S01]  /*5fae0*/  LDL.LU R27, [R1+0x6b0] ;  /* 0x0006b000011b7983 */ /* 0x002f220000300800 */
[----:B------:R-:W-:-:S02]  /*5faf0*/  ISETP.LT.AND P2, PT, R29, c[0x0][0x178], !P2 ;  /* 0x00005e001d007a0c */ /* 0x000fc40005741270 */
[----:B------:R-:W-:Y:S02]  /*5fb00*/  ISETP.LT.AND P5, PT, R28, c[0x0][0x178], !P0 ;  /* 0x00005e001c007a0c */ /* 0x000fe400047a1270 */
[----:B------:R-:W-:-:S04]  /*5fb10*/  IADD3 R0, R3, 0x19d, RZ ;  /* 0x0000019d03007810 */ /* 0x000fc80007ffe0ff */
[----:B------:R-:W-:Y:S01]  /*5fb20*/  ISETP.GE.AND P4, PT, R0, c[0x0][0x17c], PT ;  /* 0x00005f0000007a0c */ /* 0x000fe20003f86270 */
[----:B------:R-:W-:Y:S02]  /*5fb30*/  PRMT R0, R21, 0x7632, R0 ;  /* 0x0000763215007816 */ /* 0x000fe40000000000 */
[----:B------:R-:W-:Y:S01]  /*5fb40*/  IMAD.WIDE R20, R12, 0x2, R16 ;  /* 0x000000020c147825 */ /* 0x000fe200078e0210 */
[----:B------:R-:W-:Y:S02]  /*5fb50*/  ISETP.LT.AND P0, PT, R29, c[0x0][0x178], !P0 ;  /* 0x00005e001d007a0c */ /* 0x000fe40004701270 */
[----:B------:R-:W-:Y:S01]  /*5fb60*/  IADD3 R2, R3, 0x19c, RZ ;  /* 0x0000019c03027810 */ /* 0x000fe20007ffe0ff */
[----:B------:R-:W-:Y:S01]  /*5fb70*/  @P2 STG.E.U16 [R14.64], R22 ;  /* 0x000000160e002986 */ /* 0x000fe2000c101506 */
[----:B------:R-:W-:Y:S01]  /*5fb80*/  ISETP.LT.AND P2, PT, R28, c[0x0][0x178], !P3 ;  /* 0x00005e001c007a0c */ /* 0x000fe20005f41270 */
[----:B------:R1:W-:Y:S01]  /*5fb90*/  @P5 STG.E.U16 [R20.64], R0 ;  /* 0x0000000014005986 */ /* 0x0003e2000c101506 */
[----:B------:R-:W-:-:S02]  /*5fba0*/  ISETP.GE.AND P1, PT, R2, c[0x0][0x17c], PT ;  /* 0x00005f0002007a0c */ /* 0x000fc40003f26270 */
[----:B------:R-:W-:Y:S01]  /*5fbb0*/  ISETP.LT.AND P5, PT, R29, c[0x0][0x178], !P3 ;  /* 0x00005e001d007a0c */ /* 0x000fe20005fa1270 */
[----:B------:R-:W-:Y:S01]  /*5fbc0*/  PRMT R2, R22, 0x7632, R2 ;  /* 0x0000763216027816 */ /* 0x000fe20000000002 */
[C---:B-1----:R-:W-:Y:S01]  /*5fbd0*/  IADD3 R0, R12.reuse, c[0x0][0x198], RZ ;  /* 0x000066000c007a10 */ /* 0x042fe20007ffe0ff */
[----:B------:R-:W-:Y:S01]  /*5fbe0*/  IMAD.WIDE R12, R12, 0x2, R18 ;  /* 0x000000020c0c7825 */ /* 0x000fe200078e0212 */
[----:B------:R-:W-:-:S03]  /*5fbf0*/  IADD3 R20, R3, 0x19e, RZ ;  /* 0x0000019e03147810 */ /* 0x000fc60007ffe0ff */
[----:B------:R-:W-:Y:S01]  /*5fc00*/  IMAD.WIDE R14, R0, 0x2, R16 ;  /* 0x00000002000e7825 */ /* 0x000fe200078e0210 */
[----:B------:R0:W-:Y:S01]  /*5fc10*/  @P0 STG.E.U16 [R12.64], R2 ;  /* 0x000000020c000986 */ /* 0x0001e2000c101506 */
[----:B------:R-:W-:Y:S02]  /*5fc20*/  ISETP.GE.AND P3, PT, R20, c[0x0][0x17c], PT ;  /* 0x00005f0014007a0c */ /* 0x000fe40003f66270 */
[C---:B------:R-:W-:Y:S01]  /*5fc30*/  IMAD.WIDE R20, R0.reuse, 0x2, R18 ;  /* 0x0000000200147825 */ /* 0x040fe200078e0212 */
[----:B------:R-:W-:Y:S02]  /*5fc40*/  IADD3 R0, R0, c[0x0][0x198], RZ ;  /* 0x0000660000007a10 */ /* 0x000fe40007ffe0ff */
[----:B------:R-:W-:-:S04]  /*5fc50*/  IADD3 R22, R3, 0x19f, RZ ;  /* 0x0000019f03167810 */ /* 0x000fc80007ffe0ff */
[----:B------:R-:W-:Y:S02]  /*5fc60*/  ISETP.GE.AND P0, PT, R22, c[0x0][0x17c], PT ;  /* 0x00005f0016007a0c */ /* 0x000fe40003f06270 */
[----:B0-----:R-:W-:Y:S01]  /*5fc70*/  PRMT R2, R4, 0x7632, R2 ;  /* 0x0000763204027816 */ /* 0x001fe20000000002 */
[----:B--2---:R-:W-:Y:S01]  /*5fc80*/  @P2 STG.E.U16 [R14.64], R23 ;  /* 0x000000170e002986 */ /* 0x004fe2000c101506 */
[C---:B------:R-:W-:Y:S01]  /*5fc90*/  ISETP.LT.AND P2, PT, R28.reuse, c[0x0][0x178], !P6 ;  /* 0x00005e001c007a0c */ /* 0x040fe20007741270 */
[----:B------:R0:W1:Y:S01]  /*5fca0*/  LDS.128 R12, [R25+0x1800] ;  /* 0x00180000190c7984 */ /* 0x0000620000000c00 */
[----:B------:R-:W-:Y:S01]  /*5fcb0*/  ISETP.LT.AND P6, PT, R29, c[0x0][0x178], !P6 ;  /* 0x00005e001d007a0c */ /* 0x000fe200077c1270 */
[----:B------:R2:W-:Y:S04]  /*5fcc0*/  @P5 STG.E.U16 [R20.64], R4 ;  /* 0x0000000414005986 */ /* 0x0005e8000c101506 */
[----:B0-----:R-:W3:Y:S01]  /*5fcd0*/  LDL.LU R25, [R1+0x670] ;  /* 0x0006700001197983 */ /* 0x001ee20000300800 */
[----:B------:R-:W-:-:S02]  /*5fce0*/  ISETP.LT.AND P5, PT, R28, c[0x0][0x178], !P1 ;  /* 0x00005e001c007a0c */ /* 0x000fc40004fa1270 */
[----:B------:R-:W-:Y:S01]  /*5fcf0*/  PRMT R24, R23, 0x7632, R24 ;  /* 0x0000763217187816 */ /* 0x000fe20000000018 */
[----:B------:R-:W-:-:S04]  /*5fd00*/  IMAD.WIDE R22, R0, 0x2, R18 ;  /* 0x0000000200167825 */ /* 0x000fc800078e0212 */
[C-C-:B--2---:R-:W-:Y:S01]  /*5fd10*/  IMAD.WIDE R20, R0.reuse, 0x2, R16.reuse ;  /* 0x0000000200147825 */ /* 0x144fe200078e0210 */
[----:B------:R-:W-:Y:S02]  /*5fd20*/  IADD3 R0, R0, c[0x0][0x198], RZ ;  /* 0x0000660000007a10 */ /* 0x000fe40007ffe0ff */
[----:B------:R-:W-:Y:S02]  /*5fd30*/  IADD3 R4, R3, 0x1a0, RZ ;  /* 0x000001a003047810 */ /* 0x000fe40007ffe0ff */
[----:B------:R-:W-:Y:S01]  /*5fd40*/  @P2 STG.E.U16 [R20.64], R24 ;  /* 0x0000001814002986 */ /* 0x000fe2000c101506 */
[----:B------:R0:W-:Y:S01]  /*5fd50*/  @P6 STG.E.U16 [R22.64], R2 ;  /* 0x0000000216006986 */ /* 0x0001e2000c101506 */
[----:B------:R-:W-:Y:S01]  /*5fd60*/  ISETP.GE.AND P2, PT, R4, c[0x0][0x17c], PT ;  /* 0x00005f0004007a0c */ /* 0x000fe20003f46270 */
[----:B0-----:R-:W-:-:S05]  /*5fd70*/  IMAD.WIDE R22, R0, 0x2, R16 ;  /* 0x0000000200167825 */ /* 0x001fca00078e0210 */
[----:B----4-:R0:W-:Y:S01]  /*5fd80*/  @P5 STG.E.U16 [R22.64], R27 ;  /* 0x0000001b16005986 */ /* 0x0101e2000c101506 */
[----:B------:R-:W-:-:S03]  /*5fd90*/  PRMT R4, R27, 0x7632, R4 ;  /* 0x000076321b047816 */ /* 0x000fc60000000004 */
[----:B0-----:R-:W2:Y:S01]  /*5fda0*/  LDL.LU R27, [R1+0x5e4] ;  /* 0x0005e400011b7983 */ /* 0x001ea20000300800 */
[C---:B------:R-:W-:Y:S02]  /*5fdb0*/  ISETP.LT.AND P1, PT, R29.reuse, c[0x0][0x178], !P1 ;  /* 0x00005e001d007a0c */ /* 0x040fe40004f21270 */
[----:B------:R-:W-:Y:S01]  /*5fdc0*/  ISETP.LT.AND P6, PT, R28, c[0x0][0x178], !P4 ;  /* 0x00005e001c007a0c */ /* 0x000fe200067c1270 */
[C-C-:B------:R-:W-:Y:S01]  /*5fdd0*/  IMAD.WIDE R20, R0.reuse, 0x2, R18.reuse ;  /* 0x0000000200147825 */ /* 0x140fe200078e0212 */
[----:B------:R-:W-:Y:S02]  /*5fde0*/  IADD3 R0, R0, c[0x0][0x198], RZ ;  /* 0x0000660000007a10 */ /* 0x000fe40007ffe0ff */
[----:B------:R-:W-:Y:S02]  /*5fdf0*/  ISETP.LT.AND P4, PT, R29, c[0x0][0x178], !P4 ;  /* 0x00005e001d007a0c */ /* 0x000fe40006781270 */
[----:B------:R-:W-:Y:S01]  /*5fe00*/  IADD3 R2, R3, 0x1a1, RZ ;  /* 0x000001a103027810 */ /* 0x000fe20007ffe0ff */
[----:B------:R-:W-:-:S04]  /*5fe10*/  IMAD.WIDE R22, R0, 0x2, R18 ;  /* 0x0000000200167825 */ /* 0x000fc800078e0212 */
[----:B------:R0:W-:Y:S01]  /*5fe20*/  @P1 STG.E.U16 [R20.64], R8 ;  /* 0x0000000814001986 */ /* 0x0001e2000c101506 */
[----:B------:R-:W-:Y:S02]  /*5fe30*/  ISETP.LT.AND P1, PT, R28, c[0x0][0x178], !P3 ;  /* 0x00005e001c007a0c */ /* 0x000fe40005f21270 */
[----:B------:R-:W-:Y:S01]  /*5fe40*/  ISETP.GE.AND P5, PT, R2, c[0x0][0x17c], PT ;  /* 0x00005f0002007a0c */ /* 0x000fe20003fa6270 */
[----:B------:R-:W-:Y:S01]  /*5fe50*/  PRMT R2, R8, 0x7632, R2 ;  /* 0x0000763208027816 */ /* 0x000fe20000000002 */
[----:B------:R-:W-:Y:S01]  /*5fe60*/  ISETP.LT.AND P3, PT, R29, c[0x0][0x178], !P3 ;  /* 0x00005e001d007a0c */ /* 0x000fe20005f61270 */
[C---:B0-----:R-:W-:Y:S01]  /*5fe70*/  IMAD.WIDE R20, R0.reuse, 0x2, R16 ;  /* 0x0000000200147825 */ /* 0x041fe200078e0210 */
[----:B------:R-:W-:-:S04]  /*5fe80*/  IADD3 R0, R0, c[0x0][0x198], RZ ;  /* 0x0000660000007a10 */ /* 0x000fc80007ffe0ff */
[----:B------:R0:W-:Y:S01]  /*5fe90*/  @P6 STG.E.U16 [R20.64], R4 ;  /* 0x0000000414006986 */ /* 0x0001e2000c101506 */
[----:B------:R-:W-:Y:S01]  /*5fea0*/  ISETP.LT.AND P6, PT, R28, c[0x0][0x178], !P0 ;  /* 0x00005e001c007a0c */ /* 0x000fe200047c1270 */
[----:B------:R4:W-:Y:S02]  /*5feb0*/  @P4 STG.E.U16 [R22.64], R2 ;  /* 0x0000000216004986 */ /* 0x0009e4000c101506 */
[C---:B0-----:R-:W-:Y:S01]  /*5fec0*/  IMAD.WIDE R20, R0.reuse, 0x2, R16 ;  /* 0x0000000200147825 */ /* 0x041fe200078e0210 */
[----:B----4-:R-:W-:Y:S02]  /*5fed0*/  IADD3 R2, R0, c[0x0][0x198], RZ ;  /* 0x0000660000027a10 */ /* 0x010fe40007ffe0ff */
[----:B------:R-:W-:-:S03]  /*5fee0*/  ISETP.LT.AND P0, PT, R29, c[0x0][0x178], !P0 ;  /* 0x00005e001d007a0c */ /* 0x000fc60004701270 */
[----:B------:R-:W-:Y:S01]  /*5fef0*/  IMAD.WIDE R22, R2, 0x2, R16 ;  /* 0x0000000202167825 */ /* 0x000fe200078e0210 */
[----:B------:R-:W-:-:S04]  /*5ff00*/  IADD3 R4, R3, 0x1a2, RZ ;  /* 0x000001a203047810 */ /* 0x000fc80007ffe0ff */
[----:B------:R-:W-:Y:S01]  /*5ff10*/  ISETP.GE.AND P4, PT, R4, c[0x0][0x17c], PT ;  /* 0x00005f0004007a0c */ /* 0x000fe20003f86270 */
[----:B------:R-:W-:Y:S01]  /*5ff20*/  IADD3 R4, R3, 0x1a3, RZ ;  /* 0x000001a303047810 */ /* 0x000fe20007ffe0ff */
[----:B---3--:R0:W-:Y:S02]  /*5ff30*/  @P1 STG.E.U16 [R20.64], R25 ;  /* 0x0000001914001986 */ /* 0x0081e4000c101506 */
[----:B0-----:R-:W-:Y:S01]  /*5ff40*/  IMAD.WIDE R20, R0, 0x2, R18 ;  /* 0x0000000200147825 */ /* 0x001fe200078e0212 */
[----:B------:R-:W-:-:S04]  /*5ff50*/  PRMT R0, R25, 0x7632, R0 ;  /* 0x0000763219007816 */ /* 0x000fc80000000000 */
[----:B-1----:R-:W-:Y:S01]  /*5ff60*/  @P3 STG.E.U16 [R20.64], R12 ;  /* 0x0000000c14003986 */ /* 0x002fe2000c101506 */
[----:B------:R-:W-:Y:S01]  /*5ff70*/  ISETP.LT.AND P3, PT, R28, c[0x0][0x178], !P2 ;  /* 0x00005e001c007a0c */ /* 0x000fe20005761270 */
[----:B------:R-:W-:Y:S02]  /*5ff80*/  ISETP.LT.AND P2, PT, R29, c[0x0][0x178], !P2 ;  /* 0x00005e001d007a0c */ /* 0x000fe40005741270 */
[----:B------:R0:W-:Y:S02]  /*5ff90*/  @P6 STG.E.U16 [R22.64], R0 ;  /* 0x0000000016006986 */ /* 0x0001e4000c101506 */
[----:B0-----:R-:W-:Y:S02]  /*5ffa0*/  IADD3 R0, R2, c[0x0][0x198], RZ ;  /* 0x0000660002007a10 */ /* 0x001fe40007ffe0ff */
[----:B------:R-:W-:Y:S01]  /*5ffb0*/  PRMT R12, R12, 0x7632, R12 ;  /* 0x000076320c0c7816 */ /* 0x000fe2000000000c */
[----:B------:R-:W-:-:S04]  /*5ffc0*/  IMAD.WIDE R20, R2, 0x2, R18 ;  /* 0x0000000202147825 */ /* 0x000fc800078e0212 */
[----:B------:R-:W-:-:S04]  /*5ffd0*/  IMAD.WIDE R22, R0, 0x2, R16 ;  /* 0x0000000200167825 */ /* 0x000fc800078e0210 */
[----:B------:R-:W-:Y:S01]  /*5ffe0*/  IMAD.WIDE R24, R0, 0x2, R18 ;  /* 0x0000000200187825 */ /* 0x000fe200078e0212 */
[----:B------:R0:W-:Y:S01]  /*5fff0*/  @P0 STG.E.U16 [R20.64], R12 ;  /* 0x0000000c14000986 */ /* 0x0001e2000c101506 */
[----:B------:R-:W-:Y:S02]  /*60000*/  ISETP.GE.AND P1, PT, R4, c[0x0][0x17c], PT ;  /* 0x00005f0004007a0c */ /* 0x000fe40003f26270 */
[----:B------:R-:W-:-:S04]  /*60010*/  IADD3 R4, R3, 0x1a4, RZ ;  /* 0x000001a403047810 */ /* 0x000fc80007ffe0ff */
[----:B------:R-:W-:Y:S01]  /*60020*/  ISETP.GE.AND P6, PT, R4, c[0x0][0x17c], PT ;  /* 0x00005f0004007a0c */ /* 0x000fe20003fc6270 */
[----:B------:R-:W-:Y:S01]  /*60030*/  PRMT R4, R26, 0x7632, R4 ;  /* 0x000076321a047816 */ /* 0x000fe20000000004 */
[----:B0-----:R-:W-:Y:S01]  /*60040*/  IADD3 R20, R0, c[0x0][0x198], RZ ;  /* 0x0000660000147a10 */ /* 0x001fe20007ffe0ff */
[----:B------:R-:W3:Y:S04]  /*60050*/  LDL.LU R12, [R1+0x44] ;  /* 0x00004400010c7983 */ /* 0x000ee80000300800 */
[----:B--2---:R-:W-:Y:S01]  /*60060*/  @P3 STG.E.U16 [R22.64], R27 ;  /* 0x0000001b16003986 */ /* 0x004fe2000c101506 */
[----:B------:R0:W-:Y:S01]  /*60070*/  @P2 STG.E.U16 [R24.64], R26 ;  /* 0x0000001a18002986 */ /* 0x0001e2000c101506 */
[----:B------:R-:W-:Y:S02]  /*60080*/  ISETP.LT.AND P2, PT, R28, c[0x0][0x178], !P5 ;  /* 0x00005e001c007a0c */ /* 0x000fe40006f41270 */
[----:B------:R-:W-:Y:S01]  /*60090*/  PRMT R8, R27, 0x7632, R8 ;  /* 0x000076321b087816 */ /* 0x000fe20000000008 */
[----:B0-----:R-:W-:-:S10]  /*600a0*/  IMAD.WIDE R26, R20, 0x2, R16 ;  /* 0x00000002141a7825 */ /* 0x001fd400078e0210 */
[----:B------:R0:W-:Y:S04]  /*600b0*/  @P2 STG.E.U16 [R26.64], R8 ;  /* 0x000000081a002986 */ /* 0x0001e8000c101506 */
[----:B0-----:R-:W2:Y:S01]  /*600c0*/  LDL.LU R27, [R1+0x5f4] ;  /* 0x0005f400011b7983 */ /* 0x001ea20000300800 */
[C---:B------:R-:W-:Y:S02]  /*600d0*/  ISETP.LT.AND P5, PT, R29.reuse, c[0x0][0x178], !P5 ;  /* 0x00005e001d007a0c */ /* 0x040fe40006fa1270 */
[----:B------:R-:W-:Y:S01]  /*600e0*/  ISETP.LT.AND P3, PT, R28, c[0x0][0x178], !P4 ;  /* 0x00005e001c007a0c */ /* 0x000fe20006761270 */
[----:B------:R-:W-:Y:S01]  /*600f0*/  ISETP.LT.AND P4, PT, R29, c[0x0][0x178], !P4 ;  /* 0x00005e001d007a0c */ /* 0x000fe20006781270 */
[C---:B------:R-:W-:Y:S01]  /*60100*/  IADD3 R0, R20.reuse, c[0x0][0x198], RZ ;  /* 0x0000660014007a10 */ /* 0x040fe20007ffe0ff */
[----:B------:R-:W-:Y:S01]  /*60110*/  IMAD.WIDE R20, R20, 0x2, R18 ;  /* 0x0000000214147825 */ /* 0x000fe200078e0212 */
[----:B------:R-:W-:-:S02]  /*60120*/  IADD3 R2, R3, 0x1a5, RZ ;  /* 0x000001a503027810 */ /* 0x000fc40007ffe0ff */
[----:B------:R-:W-:Y:S01]  /*60130*/  IADD3 R8, R3, 0x1a8, RZ ;  /* 0x000001a803087810 */ /* 0x000fe20007ffe0ff */
[----:B------:R-:W4:Y:S01]  /*60140*/  LDL.LU R26, [R1+0x614] ;  /* 0x00061400011a7983 */ /* 0x000f220000300800 */
[----:B------:R-:W-:-:S04]  /*60150*/  IMAD.WIDE R22, R0, 0x2, R16 ;  /* 0x0000000200167825 */ /* 0x000fc800078e0210 */
[----:B------:R-:W-:Y:S01]  /*60160*/  IMAD.WIDE R24, R0, 0x2, R18 ;  /* 0x0000000200187825 */ /* 0x000fe200078e0212 */
[----:B------:R3:W-:Y:S01]  /*60170*/  @P5 STG.E.U16 [R20.64], R4 ;  /* 0x0000000414005986 */ /* 0x0007e2000c101506 */
[----:B------:R-:W-:Y:S02]  /*60180*/  ISETP.GE.AND P0, PT, R2, c[0x0][0x17c], PT ;  /* 0x00005f0002007a0c */ /* 0x000fe40003f06270 */
[----:B------:R-:W-:-:S04]  /*60190*/  IADD3 R2, R3, 0x1a6, RZ ;  /* 0x000001a603027810 */ /* 0x000fc80007ffe0ff */
[----:B------:R-:W-:Y:S02]  /*601a0*/  ISETP.GE.AND P2, PT, R2, c[0x0][0x17c], PT ;  /* 0x00005f0002007a0c */ /* 0x000fe40003f46270 */
[----:B---3--:R-:W-:Y:S01]  /*601b0*/  PRMT R4, R12, 0x7632, R4 ;  /* 0x000076320c047816 */ /* 0x008fe20000000004 */
[----:B--2---:R0:W-:Y:S01]  /*601c0*/  @P3 STG.E.U16 [R22.64], R27 ;  /* 0x0000001b16003986 */ /* 0x0041e2000c101506 */
[----:B------:R1:W-:Y:S01]  /*601d0*/  @P4 STG.E.U16 [R24.64], R12 ;  /* 0x0000000c18004986 */ /* 0x0003e2000c101506 */
[----:B------:R-:W-:Y:S02]  /*601e0*/  ISETP.LT.AND P4, PT, R28, c[0x0][0x178], !P1 ;  /* 0x00005e001c007a0c */ /* 0x000fe40004f81270 */
[----:B------:R-:W-:Y:S02]  /*601f0*/  PRMT R2, R27, 0x7632, R2 ;  /* 0x000076321b027816 */ /* 0x000fe40000000002 */
[----:B0-----:R-:W-:Y:S02]  /*60200*/  IADD3 R22, R0, c[0x0][0x198], RZ ;  /* 0x0000660000167a10 */ /* 0x001fe40007ffe0ff */
[----:B-1----:R-:W-:Y:S01]  /*60210*/  IADD3 R12, R3, 0x1a7, RZ ;  /* 0x000001a7030c7810 */ /* 0x002fe20007ffe0ff */
[----:B------:R-:W2:Y:S02]  /*60220*/  LDL.LU R27, [R1+0xc4] ;  /* 0x0000c400011b7983 */ /* 0x000ea40000300800 */
[----:B------:R-:W-:Y:S01]  /*60230*/  IMAD.WIDE R20, R22, 0x2, R16 ;  /* 0x0000000216147825 */ /* 0x000fe200078e0210 */
[----:B------:R-:W-:-:S02]  /*60240*/  ISETP.GE.AND P3, PT, R12, c[0x0][0x17c], PT ;  /* 0x00005f000c007a0c */ /* 0x000fc40003f66270 */
[----:B------:R-:W3:Y:S04]  /*60250*/  LDL.LU R12, [R1+0x64] ;  /* 0x00006400010c7983 */ /* 0x000ee80000300800 */
[----:B------:R0:W-:Y:S01]  /*60260*/  @P4 STG.E.U16 [R20.64], R2 ;  /* 0x0000000214004986 */ /* 0x0001e2000c101506 */
[----:B------:R-:W-:Y:S02]  /*60270*/  ISETP.GE.AND P4, PT, R8, c[0x0][0x17c], PT ;  /* 0x00005f0008007a0c */ /* 0x000fe40003f86270 */
[----:B------:R-:W2:Y:S01]  /*60280*/  LDL.LU R8, [R1+0x604] ;  /* 0x0006040001087983 */ /* 0x000ea20000300800 */
[C---:B------:R-:W-:Y:S02]  /*60290*/  ISETP.LT.AND P1, PT, R29.reuse, c[0x0][0x178], !P1 ;  /* 0x00005e001d007a0c */ /* 0x040fe40004f21270 */
[----:B------:R-:W-:Y:S01]  /*602a0*/  ISETP.LT.AND P5, PT, R28, c[0x0][0x178], !P6 ;  /* 0x00005e001c007a0c */ /* 0x000fe200077a1270 */
[----:B------:R-:W-:Y:S01]  /*602b0*/  ISETP.LT.AND P6, PT, R29, c[0x0][0x178], !P6 ;  /* 0x00005e001d007a0c */ /* 0x000fe200077c1270 */
[C---:B------:R-:W-:Y:S01]  /*602c0*/  IADD3 R0, R22.reuse, c[0x0][0x198], RZ ;  /* 0x0000660016007a10 */ /* 0x040fe20007ffe0ff */
[----:B------:R-:W-:-:S04]  /*602d0*/  IMAD.WIDE R22, R22, 0x2, R18 ;  /* 0x0000000216167825 */ /* 0x000fc800078e0212 */
[----:B------:R-:W-:-:S04]  /*602e0*/  IMAD.WIDE R24, R0, 0x2, R16 ;  /* 0x0000000200187825 */ /* 0x000fc800078e0210 */
[C---:B0-----:R-:W-:Y:S01]  /*602f0*/  IMAD.WIDE R20, R0.reuse, 0x2, R18 ;  /* 0x0000000200147825 */ /* 0x041fe200078e0212 */
[----:B------:R0:W-:Y:S01]  /*60300*/  @P1 STG.E.U16 [R22.64], R4 ;  /* 0x0000000416001986 */ /* 0x0001e2000c101506 */
[----:B------:R-:W-:Y:S02]  /*60310*/  IADD3 R2, R3, 0x1a9, RZ ;  /* 0x000001a903027810 */ /* 0x000fe40007ffe0ff */
[----:B------:R-:W-:Y:S02]  /*60320*/  IADD3 R0, R0, c[0x0][0x198], RZ ;  /* 0x0000660000007a10 */ /* 0x000fe40007ffe0ff */
[----:B------:R-:W-:-:S03]  /*60330*/  ISETP.GE.AND P1, PT, R2, c[0x0][0x17c], PT ;  /* 0x00005f0002007a0c */ /* 0x000fc60003f26270 */
[----:B0-----:R-:W-:Y:S01]  /*60340*/  IMAD.WIDE R22, R0, 0x2, R18 ;  /* 0x0000000200167825 */ /* 0x001fe200078e0212 */
[----:B---3--:R-:W-:Y:S01]  /*60350*/  PRMT R4, R12, 0x7632, R4 ;  /* 0x000076320c047816 */ /* 0x008fe20000000004 */
[----:B--2---:R-:W-:Y:S01]  /*60360*/  @P5 STG.E.U16 [R24.64], R8 ;  /* 0x0000000818005986 */ /* 0x004fe2000c101506 */
[C---:B------:R-:W-:Y:S01]  /*60370*/  ISETP.LT.AND P5, PT, R28.reuse, c[0x0][0x178], !P0 ;  /* 0x00005e001c007a0c */ /* 0x040fe200047a1270 */
[----:B------:R0:W-:Y:S01]  /*60380*/  @P6 STG.E.U16 [R20.64], R12 ;  /* 0x0000000c14006986 */ /* 0x0001e2000c101506 */
[----:B------:R-:W-:Y:S02]  /*60390*/  ISETP.LT.AND P0, PT, R29, c[0x0][0x178], !P0 ;  /* 0x00005e001d007a0c */ /* 0x000fe40004701270 */
[----:B------:R-:W-:Y:S02]  /*603a0*/  ISETP.LT.AND P6, PT, R28, c[0x0][0x178], !P2 ;  /* 0x00005e001c007a0c */ /* 0x000fe400057c1270 */
[----:B------:R-:W-:Y:S01]  /*603b0*/  PRMT R2, R8, 0x7632, R2 ;  /* 0x0000763208027816 */ /* 0x000fe20000000002 */
[----:B0-----:R-:W2:Y:S01]  /*603c0*/  LDL.LU R12, [R1+0x624] ;  /* 0x00062400010c7983 */ /* 0x001ea20000300800 */
[----:B------:R-:W3:Y:S02]  /*603d0*/  LDL.LU R25, [R1+0xb4] ;  /* 0x0000b40001197983 */ /* 0x000ee40000300800 */
[C---:B------:R-:W-:Y:S01]  /*603e0*/  IMAD.WIDE R20, R0.reuse, 0x2, R16 ;  /* 0x0000000200147825 */ /* 0x040fe200078e0210 */
[----:B------:R-:W-:-:S02]  /*603f0*/  IADD3 R0, R0, c[0x0][0x198], RZ ;  /* 0x0000660000007a10 */ /* 0x000fc40007ffe0ff */
[----:B------:R-:W-:Y:S02]  /*60400*/  ISETP.LT.AND P2, PT, R29, c[0x0][0x178], !P2 ;  /* 0x00005e001d007a0c */ /* 0x000fe40005741270 */
[----:B------:R0:W-:Y:S01]  /*60410*/  @P5 STG.E.U16 [R20.64], R2 ;  /* 0x0000000214005986 */ /* 0x0001e2000c101506 */
[----:B------:R1:W-:Y:S02]  /*60420*/  @P0 STG.E.U16 [R22.64], R4 ;  /* 0x0000000416000986 */ /* 0x0003e4000c101506 */
[----:B0-----:R-:W-:Y:S01]  /*60430*/  IMAD.WIDE R20, R0, 0x2, R16 ;  /* 0x0000000200147825 */ /* 0x001fe200078e0210 */
[----:B------:R-:W-:-:S04]  /*60440*/  IADD3 R2, R3, 0x1ab, RZ ;  /* 0x000001ab03027810 */ /* 0x000fc80007ffe0ff */
[----:B----4-:R0:W-:Y:S01]  /*60450*/  @P6 STG.E.U16 [R20.64], R26 ;  /* 0x0000001a14006986 */ /* 0x0101e2000c101506 */
[----:B------:R-:W-:Y:S01]  /*60460*/  ISETP.GE.AND P6, PT, R2, c[0x0][0x17c], PT ;  /* 0x00005f0002007a0c */ /* 0x000fe20003fc6270 */
[----:B------:R-:W-:Y:S02]  /*60470*/  PRMT R2, R26, 0x7632, R2 ;  /* 0x000076321a027816 */ /* 0x000fe40000000002 */
[----:B-1----:R-:W-:Y:S01]  /*60480*/  IMAD.WIDE R22, R0, 0x2, R18 ;  /* 0x0000000200167825 */ /* 0x002fe200078e0212 */
[----:B------:R-:W-:Y:S01]  /*60490*/  PRMT R4, R27, 0x7632, R4 ;  /* 0x000076321b047816 */ /* 0x000fe20000000004 */
[----:B0-----:R-:W4:Y:S04]  /*604a0*/  LDL.LU R26, [R1+0x634] ;  /* 0x00063400011a7983 */ /* 0x001f280000300800 */
[----:B------:R0:W-:Y:S04]  /*604b0*/  @P2 STG.E.U16 [R22.64], R27 ;  /* 0x0000001b16002986 */ /* 0x0001e8000c101506 */
[----:B0-----:R-:W4:Y:S01]  /*604c0*/  LDL.LU R27, [R1+0xa4] ;  /* 0x0000a400011b7983 */ /* 0x001f220000300800 */
[----:B------:R-:W-:Y:S01]  /*604d0*/  ISETP.LT.AND P0, PT, R28, c[0x0][0x178], !P3 ;  /* 0x00005e001c007a0c */ /* 0x000fe20005f01270 */
[----:B------:R-:W-:Y:S01]  /*604e0*/  ISETP.LT.AND P3, PT, R29, c[0x0][0x178], !P3 ;  /* 0x00005e001d007a0c */ /* 0x000fe20005f61270 */
[----:B------:R-:W-:-:S02]  /*604f0*/  IADD3 R0, R0, c[0x0][0x198], RZ ;  /* 0x0000660000007a10 */ /* 0x000fc40007ffe0ff */
[----:B------:R-:W-:-:S03]  /*60500*/  ISETP.LT.AND P2, PT, R28, c[0x0][0x178], !P4 ;  /* 0x00005e001c007a0c */ /* 0x000fc60006741270 */
[----:B------:R-:W-:-:S04]  /*60510*/  IMAD.WIDE R20, R0, 0x2, R16 ;  /* 0x0000000200147825 */ /* 0x000fc800078e0210 */
[C---:B------:R-:W-:Y:S01]  /*60520*/  IMAD.WIDE R22, R0.reuse, 0x2, R18 ;  /* 0x0000000200167825 */ /* 0x040fe200078e0212 */
[----:B------:R-:W-:Y:S02]  /*60530*/  IADD3 R0, R0, c[0x0][0x198], RZ ;  /* 0x0000660000007a10 */ /* 0x000fe40007ffe0ff */
[----:B------:R-:W-:Y:S02]  /*60540*/  ISETP.LT.AND P4, PT, R29, c[0x0][0x178], !P4 ;  /* 0x00005e001d007a0c */ /* 0x000fe40006781270 */
[----:B------:R-:W-:Y:S01]  /*60550*/  IADD3 R8, R3, 0x1aa, RZ ;  /* 0x000001aa03087810 */ /* 0x000fe20007ffe0ff */
[----:B------:R0:W-:Y:S01]  /*60560*/  @P0 STG.E.U16 [R20.64], R2 ;  /* 0x0000000214000986 */ /* 0x0001e2000c101506 */
[----:B------:R1:W-:Y:S01]  /*60570*/  @P3 STG.E.U16 [R22.64], R4 ;  /* 0x0000000416003986 */ /* 0x0003e2000c101506 */
[----:B------:R-:W-:Y:S02]  /*60580*/  ISETP.LT.AND P3, PT, R28, c[0x0][0x178], !P1 ;  /* 0x00005e001c007a0c */ /* 0x000fe40004f61270 */
[----:B------:R-:W-:Y:S01]  /*60590*/  ISETP.GE.AND P5, PT, R8, c[0x0][0x17c], PT ;  /* 0x00005f0008007a0c */ /* 0x000fe20003fa6270 */
[----:B------:R-:W-:-:S02]  /*605a0*/  IADD3 R8, R0, c[0x0][0x198], RZ ;  /* 0x0000660000087a10 */ /* 0x000fc40007ffe0ff */
[----:B0-----:R-:W-:-:S04]  /*605b0*/  IMAD.WIDE R20, R0, 0x2, R16 ;  /* 0x0000000200147825 */ /* 0x001fc800078e0210 */
[----:B-1----:R-:W-:Y:S01]  /*605c0*/  IMAD.WIDE R22, R8, 0x2, R16 ;  /* 0x0000000208167825 */ /* 0x002fe200078e0210 */
[----:B------:R-:W-:Y:S01]  /*605d0*/  ISETP.LT.AND P1, PT, R29, c[0x0][0x178], !P1 ;  /* 0x00005e001d007a0c */ /* 0x000fe20004f21270 */
[----:B--2---:R0:W-:Y:S02]  /*605e0*/  @P2 STG.E.U16 [R20.64], R12 ;  /* 0x0000000c14002986 */ /* 0x0041e4000c101506 */
[----:B0-----:R-:W-:Y:S01]  /*605f0*/  IMAD.WIDE R20, R0, 0x2, R18 ;  /* 0x0000000200147825 */ /* 0x001fe200078e0212 */
[----:B------:R-:W-:Y:S02]  /*60600*/  PRMT R0, R12, 0x7632, R0 ;  /* 0x000076320c007816 */ /* 0x000fe40000000000 */
[----:B---3--:R-:W-:Y:S01]  /*60610*/  PRMT R4, R25, 0x7632, R4 ;  /* 0x0000763219047816 */ /* 0x008fe20000000004 */
[----:B------:R-:W2:Y:S04]  /*60620*/  LDL.LU R12, [R1+0x94] ;  /* 0x00009400010c7983 */ /* 0x000ea80000300800 */
[----:B------:R-:W-:Y:S01]  /*60630*/  @P4 STG.E.U16 [R20.64], R25 ;  /* 0x0000001914004986 */ /* 0x000fe2000c101506 */
[----:B------:R-:W-:Y:S01]  /*60640*/  ISETP.LT.AND P4, PT, R28, c[0x0][0x178], !P5 ;  /* 0x00005e001c007a0c */ /* 0x000fe20006f81270 */
[----:B------:R0:W-:Y:S01]  /*60650*/  @P3 STG.E.U16 [R22.64], R0 ;  /* 0x0000000016003986 */ /* 0x0001e2000c101506 */
[----:B------:R-:W-:-:S02]  /*60660*/  ISETP.LT.AND P5, PT, R29, c[0x0][0x178], !P5 ;  /* 0x00005e001d007a0c */ /* 0x000fc40006fa1270 */
[C---:B0-----:R-:W-:Y:S01]  /*60670*/  IADD3 R0, R8.reuse, c[0x0][0x198], RZ ;  /* 0x0000660008007a10 */ /* 0x041fe20007ffe0ff */
[----:B------:R-:W-:-:S04]  /*60680*/  IMAD.WIDE R20, R8, 0x2, R18 ;  /* 0x0000000208147825 */ /* 0x000fc800078e0212 */
[----:B------:R-:W-:Y:S01]  /*60690*/  IMAD.WIDE R22, R0, 0x2, R16 ;  /* 0x0000000200167825 */ /* 0x000fe200078e0210 */
[----:B------:R0:W-:Y:S01]  /*606a0*/  @P1 STG.E.U16 [R20.64], R4 ;  /* 0x0000000414001986 */ /* 0x0001e2000c101506 */
[----:B------:R-:W-:-:S03]  /*606b0*/  IADD3 R8, R3, 0x1af, RZ ;  /* 0x000001af03087810 */ /* 0x000fc60007ffe0ff */
[----:B----4-:R-:W-:Y:S01]  /*606c0*/  @P4 STG.E.U16 [R22.64], R26 ;  /* 0x0000001a16004986 */ /* 0x010fe2000c101506 */
[----:B------:R-:W-:Y:S01]  /*606d0*/  ISETP.LT.AND P4, PT, R28, c[0x0][0x178], !P6 ;  /* 0x00005e001c007a0c */ /* 0x000fe20007781270 */
[----:B------:R-:W-:Y:S01]  /*606e0*/  IMAD.WIDE R24, R0, 0x2, R18 ;  /* 0x0000000200187825 */ /* 0x000fe200078e0212 */
[----:B------:R-:W-:-:S03]  /*606f0*/  ISETP.GE.AND P1, PT, R8, c[0x0][0x17c], PT ;  /* 0x00005f0008007a0c */ /* 0x000fc60003f26270 */
[----:B------:R-:W-:Y:S01]  /*60700*/  PRMT R8, R26, 0x7632, R8 ;  /* 0x000076321a087816 */ /* 0x000fe20000000008 */
[----:B0-----:R-:W-:Y:S01]  /*60710*/  IADD3 R20, R0, c[0x0][0x198], RZ ;  /* 0x0000660000147a10 */ /* 0x001fe20007ffe0ff */
[----:B------:R0:W-:Y:S01]  /*60720*/  @P5 STG.E.U16 [R24.64], R27 ;  /* 0x0000001b18005986 */ /* 0x0001e2000c101506 */
[----:B------:R-:W-:-:S03]  /*60730*/  PRMT R4, R27, 0x7632, R4 ;  /* 0x000076321b047816 */ /* 0x000fc60000000004 */
[----:B0-----:R-:W-:-:S05]  /*60740*/  IMAD.WIDE R26, R20, 0x2, R16 ;  /* 0x00000002141a7825 */ /* 0x001fca00078e0210 */
[----:B------:R0:W-:Y:S04]  /*60750*/  @P4 STG.E.U16 [R26.64], R8 ;  /* 0x000000081a004986 */ /* 0x0001e8000c101506 */
[----:B0-----:R-:W3:Y:S01]  /*60760*/  LDL.LU R27, [R1+0x644] ;  /* 0x00064400011b7983 */ /* 0x001ee20000300800 */
[----:B------:R-:W-:Y:S02]  /*60770*/  IADD3 R2, R3, 0x1ac, RZ ;  /* 0x000001ac03027810 */ /* 0x000fe40007ffe0ff */
[----:B------:R-:W-:Y:S02]  /*60780*/  ISETP.LT.AND P6, PT, R29, c[0x0][0x178], !P6 ;  /* 0x00005e001d007a0c */ /* 0x000fe400077c1270 */
[----:B------:R-:W-:Y:S02]  /*60790*/  IADD3 R0, R20, c[0x0][0x198], RZ ;  /* 0x0000660014007a10 */ /* 0x000fe40007ffe0ff */
[----:B------:R-:W-:-:S02]  /*607a0*/  IADD3 R8, R3, 0x1b2, RZ ;  /* 0x000001b203087810 */ /* 0x000fc40007ffe0ff */
[----:B------:R-:W-:Y:S01]  /*607b0*/  ISETP.GE.AND P0, PT, R2, c[0x0][0x17c], PT ;  /* 0x00005f0002007a0c */ /* 0x000fe20003f06270 */
[----:B------:R-:W4:Y:S03]  /*607c0*/  LDL.LU R26, [R1+0x664] ;  /* 0x00066400011a7983 */ /* 0x000f260000300800 */
[----:B------:R-:W-:Y:S02]  /*607d0*/  ISETP.LT.AND P5, PT, R28, c[0x0][0x178], !P0 ;  /* 0x00005e001c007a0c */ /* 0x000fe400047a1270 */
[----:B------:R-:W-:Y:S01]  /*607e0*/  IADD3 R2, R3, 0x1ad, RZ ;  /* 0x000001ad03027810 */ /* 0x000fe20007ffe0ff */
[----:B------:R-:W-:Y:S01]  /*607f0*/  IMAD.WIDE R20, R20, 0x2, R18 ;  /* 0x0000000214147825 */ /* 0x000fe200078e0212 */
[----:B------:R-:W-:-:S03]  /*60800*/  ISETP.LT.AND P0, PT, R29, c[0x0][0x178], !P0 ;  /* 0x00005e001d007a0c */ /* 0x000fc60004701270 */
[----:B------:R-:W-:Y:S01]  /*60810*/  IMAD.WIDE R22, R0, 0x2, R16 ;  /* 0x0000000200167825 */ /* 0x000fe200078e0210 */
[----:B------:R-:W-:-:S03]  /*60820*/  ISETP.GE.AND P2, PT, R2, c[0x0][0x17c], PT ;  /* 0x00005f0002007a0c */ /* 0x000fc60003f46270 */
[C---:B------:R-:W-:Y:S01]  /*60830*/  IADD3 R2, R3.reuse, 0x1ae, RZ ;  /* 0x000001ae03027810 */ /* 0x040fe20007ffe0ff */
[----:B------:R2:W-:Y:S01]  /*60840*/  @P6 STG.E.U16 [R20.64], R4 ;  /* 0x0000000414006986 */ /* 0x0005e2000c101506 */
[----:B------:R-:W-:Y:S02]  /*60850*/  IMAD.WIDE R24, R0, 0x2, R18 ;  /* 0x0000000200187825 */ /* 0x000fe400078e0212 */
[----:B------:R-:W-:Y:S02]  /*60860*/  ISETP.GE.AND P3, PT, R2, c[0x0][0x17c], PT ;  /* 0x00005f0002007a0c */ /* 0x000fe40003f66270 */
[----:B------:R-:W-:-:S04]  /*60870*/  IADD3 R2, R3, 0x1b0, RZ ;  /* 0x000001b003027810 */ /* 0x000fc80007ffe0ff */
[----:B------:R-:W-:Y:S02]  /*60880*/  ISETP.GE.AND P4, PT, R2, c[0x0][0x17c], PT ;  /* 0x00005f0002007a0c */ /* 0x000fe40003f86270 */
[----:B--2---:R-:W-:Y:S01]  /*60890*/  PRMT R4, R12, 0x7632, R4 ;  /* 0x000076320c047816 */ /* 0x004fe20000000004 */
[----:B---3--:R0:W-:Y:S01]  /*608a0*/  @P5 STG.E.U16 [R22.64], R27 ;  /* 0x0000001b16005986 */ /* 0x0081e2000c101506 */
[----:B------:R-:W-:Y:S01]  /*608b0*/  ISETP.LT.AND P5, PT, R28, c[0x0][0x178], !P2 ;  /* 0x00005e001c007a0c */ /* 0x000fe200057a1270 */
[----:B------:R1:W-:Y:S01]  /*608c0*/  @P0 STG.E.U16 [R24.64], R12 ;  /* 0x0000000c18000986 */ /* 0x0003e2000c101506 */
[----:B------:R-:W-:Y:S02]  /*608d0*/  PRMT R2, R27, 0x7632, R2 ;  /* 0x000076321b027816 */ /* 0x000fe40000000002 */
[----:B0-----:R-:W-:Y:S01]  /*608e0*/  IADD3 R22, R0, c[0x0][0x198], RZ ;  /* 0x0000660000167a10 */ /* 0x001fe20007ffe0ff */
[----:B------:R-:W2:Y:S01]  /*608f0*/  LDL.LU R27, [R1+0x74] ;  /* 0x00007400011b7983 */ /* 0x000ea20000300800 */
[----:B-1----:R-:W-:-:S03]  /*60900*/  IADD3 R12, R3, 0x1b1, RZ ;  /* 0x000001b1030c7810 */ /* 0x002fc60007ffe0ff */
[----:B------:R-:W-:Y:S01]  /*60910*/  IMAD.WIDE R20, R22, 0x2, R16 ;  /* 0x0000000216147825 */ /* 0x000fe200078e0210 */
[----:B------:R-:W-:Y:S02]  /*60920*/  ISETP.GE.AND P0, PT, R12, c[0x0][0x17c], PT ;  /* 0x00005f000c007a0c */ /* 0x000fe40003f06270 */
[----:B------:R-:W3:Y:S04]  /*60930*/  LDL.LU R12, [R1+0x84] ;  /* 0x00008400010c7983 */ /* 0x000ee80000300800 */
[----:B------:R0:W-:Y:S01]  /*60940*/  @P5 STG.E.U16 [R20.64], R2 ;  /* 0x0000000214005986 */ /* 0x0001e2000c101506 */
[----:B------:R-:W-:Y:S02]  /*60950*/  ISETP.GE.AND P5, PT, R8, c[0x0][0x17c], PT ;  /* 0x00005f0008007a0c */ /* 0x000fe40003fa6270 */
[----:B------:R-:W2:Y:S01]  /*60960*/  LDL.LU R8, [R1+0x654] ;  /* 0x0006540001087983 */ /* 0x000ea20000300800 */
[----:B------:R-:W-:-:S02]  /*60970*/  ISETP.LT.AND P2, PT, R29, c[0x0][0x178], !P2 ;  /* 0x00005e001d007a0c */ /* 0x000fc40005741270 */
        /* <DEDUP_REMOVED lines=35> */
[----:B------:R-:W-:-:S02]  /*60bb0*/  ISETP.LT.AND P1, PT, R28, c[0x0][0x178], !P0 ;  /* 0x00005e001c007a0c */ /* 0x000fc40004721270 */
[----:B------:R-:W-:Y:S01]  /*60bc0*/  IADD3 R0, R0, c[0x0][0x198], RZ ;  /* 0x0000660000007a10 */ /* 0x000fe20007ffe0ff */
[----:B------:R-:W-:Y:S01]  /*60bd0*/  ISETP.LT.AND P0, PT, R29, c[0x0][0x178], !P0 ;  /* 0x00005e001d007a0c */ /* 0x000fe20004701270 */
[----:B------:R-:W-:-:S03]  /*60be0*/  ISETP.LT.AND P4, PT, R28, c[0x0][0x178], !P5 ;  /* 0x00005e001c007a0c */ /* 0x000fc60006f81270 */
[----:B------:R-:W-:-:S04]  /*60bf0*/  IMAD.WIDE R20, R0, 0x2, R16 ;  /* 0x0000000200147825 */ /* 0x000fc800078e0210 */
[C---:B------:R-:W-:Y:S01]  /*60c00*/  IMAD.WIDE R22, R0.reuse, 0x2, R18 ;  /* 0x0000000200167825 */ /* 0x040fe200078e0212 */
[----:B------:R-:W-:Y:S02]  /*60c10*/  IADD3 R0, R0, c[0x0][0x198], RZ ;  /* 0x0000660000007a10 */ /* 0x000fe40007ffe0ff */
[----:B------:R-:W-:Y:S02]  /*60c20*/  ISETP.LT.AND P5, PT, R29, c[0x0][0x178], !P5 ;  /* 0x00005e001d007a0c */ /* 0x000fe40006fa1270 */
[----:B------:R-:W-:Y:S01]  /*60c30*/  IADD3 R8, R3, 0x1b4, RZ ;  /* 0x000001b403087810 */ /* 0x000fe20007ffe0ff */
[----:B------:R0:W-:Y:S01]  /*60c40*/  @P1 STG.E.U16 [R20.64], R2 ;  /* 0x0000000214001986 */ /* 0x0001e2000c101506 */
[----:B------:R-:W-:Y:S02]  /*60c50*/  ISETP.LT.AND P1, PT, R28, c[0x0][0x178], !P2 ;  /* 0x00005e001c007a0c */ /* 0x000fe40005721270 */
[----:B------:R-:W-:Y:S01]  /*60c60*/  ISETP.GE.AND P6, PT, R8, c[0x0][0x17c], PT ;  /* 0x00005f0008007a0c */ /* 0x000fe20003fc6270 */
[----:B------:R1:W-:Y:S01]  /*60c70*/  @P0 STG.E.U16 [R22.64], R4 ;  /* 0x0000000416000986 */ /* 0x0003e2000c101506 */
[C---:B------:R-:W-:Y:S01]  /*60c80*/  IADD3 R8, R0.reuse, c[0x0][0x198], RZ ;  /* 0x0000660000087a10 */ /* 0x040fe20007ffe0ff */
        /* <DEDUP_REMOVED lines=30> */
[----:B------:R-:W-:Y:S01]  /*60e70*/  IADD3 R0, R20, c[0x0][0x198], RZ ;  /* 0x0000660014007a10 */ /* 0x000fe20007ffe0ff */
[----:B------:R-:W4:Y:S01]  /*60e80*/  LDL.LU R26, [R1+0x4] ;  /* 0x00000400011a7983 */ /* 0x000f220000300800 */
[----:B------:R-:W-:-:S04]  /*60e90*/  ISETP.GE.AND P0, PT, R2, c[0x0][0x17c], PT ;  /* 0x00005f0002007a0c */ /* 0x000fc80003f06270 */
[----:B------:R-:W-:Y:S01]  /*60ea0*/  ISETP.LT.AND P6, PT, R28, c[0x0][0x178], !P0 ;  /* 0x00005e001c007a0c */ /* 0x000fe200047c1270 */
[----:B------:R-:W-:Y:S01]  /*60eb0*/  ISETP.LT.AND P0, PT, R29, c[0x0][0x178], !P0 ;  /* 0x00005e001d007a0c */ /* 0x000fe20004701270 */
[----:B------:R-:W-:Y:S01]  /*60ec0*/  IADD3 R2, R3, 0x1b7, RZ ;  /* 0x000001b703027810 */ /* 0x000fe20007ffe0ff */
[----:B------:R-:W-:-:S04]  /*60ed0*/  IMAD.WIDE R20, R20, 0x2, R18 ;  /* 0x0000000214147825 */ /* 0x000fc800078e0212 */
[----:B------:R-:W-:-:S04]  /*60ee0*/  IMAD.WIDE R22, R0, 0x2, R16 ;  /* 0x0000000200167825 */ /* 0x000fc800078e0210 */
[----:B------:R-:W-:Y:S01]  /*60ef0*/  IMAD.WIDE R24, R0, 0x2, R18 ;  /* 0x0000000200187825 */ /* 0x000fe200078e0212 */
[----:B------:R-:W-:-:S03]  /*60f00*/  ISETP.GE.AND P4, PT, R2, c[0x0][0x17c], PT ;  /* 0x00005f0002007a0c */ /* 0x000fc60003f86270 */
[C---:B------:R-:W-:Y:S01]  /*60f10*/  IADD3 R2, R3.reuse, 0x1b8, RZ ;  /* 0x000001b803027810 */ /* 0x040fe20007ffe0ff */
[----:B------:R2:W-:Y:S03]  /*60f20*/  @P3 STG.E.U16 [R20.64], R4 ;  /* 0x0000000414003986 */ /* 0x0005e6000c101506 */
[----:B------:R-:W-:Y:S01]  /*60f30*/  ISETP.GE.AND P1, PT, R2, c[0x0][0x17c], PT ;  /* 0x00005f0002007a0c */ /* 0x000fe20003f26270 */
[----:B------:R-:W-:-:S04]  /*60f40*/  IADD3 R2, R3, 0x1ba, RZ ;  /* 0x000001ba03027810 */ /* 0x000fc80007ffe0ff */
[----:B------:R-:W-:Y:S02]  /*60f50*/  ISETP.GE.AND P5, PT, R2, c[0x0][0x17c], PT ;  /* 0x00005f0002007a0c */ /* 0x000fe40003fa6270 */
[----:B--2---:R-:W-:Y:S01]  /*60f60*/  PRMT R4, R12, 0x7632, R4 ;  /* 0x000076320c047816 */ /* 0x004fe20000000004 */
[----:B---3--:R0:W-:Y:S01]  /*60f70*/  @P6 STG.E.U16 [R22.64], R27 ;  /* 0x0000001b16006986 */ /* 0x0081e2000c101506 */
[----:B------:R1:W-:Y:S01]  /*60f80*/  @P0 STG.E.U16 [R24.64], R12 ;  /* 0x0000000c18000986 */ /* 0x0003e2000c101506 */
[----:B------:R-:W-:Y:S02]  /*60f90*/  PRMT R2, R27, 0x7632, R2 ;  /* 0x000076321b027816 */ /* 0x000fe40000000002 */
[----:B0-----:R-:W2:Y:S01]  /*60fa0*/  LDL.LU R27, [R1+0x6c4] ;  /* 0x0006c400011b7983 */ /* 0x001ea20000300800 */
[----:B-1----:R-:W-:-:S04]  /*60fb0*/  IADD3 R12, R3, 0x1bb, RZ ;  /* 0x000001bb030c7810 */ /* 0x002fc80007ffe0ff */
[----:B------:R-:W-:Y:S02]  /*60fc0*/  ISETP.GE.AND P6, PT, R12, c[0x0][0x17c], PT ;  /* 0x00005f000c007a0c */ /* 0x000fe40003fc6270 */
[----:B------:R-:W3:Y:S01]  /*60fd0*/  LDL.LU R12, [R1+0x6d4] ;  /* 0x0006d400010c7983 */ /* 0x000ee20000300800 */
[----:B------:R-:W-:Y:S02]  /*60fe0*/  ISETP.LT.AND P0, PT, R28, c[0x0][0x178], !P4 ;  /* 0x00005e001c007a0c */ /* 0x000fe40006701270 */
[----:B------:R-:W-:Y:S01]  /*60ff0*/  IADD3 R22, R0, c[0x0][0x198], RZ ;  /* 0x0000660000167a10 */ /* 0x000fe20007ffe0ff */
[C---:B------:R-:W-:Y:S01]  /*61000*/  ISETP.LT.AND P4, PT, R29.reuse, c[0x0][0x178], !P4 ;  /* 0x00005e001d007a0c */ /* 0x040fe20006781270 */
[----:B------:R-:W-:Y:S01]  /*61010*/  ISETP.LT.AND P3, PT, R28, c[0x0][0x178], !P1 ;  /* 0x00005e001c007a0c */ /* 0x000fe20004f61270 */
[----:B------:R-:W-:Y:S01]  /*61020*/  ISETP.LT.AND P1, PT, R29, c[0x0][0x178], !P1 ;  /* 0x00005e001d007a0c */ /* 0x000fe20004f21270 */
[C---:B------:R-:W-:Y:S01]  /*61030*/  IADD3 R0, R22.reuse, c[0x0][0x198], RZ ;  /* 0x0000660016007a10 */ /* 0x040fe20007ffe0ff */
[----:B------:R-:W-:-:S04]  /*61040*/  IMAD.WIDE R20, R22, 0x2, R16 ;  /* 0x0000000216147825 */ /* 0x000fc800078e0210 */
[----:B------:R-:W-:-:S04]  /*61050*/  IMAD.WIDE R22, R22, 0x2, R18 ;  /* 0x0000000216167825 */ /* 0x000fc800078e0212 */
[----:B------:R-:W-:Y:S01]  /*61060*/  IMAD.WIDE R24, R0, 0x2, R16 ;  /* 0x0000000200187825 */ /* 0x000fe200078e0210 */
[----:B------:R0:W-:Y:S03]  /*61070*/  @P0 STG.E.U16 [R20.64], R2 ;  /* 0x0000000214000986 */ /* 0x0001e6000c101506 */
[----:B------:R4:W-:Y:S01]  /*61080*/  @P4 STG.E.U16 [R22.64], R4 ;  /* 0x0000000416004986 */ /* 0x0009e2000c101506 */
[----:B------:R-:W-:Y:S01]  /*61090*/  ISETP.LT.AND P4, PT, R28, c[0x0][0x178], !P2 ;  /* 0x00005e001c007a0c */ /* 0x000fe20005781270 */
[----:B0-----:R-:W-:Y:S01]  /*610a0*/  IMAD.WIDE R20, R0, 0x2, R18 ;  /* 0x0000000200147825 */ /* 0x001fe200078e0212 */
[----:B----4-:R-:W-:Y:S02]  /*610b0*/  PRMT R4, R26, 0x7632, R4 ;  /* 0x000076321a047816 */ /* 0x010fe40000000004 */
[----:B------:R-:W-:Y:S02]  /*610c0*/  IADD3 R2, R3, 0x1bd, RZ ;  /* 0x000001bd03027810 */ /* 0x000fe40007ffe0ff */
[----:B------:R-:W-:-:S02]  /*610d0*/  IADD3 R0, R0, c[0x0][0x198], RZ ;  /* 0x0000660000007a10 */ /* 0x000fc40007ffe0ff */
[----:B------:R-:W-:Y:S02]  /*610e0*/  ISETP.LT.AND P2, PT, R29, c[0x0][0x178], !P2 ;  /* 0x00005e001d007a0c */ /* 0x000fe40005741270 */
[----:B------:R-:W-:Y:S01]  /*610f0*/  IADD3 R8, R3, 0x1bc, RZ ;  /* 0x000001bc03087810 */ /* 0x000fe20007ffe0ff */
[----:B------:R-:W-:-:S03]  /*61100*/  IMAD.WIDE R22, R0, 0x2, R18 ;  /* 0x0000000200167825 */ /* 0x000fc600078e0212 */
[----:B------:R-:W-:Y:S01]  /*61110*/  ISETP.GE.AND P0, PT, R8, c[0x0][0x17c], PT ;  /* 0x00005f0008007a0c */ /* 0x000fe20003f06270 */
[----:B------:R-:W-:Y:S01]  /*61120*/  IADD3 R8, R3, 0x1be, RZ ;  /* 0x000001be03087810 */ /* 0x000fe20007ffe0ff */
[----:B---3--:R-:W-:Y:S01]  /*61130*/  @P3 STG.E.U16 [R24.64], R12 ;  /* 0x0000000c18003986 */ /* 0x008fe2000c101506 */
[----:B------:R0:W-:Y:S01]  /*61140*/  @P1 STG.E.U16 [R20.64], R26 ;  /* 0x0000001a14001986 */ /* 0x0001e2000c101506 */
[----:B------:R-:W-:Y:S02]  /*61150*/  ISETP.LT.AND P1, PT, R28, c[0x0][0x178], !P5 ;  /* 0x00005e001c007a0c */ /* 0x000fe40006f21270 */
[----:B------:R-:W-:Y:S01]  /*61160*/  ISETP.GE.AND P3, PT, R2, c[0x0][0x17c], PT ;  /* 0x00005f0002007a0c */ /* 0x000fe20003f66270 */
[----:B0-----:R-:W3:Y:S01]  /*61170*/  LDL.LU R26, [R1+0x6b4] ;  /* 0x0006b400011a7983 */ /* 0x001ee20000300800 */
[----:B------:R-:W-:Y:S01]  /*61180*/  PRMT R2, R12, 0x7632, R2 ;  /* 0x000076320c027816 */ /* 0x000fe20000000002 */
[C---:B------:R-:W-:Y:S01]  /*61190*/  IMAD.WIDE R20, R0.reuse, 0x2, R16 ;  /* 0x0000000200147825 */ /* 0x040fe200078e0210 */
[----:B------:R-:W-:-:S04]  /*611a0*/  IADD3 R0, R0, c[0x0][0x198], RZ ;  /* 0x0000660000007a10 */ /* 0x000fc80007ffe0ff */
[----:B------:R0:W-:Y:S01]  /*611b0*/  @P4 STG.E.U16 [R20.64], R2 ;  /* 0x0000000214004986 */ /* 0x0001e2000c101506 */
[----:B------:R-:W-:Y:S01]  /*611c0*/  ISETP.GE.AND P4, PT, R8, c[0x0][0x17c], PT ;  /* 0x00005f0008007a0c */ /* 0x000fe20003f86270 */
[----:B------:R-:W-:Y:S01]  /*611d0*/  @P2 STG.E.U16 [R22.64], R4 ;  /* 0x0000000416002986 */ /* 0x000fe2000c101506 */
[----:B--2---:R-:W-:Y:S01]  /*611e0*/  PRMT R8, R27, 0x7632, R8 ;  /* 0x000076321b087816 */ /* 0x004fe20000000008 */
[----:B0-----:R-:W-:-:S05]  /*611f0*/  IMAD.WIDE R20, R0, 0x2, R16 ;  /* 0x0000000200147825 */ /* 0x001fca00078e0210 */
[----:B------:R0:W-:Y:S04]  /*61200*/  @P1 STG.E.U16 [R20.64], R27 ;  /* 0x0000001b14001986 */ /* 0x0001e8000c101506 */
[----:B0-----:R-:W2:Y:S01]  /*61210*/  LDL.LU R27, [R1+0x674] ;  /* 0x00067400011b7983 */ /* 0x001ea20000300800 */
[C---:B------:R-:W-:Y:S02]  /*61220*/  ISETP.LT.AND P5, PT, R29.reuse, c[0x0][0x178], !P5 ;  /* 0x00005e001d007a0c */ /* 0x040fe40006fa1270 */
[----:B------:R-:W-:Y:S01]  /*61230*/  ISETP.LT.AND P2, PT, R28, c[0x0][0x178], !P6 ;  /* 0x00005e001c007a0c */ /* 0x000fe20007741270 */
[----:B------:R-:W-:Y:S01]  /*61240*/  IMAD.WIDE R22, R0, 0x2, R18 ;  /* 0x0000000200167825 */ /* 0x000fe200078e0212 */
[----:B------:R-:W-:Y:S02]  /*61250*/  ISETP.LT.AND P6, PT, R29, c[0x0][0x178], !P6 ;  /* 0x00005e001d007a0c */ /* 0x000fe400077c1270 */
[----:B------:R-:W-:-:S02]  /*61260*/  IADD3 R2, R3, 0x1bf, RZ ;  /* 0x000001bf03027810 */ /* 0x000fc40007ffe0ff */
[----:B------:R-:W-:Y:S01]  /*61270*/  IADD3 R0, R0, c[0x0][0x198], RZ ;  /* 0x0000660000007a10 */ /* 0x000fe20007ffe0ff */
[----:B------:R-:W4:Y:S01]  /*61280*/  LDL.LU R25, [R1+0x5e8] ;  /* 0x0005e80001197983 */ /* 0x000f220000300800 */
[----:B------:R-:W-:Y:S01]  /*61290*/  ISETP.GE.AND P1, PT, R2, c[0x0][0x17c], PT ;  /* 0x00005f0002007a0c */ /* 0x000fe20003f26270 */
[----:B------:R-:W-:Y:S02]  /*612a0*/  PRMT R2, R5, 0x7632, R2 ;  /* 0x0000763205027816 */ /* 0x000fe40000000002 */
[----:B------:R-:W-:Y:S01]  /*612b0*/  IMAD.WIDE R20, R0, 0x2, R16 ;  /* 0x0000000200147825 */ /* 0x000fe200078e0210 */
[----:B------:R0:W-:Y:S01]  /*612c0*/  @P5 STG.E.U16 [R22.64], R5 ;  /* 0x0000000516005986 */ /* 0x0001e2000c101506 */
[----:B------:R-:W-:-:S03]  /*612d0*/  ISETP.LT.AND P5, PT, R28, c[0x0][0x178], !P0 ;  /* 0x00005e001c007a0c */ /* 0x000fc600047a1270 */
[----:B------:R1:W-:Y:S01]  /*612e0*/  @P2 STG.E.U16 [R20.64], R8 ;  /* 0x0000000814002986 */ /* 0x0003e2000c101506 */
[----:B------:R-:W-:Y:S01]  /*612f0*/  ISETP.LT.AND P0, PT, R29, c[0x0][0x178], !P0 ;  /* 0x00005e001d007a0c */ /* 0x000fe20004701270 */
[C---:B0-----:R-:W-:Y:S01]  /*61300*/  IMAD.WIDE R4, R0.reuse, 0x2, R18 ;  /* 0x0000000200047825 */ /* 0x041fe200078e0212 */
[----:B------:R-:W-:Y:S02]  /*61310*/  IADD3 R0, R0, c[0x0][0x198], RZ ;  /* 0x0000660000007a10 */ /* 0x000fe40007ffe0ff */
[----:B-1----:R-:W-:Y:S02]  /*61320*/  IADD3 R8, R3, 0x1c0, RZ ;  /* 0x000001c003087810 */ /* 0x002fe40007ffe0ff */
[----:B------:R0:W-:Y:S01]  /*61330*/  @P6 STG.E.U16 [R4.64], R2 ;  /* 0x0000000204006986 */ /* 0x0001e2000c101506 */
[----:B------:R-:W-:Y:S02]  /*61340*/  ISETP.LT.AND P6, PT, R28, c[0x0][0x178], !P3 ;  /* 0x00005e001c007a0c */ /* 0x000fe40005fc1270 */
[----:B------:R-:W-:Y:S01]  /*61350*/  ISETP.GE.AND P2, PT, R8, c[0x0][0x17c], PT ;  /* 0x00005f0008007a0c */ /* 0x000fe20003f46270 */
[----:B------:R-:W-:-:S02]  /*61360*/  IADD3 R8, R0, c[0x0][0x198], RZ ;  /* 0x0000660000087a10 */ /* 0x000fc40007ffe0ff */
[----:B0-----:R-:W-:-:S04]  /*61370*/  IMAD.WIDE R4, R0, 0x2, R16 ;  /* 0x0000000200047825 */ /* 0x001fc800078e0210 */
[----:B------:R-:W-:Y:S01]  /*61380*/  IMAD.WIDE R20, R8, 0x2, R16 ;  /* 0x0000000208147825 */ /* 0x000fe200078e0210 */
[----:B------:R-:W-:Y:S02]  /*61390*/  ISETP.LT.AND P3, PT, R29, c[0x0][0x178], !P3 ;  /* 0x00005e001d007a0c */ /* 0x000fe40005f61270 */
[----:B------:R-:W-:Y:S01]  /*613a0*/  IADD3 R2, R3, 0x1c1, RZ ;  /* 0x000001c103027810 */ /* 0x000fe20007ffe0ff */
[----:B---3--:R0:W-:Y:S02]  /*613b0*/  @P5 STG.E.U16 [R4.64], R26 ;  /* 0x0000001a04005986 */ /* 0x0081e4000c101506 */
[----:B0-----:R-:W-:Y:S01]  /*613c0*/  IMAD.WIDE R4, R0, 0x2, R18 ;  /* 0x0000000200047825 */ /* 0x001fe200078e0212 */
[----:B------:R-:W-:Y:S02]  /*613d0*/  PRMT R0, R26, 0x7632, R0 ;  /* 0x000076321a007816 */ /* 0x000fe40000000000 */
[----:B------:R-:W3:Y:S04]  /*613e0*/  LDL.LU R26, [R1+0x38] ;  /* 0x00003800011a7983 */ /* 0x000ee80000300800 */
[----:B------:R-:W-:Y:S01]  /*613f0*/  @P0 STG.E.U16 [R4.64], R9 ;  /* 0x0000000904000986 */ /* 0x000fe2000c101506 */
[----:B------:R-:W-:Y:S01]  /*61400*/  ISETP.LT.AND P0, PT, R28, c[0x0][0x178], !P4 ;  /* 0x00005e001c007a0c */ /* 0x000fe20006701270 */
[----:B------:R0:W-:Y:S01]  /*61410*/  @P6 STG.E.U16 [R20.64], R0 ;  /* 0x0000000014006986 */ /* 0x0001e2000c101506 */
[----:B------:R-:W-:Y:S01]  /*61420*/  ISETP.GE.AND P5, PT, R2, c[0x0][0x17c], PT ;  /* 0x00005f0002007a0c */ /* 0x000fe20003fa6270 */
[----:B------:R-:W-:Y:S01]  /*61430*/  PRMT R2, R9, 0x7632, R2 ;  /* 0x0000763209027816 */ /* 0x000fe20000000002 */
[----:B------:R-:W3:Y:S01]  /*61440*/  LDL.LU R24, [R1+0x5f8] ;  /* 0x0005f80001187983 */ /* 0x000ee20000300800 */
[C---:B0-----:R-:W-:Y:S01]  /*61450*/  IADD3 R0, R8.reuse, c[0x0][0x198], RZ ;  /* 0x0000660008007a10 */ /* 0x041fe20007ffe0ff */
[----:B------:R-:W-:-:S04]  /*61460*/  IMAD.WIDE R4, R8, 0x2, R18 ;  /* 0x0000000208047825 */ /* 0x000fc800078e0212 */
[----:B------:R-:W-:Y:S01]  /*61470*/  IMAD.WIDE R8, R0, 0x2, R16 ;  /* 0x0000000200087825 */ /* 0x000fe200078e0210 */
[----:B------:R0:W-:Y:S04]  /*61480*/  @P3 STG.E.U16 [R4.64], R2 ;  /* 0x0000000204003986 */ /* 0x0001e8000c101506 */
[----:B--2---:R1:W-:Y:S01]  /*61490*/  @P0 STG.E.U16 [R8.64], R27 ;  /* 0x0000001b08000986 */ /* 0x0043e2000c101506 */
[----:B0-----:R-:W-:-:S03]  /*614a0*/  PRMT R2, R27, 0x7632, R2 ;  /* 0x000076321b027816 */ /* 0x001fc60000000002 */
[----:B-1----:R-:W2:Y:S01]  /*614b0*/  LDL.LU R27, [R1+0x48] ;  /* 0x00004800011b7983 */ /* 0x002ea20000300800 */
[----:B------:R-:W-:Y:S01]  /*614c0*/  ISETP.LT.AND P4, PT, R29, c[0x0][0x178], !P4 ;  /* 0x00005e001d007a0c */ /* 0x000fe20006781270 */
[----:B------:R-:W-:Y:S01]  /*614d0*/  IMAD.WIDE R20, R0, 0x2, R18 ;  /* 0x0000000200147825 */ /* 0x000fe200078e0212 */
[----:B------:R-:W-:-:S03]  /*614e0*/  ISETP.LT.AND P0, PT, R28, c[0x0][0x178], !P1 ;  /* 0x00005e001c007a0c */ /* 0x000fc60004f01270 */
[----:B------:R-:W-:Y:S01]  /*614f0*/  ISETP.LT.AND P1, PT, R29, c[0x0][0x178], !P1 ;  /* 0x00005e001d007a0c */ /* 0x000fe20004f21270 */
[----:B------:R-:W-:Y:S02]  /*61500*/  IADD3 R8, R0, c[0x0][0x198], RZ ;  /* 0x0000660000087a10 */ /* 0x000fe40007ffe0ff */
[C---:B------:R-:W-:Y:S02]  /*61510*/  IADD3 R22, R3.reuse, 0x1c3, RZ ;  /* 0x000001c303167810 */ /* 0x040fe40007ffe0ff */
[----:B------:R-:W-:Y:S02]  /*61520*/  IADD3 R12, R3, 0x1c2, RZ ;  /* 0x000001c2030c7810 */ /* 0x000fe40007ffe0ff */
[----:B------:R-:W-:Y:S01]  /*61530*/  IADD3 R0, R8, c[0x0][0x198], RZ ;  /* 0x0000660008007a10 */ /* 0x000fe20007ffe0ff */
[----:B------:R0:W-:Y:S01]  /*61540*/  @P4 STG.E.U16 [R20.64], R13 ;  /* 0x0000000d14004986 */ /* 0x0001e2000c101506 */
[----:B------:R-:W-:Y:S01]  /*61550*/  ISETP.LT.AND P4, PT, R28, c[0x0][0x178], !P2 ;  /* 0x00005e001c007a0c */ /* 0x000fe20005781270 */
[----:B------:R-:W-:Y:S01]  /*61560*/  ISETP.LT.AND P2, PT, R29, c[0x0][0x178], !P2 ;  /* 0x00005e001d007a0c */ /* 0x000fe20005741270 */
[----:B------:R-:W-:Y:S01]  /*61570*/  ISETP.GE.AND P3, PT, R22, c[0x0][0x17c], PT ;  /* 0x00005f0016007a0c */ /* 0x000fe20003f66270 */
[----:B------:R-:W-:Y:S01]  /*61580*/  IMAD.WIDE R4, R8, 0x2, R16 ;  /* 0x0000000208047825 */ /* 0x000fe200078e0210 */
[----:B------:R-:W-:-:S02]  /*61590*/  ISETP.GE.AND P6, PT, R12, c[0x0][0x17c], PT ;  /* 0x00005f000c007a0c */ /* 0x000fc40003fc6270 */
[----:B------:R-:W-:Y:S01]  /*615a0*/  PRMT R22, R13, 0x7632, R22 ;  /* 0x000076320d167816 */ /* 0x000fe20000000016 */
[----:B------:R-:W-:Y:S01]  /*615b0*/  IMAD.WIDE R8, R8, 0x2, R18 ;  /* 0x0000000208087825 */ /* 0x000fe200078e0212 */
[----:B------:R-:W-:Y:S03]  /*615c0*/  @P0 STG.E.U16 [R4.64], R2 ;  /* 0x0000000204000986 */ /* 0x000fe6000c101506 */
[----:B0-----:R-:W-:-:S04]  /*615d0*/  IMAD.WIDE R12, R0, 0x2, R16 ;  /* 0x00000002000c7825 */ /* 0x001fc800078e0210 */
[----:B------:R-:W-:Y:S01]  /*615e0*/  IMAD.WIDE R20, R0, 0x2, R18 ;  /* 0x0000000200147825 */ /* 0x000fe200078e0212 */
[----:B------:R0:W-:Y:S03]  /*615f0*/  @P1 STG.E.U16 [R8.64], R22 ;  /* 0x0000001608001986 */ /* 0x0001e6000c101506 */
[----:B----4-:R1:W-:Y:S01]  /*61600*/  @P4 STG.E.U16 [R12.64], R25 ;  /* 0x000000190c004986 */ /* 0x0103e2000c101506 */
[----:B------:R-:W-:Y:S01]  /*61610*/  ISETP.LT.AND P1, PT, R28, c[0x0][0x178], !P5 ;  /* 0x00005e001c007a0c */ /* 0x000fe20006f21270 */
[----:B------:R-:W-:Y:S01]  /*61620*/  ISETP.LT.AND P5, PT, R29, c[0x0][0x178], !P5 ;  /* 0x00005e001d007a0c */ /* 0x000fe20006fa1270 */
[----:B0-----:R-:W-:Y:S02]  /*61630*/  IADD3 R8, R0, c[0x0][0x198], RZ ;  /* 0x0000660000087a10 */ /* 0x001fe40007ffe0ff */
[----:B-1----:R-:W-:-:S03]  /*61640*/  IADD3 R12, R3, 0x1c5, RZ ;  /* 0x000001c5030c7810 */ /* 0x002fc60007ffe0ff */
[----:B------:R-:W-:Y:S01]  /*61650*/  IMAD.WIDE R4, R8, 0x2, R16 ;  /* 0x0000000208047825 */ /* 0x000fe200078e0210 */
[----:B------:R-:W-:Y:S01]  /*61660*/  ISETP.GE.AND P4, PT, R12, c[0x0][0x17c], PT ;  /* 0x00005f000c007a0c */ /* 0x000fe20003f86270 */
[----:B---3--:R0:W-:Y:S01]  /*61670*/  @P2 STG.E.U16 [R20.64], R26 ;  /* 0x0000001a14002986 */ /* 0x0081e2000c101506 */
[----:B------:R-:W-:Y:S02]  /*61680*/  PRMT R2, R26, 0x7632, R2 ;  /* 0x000076321a027816 */ /* 0x000fe40000000002 */
[----:B------:R-:W-:Y:S01]  /*61690*/  ISETP.LT.AND P2, PT, R28, c[0x0][0x178], !P6 ;  /* 0x00005e001c007a0c */ /* 0x000fe20007741270 */
[----:B------:R-:W-:Y:S01]  /*616a0*/  ISETP.LT.AND P6, PT, R29, c[0x0][0x178], !P6 ;  /* 0x00005e001d007a0c */ /* 0x000fe200077c1270 */
[----:B0-----:R-:W-:Y:S02]  /*616b0*/  PRMT R20, R25, 0x7632, R20 ;  /* 0x0000763219147816 */ /* 0x001fe40000000014 */
[----:B------:R-:W3:Y:S01]  /*616c0*/  LDL.LU R25, [R1+0x608] ;  /* 0x0006080001197983 */ /* 0x000ee20000300800 */
[----:B------:R-:W4:Y:S01]  /*616d0*/  LDL.LU R26, [R1+0x68] ;  /* 0x00006800011a7983 */ /* 0x000f220000300800 */
[C---:B------:R-:W-:Y:S01]  /*616e0*/  IADD3 R21, R8.reuse, c[0x0][0x198], RZ ;  /* 0x0000660008157a10 */ /* 0x040fe20007ffe0ff */
[----:B------:R-:W-:Y:S01]  /*616f0*/  IMAD.WIDE R8, R8, 0x2, R18 ;  /* 0x0000000208087825 */ /* 0x000fe200078e0212 */
[----:B------:R0:W-:Y:S03]  /*61700*/  @P1 STG.E.U16 [R4.64], R20 ;  /* 0x0000001404001986 */ /* 0x0001e6000c101506 */
[C---:B------:R-:W-:Y:S01]  /*61710*/  IMAD.WIDE R12, R21.reuse, 0x2, R16 ;  /* 0x00000002150c7825 */ /* 0x040fe200078e0210 */
[----:B------:R-:W-:Y:S04]  /*61720*/  @P5 STG.E.U16 [R8.64], R2 ;  /* 0x0000000208005986 */ /* 0x000fe8000c101506 */
[----:B------:R1:W-:Y:S01]  /*61730*/  @P2 STG.E.U16 [R12.64], R24 ;  /* 0x000000180c002986 */ /* 0x0003e2000c101506 */
[----:B0-----:R-:W-:-:S05]  /*61740*/  IMAD.WIDE R4, R21, 0x2, R18 ;  /* 0x0000000215047825 */ /* 0x001fca00078e0212 */
[----:B--2---:R0:W-:Y:S01]  /*61750*/  @P6 STG.E.U16 [R4.64], R27 ;  /* 0x0000001b04006986 */ /* 0x0041e2000c101506 */
[----:B-1----:R-:W-:-:S03]  /*61760*/  PRMT R12, R27, 0x7632, R12 ;  /* 0x000076321b0c7816 */ /* 0x002fc6000000000c */
[----:B0-----:R-:W2:Y:S01]  /*61770*/  LDL.LU R27, [R1+0x618] ;  /* 0x00061800011b7983 */ /* 0x001ea20000300800 */
[C---:B------:R-:W-:Y:S02]  /*61780*/  IADD3 R0, R3.reuse, 0x1c6, RZ ;  /* 0x000001c603007810 */ /* 0x040fe40007ffe0ff */
[C---:B------:R-:W-:Y:S02]  /*61790*/  IADD3 R23, R3.reuse, 0x1c4, RZ ;  /* 0x000001c403177810 */ /* 0x040fe40007ffe0ff */
[----:B------:R-:W-:Y:S01]  /*617a0*/  ISETP.GE.AND P1, PT, R0, c[0x0][0x17c], PT ;  /* 0x00005f0000007a0c */ /* 0x000fe20003f26270 */
[----:B------:R-:W-:Y:S01]  /*617b0*/  IADD3 R0, R3, 0x1c7, RZ ;  /* 0x000001c703007810 */ /* 0x000fe20007ffe0ff */
[----:B------:R-:W-:Y:S01]  /*617c0*/  ISETP.LT.AND P5, PT, R28, c[0x0][0x178], !P3 ;  /* 0x00005e001c007a0c */ /* 0x000fe20005fa1270 */
[----:B------:R-:W-:Y:S01]  /*617d0*/  ISETP.LT.AND P3, PT, R29, c[0x0][0x178], !P3 ;  /* 0x00005e001d007a0c */ /* 0x000fe20005f61270 */
[----:B------:R-:W-:Y:S02]  /*617e0*/  ISETP.GE.AND P0, PT, R23, c[0x0][0x17c], PT ;  /* 0x00005f0017007a0c */ /* 0x000fe40003f06270 */
[----:B------:R-:W-:Y:S01]  /*617f0*/  ISETP.GE.AND P2, PT, R0, c[0x0][0x17c], PT ;  /* 0x00005f0000007a0c */ /* 0x000fe20003f46270 */
[----:B------:R-:W-:Y:S01]  /*61800*/  IADD3 R0, R21, c[0x0][0x198], RZ ;  /* 0x0000660015007a10 */ /* 0x000fe20007ffe0ff */
[----:B------:R-:W2:Y:S01]  /*61810*/  LDL.LU R23, [R1+0xc8] ;  /* 0x0000c80001177983 */ /* 0x000ea20000300800 */
[----:B------:R-:W-:-:S02]  /*61820*/  ISETP.LT.AND P6, PT, R28, c[0x0][0x178], !P0 ;  /* 0x00005e001c007a0c */ /* 0x000fc400047c1270 */
[----:B------:R-:W-:Y:S01]  /*61830*/  PRMT R2, R24, 0x7632, R2 ;  /* 0x0000763218027816 */ /* 0x000fe20000000002 */
[----:B------:R-:W-:Y:S02]  /*61840*/  ISETP.LT.AND P0, PT, R29, c[0x0][0x178], !P0 ;  /* 0x00005e001d007a0c */ /* 0x000fe40004701270 */
[----:B------:R-:W-:-:S04]  /*61850*/  IMAD.WIDE R8, R0, 0x2, R16 ;  /* 0x0000000200087825 */ /* 0x000fc800078e0210 */
[C---:B------:R-:W-:Y:S01]  /*61860*/  IMAD.WIDE R4, R0.reuse, 0x2, R18 ;  /* 0x0000000200047825 */ /* 0x040fe200078e0212 */
[----:B------:R-:W-:Y:S01]  /*61870*/  IADD3 R0, R0, c[0x0][0x198], RZ ;  /* 0x0000660000007a10 */ /* 0x000fe20007ffe0ff */
[----:B------:R-:W2:Y:S04]  /*61880*/  LDL.LU R24, [R1+0x628] ;  /* 0x0006280001187983 */ /* 0x000ea80000300800 */
[----:B------:R-:W-:Y:S01]  /*61890*/  @P5 STG.E.U16 [R8.64], R2 ;  /* 0x0000000208005986 */ /* 0x000fe2000c101506 */
[----:B------:R0:W-:Y:S01]  /*618a0*/  @P3 STG.E.U16 [R4.64], R12 ;  /* 0x0000000c04003986 */ /* 0x0001e2000c101506 */
[----:B------:R-:W-:Y:S01]  /*618b0*/  ISETP.LT.AND P3, PT, R28, c[0x0][0x178], !P4 ;  /* 0x00005e001c007a0c */ /* 0x000fe20006761270 */
[----:B0-----:R-:W-:Y:S01]  /*618c0*/  IMAD.WIDE R4, R0, 0x2, R16 ;  /* 0x0000000200047825 */ /* 0x001fe200078e0210 */
[----:B------:R-:W-:-:S03]  /*618d0*/  IADD3 R2, R3, 0x1c9, RZ ;  /* 0x000001c903027810 */ /* 0x000fc60007ffe0ff */
[C---:B------:R-:W-:Y:S01]  /*618e0*/  IMAD.WIDE R8, R0.reuse, 0x2, R18 ;  /* 0x0000000200087825 */ /* 0x040fe200078e0212 */
[----:B------:R-:W-:Y:S02]  /*618f0*/  IADD3 R0, R0, c[0x0][0x198], RZ ;  /* 0x0000660000007a10 */ /* 0x000fe40007ffe0ff */
[----:B------:R-:W-:Y:S01]  /*61900*/  ISETP.LT.AND P4, PT, R29, c[0x0][0x178], !P4 ;  /* 0x00005e001d007a0c */ /* 0x000fe20006781270 */
[----:B---3--:R-:W-:Y:S01]  /*61910*/  @P6 STG.E.U16 [R4.64], R25 ;  /* 0x0000001904006986 */ /* 0x008fe2000c101506 */
[----:B------:R-:W-:Y:S01]  /*61920*/  ISETP.GE.AND P6, PT, R2, c[0x0][0x17c], PT ;  /* 0x00005f0002007a0c */ /* 0x000fe20003fc6270 */
[----:B----4-:R0:W-:Y:S01]  /*61930*/  @P0 STG.E.U16 [R8.64], R26 ;  /* 0x0000001a08000986 */ /* 0x0101e2000c101506 */
[----:B------:R-:W-:Y:S02]  /*61940*/  PRMT R2, R26, 0x7632, R2 ;  /* 0x000076321a027816 */ /* 0x000fe40000000002 */
[----:B------:R-:W-:Y:S02]  /*61950*/  ISETP.LT.AND P0, PT, R28, c[0x0][0x178], !P1 ;  /* 0x00005e001c007a0c */ /* 0x000fe40004f01270 */
[----:B------:R-:W-:Y:S01]  /*61960*/  PRMT R12, R25, 0x7632, R12 ;  /* 0x00007632190c7816 */ /* 0x000fe2000000000c */
[----:B0-----:R-:W3:Y:S01]  /*61970*/  LDL.LU R26, [R1+0xb8] ;  /* 0x0000b800011a7983 */ /* 0x001ee20000300800 */
[----:B------:R-:W-:-:S04]  /*61980*/  IMAD.WIDE R4, R0, 0x2, R16 ;  /* 0x0000000200047825 */ /* 0x000fc800078e0210 */
[C---:B------:R-:W-:Y:S01]  /*61990*/  IMAD.WIDE R8, R0.reuse, 0x2, R18 ;  /* 0x0000000200087825 */ /* 0x040fe200078e0212 */
[----:B------:R-:W-:Y:S01]  /*619a0*/  IADD3 R0, R0, c[0x0][0x198], RZ ;  /* 0x0000660000007a10 */ /* 0x000fe20007ffe0ff */
[----:B------:R-:W4:Y:S04]  /*619b0*/  LDL.LU R25, [R1+0x638] ;  /* 0x0006380001197983 */ /* 0x000f280000300800 */
[----:B------:R0:W-:Y:S01]  /*619c0*/  @P3 STG.E.U16 [R4.64], R12 ;  /* 0x0000000c04003986 */ /* 0x0001e2000c101506 */
[----:B------:R-:W-:Y:S02]  /*619d0*/  @P4 STG.E.U16 [R8.64], R2 ;  /* 0x0000000208004986 */ /* 0x000fe4000c101506 */
[----:B0-----:R-:W-:Y:S01]  /*619e0*/  IMAD.WIDE R4, R0, 0x2, R16 ;  /* 0x0000000200047825 */ /* 0x001fe200078e0210 */
[----:B------:R-:W-:-:S04]  /*619f0*/  IADD3 R12, R3, 0x1ca, RZ ;  /* 0x000001ca030c7810 */ /* 0x000fc80007ffe0ff */
[----:B------:R-:W-:Y:S01]  /*61a00*/  ISETP.GE.AND P3, PT, R12, c[0x0][0x17c], PT ;  /* 0x00005f000c007a0c */ /* 0x000fe20003f66270 */
[----:B--2---:R0:W-:Y:S01]  /*61a10*/  @P0 STG.E.U16 [R4.64], R27 ;  /* 0x0000001b04000986 */ /* 0x0041e2000c101506 */
[C---:B------:R-:W-:Y:S01]  /*61a20*/  IADD3 R12, R0.reuse, c[0x0][0x198], RZ ;  /* 0x00006600000c7a10 */ /* 0x040fe20007ffe0ff */
[----:B0-----:R-:W-:Y:S01]  /*61a30*/  IMAD.WIDE R4, R0, 0x2, R18 ;  /* 0x0000000200047825 */ /* 0x001fe200078e0212 */
[----:B------:R-:W-:Y:S02]  /*61a40*/  PRMT R0, R27, 0x7632, R0 ;  /* 0x000076321b007816 */ /* 0x000fe40000000000 */
[----:B------:R-:W2:Y:S01]  /*61a50*/  LDL.LU R27, [R1+0xa8] ;  /* 0x0000a800011b7983 */ /* 0x000ea20000300800 */
[----:B------:R-:W-:Y:S02]  /*61a60*/  ISETP.LT.AND P1, PT, R29, c[0x0][0x178], !P1 ;  /* 0x00005e001d007a0c */ /* 0x000fe40004f21270 */
[----:B------:R-:W-:Y:S02]  /*61a70*/  ISETP.LT.AND P4, PT, R28, c[0x0][0x178], !P2 ;  /* 0x00005e001c007a0c */ /* 0x000fe40005781270 */
[----:B------:R-:W-:Y:S01]  /*61a80*/  IADD3 R13, R3, 0x1c8, RZ ;  /* 0x000001c8030d7810 */ /* 0x000fe20007ffe0ff */
[----:B------:R-:W-:-:S03]  /*61a90*/  IMAD.WIDE R8, R12, 0x2, R16 ;  /* 0x000000020c087825 */ /* 0x000fc600078e0210 */
[----:B------:R-:W-:Y:S02]  /*61aa0*/  ISETP.GE.AND P5, PT, R13, c[0x0][0x17c], PT ;  /* 0x00005f000d007a0c */ /* 0x000fe40003fa6270 */
[----:B------:R-:W-:Y:S02]  /*61ab0*/  ISETP.LT.AND P2, PT, R29, c[0x0][0x178], !P2 ;  /* 0x00005e001d007a0c */ /* 0x000fe40005741270 */
[----:B------:R-:W-:Y:S01]  /*61ac0*/  IADD3 R2, R3, 0x1cb, RZ ;  /* 0x000001cb03027810 */ /* 0x000fe20007ffe0ff */
[----:B------:R-:W-:Y:S01]  /*61ad0*/  @P1 STG.E.U16 [R4.64], R23 ;  /* 0x0000001704001986 */ /* 0x000fe2000c101506 */
[----:B------:R-:W-:Y:S01]  /*61ae0*/  ISETP.LT.AND P1, PT, R28, c[0x0][0x178], !P5 ;  /* 0x00005e001c007a0c */ /* 0x000fe20006f21270 */
[----:B------:R0:W-:Y:S01]  /*61af0*/  @P4 STG.E.U16 [R8.64], R0 ;  /* 0x0000000008004986 */ /* 0x0001e2000c101506 */
[----:B------:R-:W-:Y:S02]  /*61b00*/  ISETP.LT.AND P5, PT, R29, c[0x0][0x178], !P5 ;  /* 0x00005e001d007a0c */ /* 0x000fe40006fa1270 */
[----:B------:R-:W-:Y:S01]  /*61b10*/  ISETP.GE.AND P0, PT, R2, c[0x0][0x17c], PT ;  /* 0x00005f0002007a0c */ /* 0x000fe20003f06270 */
[----:B------:R-:W-:Y:S01]  /*61b20*/  PRMT R2, R23, 0x7632, R2 ;  /* 0x0000763217027816 */ /* 0x000fe20000000002 */
[C---:B0-----:R-:W-:Y:S01]  /*61b30*/  IADD3 R0, R12.reuse, c[0x0][0x198], RZ ;  /* 0x000066000c007a10 */ /* 0x041fe20007ffe0ff */
[----:B------:R-:W-:-:S04]  /*61b40*/  IMAD.WIDE R4, R12, 0x2, R18 ;  /* 0x000000020c047825 */ /* 0x000fc800078e0212 */
[----:B------:R-:W-:-:S04]  /*61b50*/  IMAD.WIDE R8, R0, 0x2, R16 ;  /* 0x0000000200087825 */ /* 0x000fc800078e0210 */
[----:B------:R-:W-:Y:S01]  /*61b60*/  IMAD.WIDE R12, R0, 0x2, R18 ;  /* 0x00000002000c7825 */ /* 0x000fe200078e0212 */
[----:B------:R-:W-:Y:S03]  /*61b70*/  @P2 STG.E.U16 [R4.64], R2 ;  /* 0x0000000204002986 */ /* 0x000fe6000c101506 */
[----:B------:R0:W-:Y:S01]  /*61b80*/  @P1 STG.E.U16 [R8.64], R24 ;  /* 0x0000001808001986 */ /* 0x0001e2000c101506 */
[----:B------:R-:W-:Y:S01]  /*61b90*/  ISETP.LT.AND P1, PT, R28, c[0x0][0x178], !P6 ;  /* 0x00005e001c007a0c */ /* 0x000fe20007721270 */
[----:B------:R-:W-:Y:S01]  /*61ba0*/  ISETP.LT.AND P6, PT, R29, c[0x0][0x178], !P6 ;  /* 0x00005e001d007a0c */ /* 0x000fe200077c1270 */
[----:B0-----:R-:W-:Y:S01]  /*61bb0*/  IADD3 R8, R0, c[0x0][0x198], RZ ;  /* 0x0000660000087a10 */ /* 0x001fe20007ffe0ff */
[----:B------:R-:W-:Y:S02]  /*61bc0*/  PRMT R0, R24, 0x7632, R0 ;  /* 0x0000763218007816 */ /* 0x000fe40000000000 */
[----:B------:R-:W2:Y:S01]  /*61bd0*/  LDL.LU R24, [R1+0x648] ;  /* 0x0006480001187983 */ /* 0x000ea20000300800 */
[----:B------:R-:W-:-:S02]  /*61be0*/  IADD3 R2, R8, c[0x0][0x198], RZ ;  /* 0x0000660008027a10 */ /* 0x000fc40007ffe0ff */
[C---:B------:R-:W-:Y:S02]  /*61bf0*/  IADD3 R20, R3.reuse, 0x1cc, RZ ;  /* 0x000001cc03147810 */ /* 0x040fe40007ffe0ff */
[----:B------:R-:W-:Y:S01]  /*61c00*/  IADD3 R21, R3, 0x1cd, RZ ;  /* 0x000001cd03157810 */ /* 0x000fe20007ffe0ff */
[----:B------:R-:W-:-:S04]  /*61c10*/  IMAD.WIDE R4, R8, 0x2, R16 ;  /* 0x0000000208047825 */ /* 0x000fc800078e0210 */
[--C-:B------:R-:W-:Y:S01]  /*61c20*/  IMAD.WIDE R8, R8, 0x2, R18.reuse ;  /* 0x0000000208087825 */ /* 0x100fe200078e0212 */
[----:B------:R-:W-:Y:S02]  /*61c30*/  ISETP.GE.AND P4, PT, R20, c[0x0][0x17c], PT ;  /* 0x00005f0014007a0c */ /* 0x000fe40003f86270 */
[----:B------:R-:W-:Y:S01]  /*61c40*/  ISETP.GE.AND P2, PT, R21, c[0x0][0x17c], PT ;  /* 0x00005f0015007a0c */ /* 0x000fe20003f46270 */
[----:B------:R-:W-:Y:S01]  /*61c50*/  IMAD.WIDE R20, R2, 0x2, R18 ;  /* 0x0000000202147825 */ /* 0x000fe200078e0212 */
[----:B---3--:R0:W-:Y:S01]  /*61c60*/  @P5 STG.E.U16 [R12.64], R26 ;  /* 0x0000001a0c005986 */ /* 0x0081e2000c101506 */
[----:B------:R-:W-:Y:S02]  /*61c70*/  PRMT R22, R26, 0x7632, R22 ;  /* 0x000076321a167816 */ /* 0x000fe40000000016 */
[----:B------:R-:W-:Y:S01]  /*61c80*/  ISETP.LT.AND P5, PT, R28, c[0x0][0x178], !P3 ;  /* 0x00005e001c007a0c */ /* 0x000fe20005fa1270 */
[----:B------:R-:W-:Y:S01]  /*61c90*/  ISETP.LT.AND P3, PT, R29, c[0x0][0x178], !P3 ;  /* 0x00005e001d007a0c */ /* 0x000fe20005f61270 */
[----:B0-----:R-:W3:Y:S01]  /*61ca0*/  LDL.LU R26, [R1+0x98] ;  /* 0x00009800011a7983 */ /* 0x001ee20000300800 */
[----:B------:R-:W-:-:S03]  /*61cb0*/  IMAD.WIDE R12, R2, 0x2, R16 ;  /* 0x00000002020c7825 */ /* 0x000fc600078e0210 */
[----:B------:R0:W-:Y:S01]  /*61cc0*/  @P1 STG.E.U16 [R4.64], R0 ;  /* 0x0000000004001986 */ /* 0x0001e2000c101506 */
[----:B------:R-:W-:Y:S06]  /*61cd0*/  @P6 STG.E.U16 [R8.64], R22 ;  /* 0x0000001608006986 */ /* 0x000fec000c101506 */
[----:B----4-:R-:W-:Y:S04]  /*61ce0*/  @P5 STG.E.U16 [R12.64], R25 ;  /* 0x000000190c005986 */ /* 0x010fe8000c101506 */
[----:B--2---:R1:W-:Y:S01]  /*61cf0*/  @P3 STG.E.U16 [R20.64], R27 ;  /* 0x0000001b14003986 */ /* 0x0043e2000c101506 */
[----:B0-----:R-:W-:-:S02]  /*61d00*/  PRMT R0, R27, 0x7632, R0 ;  /* 0x000076321b007816 */ /* 0x001fc40000000000 */
[----:B-1----:R-:W-:Y:S02]  /*61d10*/  PRMT R20, R25, 0x7632, R20 ;  /* 0x0000763219147816 */ /* 0x002fe40000000014 */
[----:B------:R-:W2:Y:S01]  /*61d20*/  LDL.LU R25, [R1+0x658] ;  /* 0x0006580001197983 */ /* 0x000ea20000300800 */
[----:B------:R-:W4:Y:S01]  /*61d30*/  LDL.LU R27, [R1+0x88] ;  /* 0x00008800011b7983 */ /* 0x000f220000300800 */
[----:B------:R-:W-:Y:S02]  /*61d40*/  ISETP.LT.AND P5, PT, R28, c[0x0][0x178], !P0 ;  /* 0x00005e001c007a0c */ /* 0x000fe400047a1270 */
[----:B------:R-:W-:Y:S01]  /*61d50*/  IADD3 R8, R2, c[0x0][0x198], RZ ;  /* 0x0000660002087a10 */ /* 0x000fe20007ffe0ff */
[C---:B------:R-:W-:Y:S01]  /*61d60*/  ISETP.LT.AND P0, PT, R29.reuse, c[0x0][0x178], !P0 ;  /* 0x00005e001d007a0c */ /* 0x040fe20004701270 */
[----:B------:R-:W-:Y:S01]  /*61d70*/  ISETP.LT.AND P6, PT, R28, c[0x0][0x178], !P4 ;  /* 0x00005e001c007a0c */ /* 0x000fe200067c1270 */
[----:B------:R-:W-:Y:S01]  /*61d80*/  ISETP.LT.AND P4, PT, R29, c[0x0][0x178], !P4 ;  /* 0x00005e001d007a0c */ /* 0x000fe20006781270 */
[----:B------:R-:W-:-:S02]  /*61d90*/  IADD3 R12, R3, 0x1cf, RZ ;  /* 0x000001cf030c7810 */ /* 0x000fc40007ffe0ff */
[C---:B------:R-:W-:Y:S01]  /*61da0*/  IADD3 R21, R8.reuse, c[0x0][0x198], RZ ;  /* 0x0000660008157a10 */ /* 0x040fe20007ffe0ff */
[----:B------:R-:W-:-:S04]  /*61db0*/  IMAD.WIDE R4, R8, 0x2, R16 ;  /* 0x0000000208047825 */ /* 0x000fc800078e0210 */
[----:B------:R-:W-:Y:S01]  /*61dc0*/  IMAD.WIDE R8, R8, 0x2, R18 ;  /* 0x0000000208087825 */ /* 0x000fe200078e0212 */
[----:B------:R-:W-:-:S03]  /*61dd0*/  ISETP.GE.AND P3, PT, R12, c[0x0][0x17c], PT ;  /* 0x00005f000c007a0c */ /* 0x000fc60003f66270 */
[----:B------:R-:W-:Y:S01]  /*61de0*/  IMAD.WIDE R12, R21, 0x2, R16 ;  /* 0x00000002150c7825 */ /* 0x000fe200078e0210 */
[----:B------:R0:W-:Y:S03]  /*61df0*/  @P5 STG.E.U16 [R4.64], R20 ;  /* 0x0000001404005986 */ /* 0x0001e6000c101506 */
[----:B------:R1:W-:Y:S01]  /*61e00*/  @P0 STG.E.U16 [R8.64], R0 ;  /* 0x0000000008000986 */ /* 0x0003e2000c101506 */
[C---:B------:R-:W-:Y:S02]  /*61e10*/  IADD3 R23, R3.reuse, 0x1ce, RZ ;  /* 0x000001ce03177810 */ /* 0x040fe40007ffe0ff */
[----:B------:R-:W-:Y:S01]  /*61e20*/  IADD3 R2, R3, 0x1d0, RZ ;  /* 0x000001d003027810 */ /* 0x000fe20007ffe0ff */
[----:B0-----:R-:W-:Y:S01]  /*61e30*/  IMAD.WIDE R4, R21, 0x2, R18 ;  /* 0x0000000215047825 */ /* 0x001fe200078e0212 */
[----:B-1----:R-:W-:Y:S02]  /*61e40*/  IADD3 R0, R3, 0x1d1, RZ ;  /* 0x000001d103007810 */ /* 0x002fe40007ffe0ff */
[----:B------:R-:W-:-:S02]  /*61e50*/  ISETP.GE.AND P1, PT, R23, c[0x0][0x17c], PT ;  /* 0x00005f0017007a0c */ /* 0x000fc40003f26270 */
[----:B------:R-:W-:Y:S01]  /*61e60*/  ISETP.GE.AND P0, PT, R0, c[0x0][0x17c], PT ;  /* 0x00005f0000007a0c */ /* 0x000fe20003f06270 */
[----:B------:R0:W-:Y:S01]  /*61e70*/  @P6 STG.E.U16 [R12.64], R24 ;  /* 0x000000180c006986 */ /* 0x0001e2000c101506 */
[----:B------:R-:W-:Y:S01]  /*61e80*/  ISETP.LT.AND P6, PT, R28, c[0x0][0x178], !P2 ;  /* 0x00005e001c007a0c */ /* 0x000fe200057c1270 */
[----:B------:R-:W-:Y:S01]  /*61e90*/  ISETP.LT.AND P2, PT, R29, c[0x0][0x178], !P2 ;  /* 0x00005e001d007a0c */ /* 0x000fe20005741270 */
[----:B------:R-:W-:Y:S02]  /*61ea0*/  IADD3 R0, R21, c[0x0][0x198], RZ ;  /* 0x0000660015007a10 */ /* 0x000fe40007ffe0ff */
[----:B------:R-:W-:Y:S01]  /*61eb0*/  ISETP.GE.AND P5, PT, R2, c[0x0][0x17c], PT ;  /* 0x00005f0002007a0c */ /* 0x000fe20003fa6270 */
[----:B------:R-:W-:Y:S02]  /*61ec0*/  PRMT R2, R24, 0x7632, R2 ;  /* 0x0000763218027816 */ /* 0x000fe40000000002 */
[----:B------:R-:W-:Y:S01]  /*61ed0*/  IMAD.WIDE R8, R0, 0x2, R16 ;  /* 0x0000000200087825 */ /* 0x000fe200078e0210 */
[----:B---3--:R1:W-:Y:S01]  /*61ee0*/  @P4 STG.E.U16 [R4.64], R26 ;  /* 0x0000001a04004986 */ /* 0x0083e2000c101506 */
[----:B0-----:R-:W-:-:S02]  /*61ef0*/  PRMT R12, R26, 0x7632, R12 ;  /* 0x000076321a0c7816 */ /* 0x001fc4000000000c */
[----:B------:R-:W-:Y:S01]  /*61f00*/  ISETP.LT.AND P4, PT, R28, c[0x0][0x178], !P1 ;  /* 0x00005e001c007a0c */ /* 0x000fe20004f81270 */
[----:B------:R-:W-:Y:S01]  /*61f10*/  ISETP.LT.AND P1, PT, R29, c[0x0][0x178], !P1 ;  /* 0x00005e001d007a0c */ /* 0x000fe20004f21270 */
[----:B-1----:R-:W3:Y:S01]  /*61f20*/  LDL.LU R26, [R1+0x668] ;  /* 0x00066800011a7983 */ /* 0x002ee20000300800 */
[----:B------:R-:W3:Y:S02]  /*61f30*/  LDL.LU R23, [R1+0x78] ;  /* 0x0000780001177983 */ /* 0x000ee40000300800 */
[C---:B------:R-:W-:Y:S01]  /*61f40*/  IMAD.WIDE R4, R0.reuse, 0x2, R18 ;  /* 0x0000000200047825 */ /* 0x040fe200078e0212 */
[----:B------:R-:W-:Y:S01]  /*61f50*/  IADD3 R0, R0, c[0x0][0x198], RZ ;  /* 0x0000660000007a10 */ /* 0x000fe20007ffe0ff */
[----:B------:R-:W-:Y:S03]  /*61f60*/  @P6 STG.E.U16 [R8.64], R2 ;  /* 0x0000000208006986 */ /* 0x000fe6000c101506 */
[----:B------:R0:W-:Y:S01]  /*61f70*/  @P2 STG.E.U16 [R4.64], R12 ;  /* 0x0000000c04002986 */ /* 0x0001e2000c101506 */
[----:B------:R-:W3:Y:S01]  /*61f80*/  LDL.LU R24, [R1+0x688] ;  /* 0x0006880001187983 */ /* 0x000ee20000300800 */
[----:B0-----:R-:W-:Y:S01]  /*61f90*/  IMAD.WIDE R4, R0, 0x2, R16 ;  /* 0x0000000200047825 */ /* 0x001fe200078e0210 */
[----:B------:R-:W-:-:S03]  /*61fa0*/  IADD3 R2, R3, 0x1d3, RZ ;  /* 0x000001d303027810 */ /* 0x000fc60007ffe0ff */
[----:B------:R-:W-:Y:S01]  /*61fb0*/  IMAD.WIDE R8, R0, 0x2, R18 ;  /* 0x0000000200087825 */ /* 0x000fe200078e0212 */
[----:B--2---:R-:W-:Y:S01]  /*61fc0*/  @P4 STG.E.U16 [R4.64], R25 ;  /* 0x0000001904004986 */ /* 0x004fe2000c101506 */
[----:B------:R-:W-:-:S03]  /*61fd0*/  ISETP.GE.AND P4, PT, R2, c[0x0][0x17c], PT ;  /* 0x00005f0002007a0c */ /* 0x000fc60003f86270 */
[----:B----4-:R0:W-:Y:S01]  /*61fe0*/  @P1 STG.E.U16 [R8.64], R27 ;  /* 0x0000001b08001986 */ /* 0x0101e2000c101506 */
[----:B------:R-:W-:Y:S02]  /*61ff0*/  PRMT R2, R27, 0x7632, R2 ;  /* 0x000076321b027816 */ /* 0x000fe40000000002 */
[----:B0-----:R-:W2:Y:S01]  /*62000*/  LDL.LU R27, [R1+0x58] ;  /* 0x00005800011b7983 */ /* 0x001ea20000300800 */
[----:B------:R-:W-:Y:S01]  /*62010*/  ISETP.LT.AND P2, PT, R28, c[0x0][0x178], !P3 ;  /* 0x00005e001c007a0c */ /* 0x000fe20005f41270 */
[----:B------:R-:W-:Y:S01]  /*62020*/  ISETP.LT.AND P3, PT, R29, c[0x0][0x178], !P3 ;  /* 0x00005e001d007a0c */ /* 0x000fe20005f61270 */
[----:B------:R-:W-:Y:S02]  /*62030*/  IADD3 R0, R0, c[0x0][0x198], RZ ;  /* 0x0000660000007a10 */ /* 0x000fe40007ffe0ff */
[----:B------:R-:W-:Y:S02]  /*62040*/  ISETP.LT.AND P1, PT, R28, c[0x0][0x178], !P5 ;  /* 0x00005e001c007a0c */ /* 0x000fe40006f21270 */
[----:B------:R-:W-:Y:S01]  /*62050*/  PRMT R12, R25, 0x7632, R12 ;  /* 0x00007632190c7816 */ /* 0x000fe2000000000c */
[----:B------:R-:W-:-:S04]  /*62060*/  IMAD.WIDE R4, R0, 0x2, R16 ;  /* 0x0000000200047825 */ /* 0x000fc800078e0210 */
[C---:B------:R-:W-:Y:S01]  /*62070*/  IMAD.WIDE R8, R0.reuse, 0x2, R18 ;  /* 0x0000000200087825 */ /* 0x040fe200078e0212 */
[----:B------:R-:W-:Y:S02]  /*62080*/  IADD3 R0, R0, c[0x0][0x198], RZ ;  /* 0x0000660000007a10 */ /* 0x000fe40007ffe0ff */
[----:B------:R-:W-:Y:S02]  /*62090*/  ISETP.LT.AND P5, PT, R29, c[0x0][0x178], !P5 ;  /* 0x00005e001d007a0c */ /* 0x000fe40006fa1270 */
[----:B------:R-:W-:Y:S01]  /*620a0*/  IADD3 R13, R3, 0x1d2, RZ ;  /* 0x000001d2030d7810 */ /* 0x000fe20007ffe0ff */
[----:B------:R-:W4:Y:S04]  /*620b0*/  LDL.LU R25, [R1+0x698] ;  /* 0x0006980001197983 */ /* 0x000f280000300800 */
[----:B------:R0:W-:Y:S01]  /*620c0*/  @P2 STG.E.U16 [R4.64], R12 ;  /* 0x0000000c04002986 */ /* 0x0001e2000c101506 */
[----:B------:R1:W-:Y:S01]  /*620d0*/  @P3 STG.E.U16 [R8.64], R2 ;  /* 0x0000000208003986 */ /* 0x0003e2000c101506 */
[----:B------:R-:W-:-:S02]  /*620e0*/  ISETP.LT.AND P3, PT, R28, c[0x0][0x178], !P0 ;  /* 0x00005e001c007a0c */ /* 0x000fc40004761270 */
[----:B------:R-:W-:Y:S02]  /*620f0*/  ISETP.GE.AND P6, PT, R13, c[0x0][0x17c], PT ;  /* 0x00005f000d007a0c */ /* 0x000fe40003fc6270 */
[----:B0-----:R-:W-:Y:S01]  /*62100*/  IADD3 R12, R3, 0x1d4, RZ ;  /* 0x000001d4030c7810 */ /* 0x001fe20007ffe0ff */
[----:B------:R-:W-:-:S03]  /*62110*/  IMAD.WIDE R4, R0, 0x2, R16 ;  /* 0x0000000200047825 */ /* 0x000fc600078e0210 */
[----:B------:R-:W-:Y:S01]  /*62120*/  ISETP.GE.AND P2, PT, R12, c[0x0][0x17c], PT ;  /* 0x00005f000c007a0c */ /* 0x000fe20003f46270 */
[----:B------:R-:W-:Y:S01]  /*62130*/  IADD3 R12, R0, c[0x0][0x198], RZ ;  /* 0x00006600000c7a10 */ /* 0x000fe20007ffe0ff */
[----:B------:R-:W-:-:S04]  /*62140*/  ISETP.LT.AND P0, PT, R29, c[0x0][0x178], !P0 ;  /* 0x00005e001d007a0c */ /* 0x000fc80004701270 */
[----:B-1----:R-:W-:Y:S01]  /*62150*/  IMAD.WIDE R8, R12, 0x2, R16 ;  /* 0x000000020c087825 */ /* 0x002fe200078e0210 */
        /* <DEDUP_REMOVED lines=8> */
[----:B------:R-:W-:-:S02]  /*621e0*/  ISETP.LT.AND P6, PT, R29, c[0x0][0x178], !P6 ;  /* 0x00005e001d007a0c */ /* 0x000fc400077c1270 */
[----:B------:R-:W-:Y:S01]  /*621f0*/  ISETP.GE.AND P1, PT, R2, c[0x0][0x17c], PT ;  /* 0x00005f0002007a0c */ /* 0x000fe20003f26270 */
[----:B------:R-:W-:Y:S01]  /*62200*/  PRMT R2, R23, 0x7632, R2 ;  /* 0x0000763217027816 */ /* 0x000fe20000000002 */
[C---:B0-----:R-:W-:Y:S01]  /*62210*/  IADD3 R0, R12.reuse, c[0x0][0x198], RZ ;  /* 0x000066000c007a10 */ /* 0x041fe20007ffe0ff */
[----:B------:R-:W-:-:S04]  /*62220*/  IMAD.WIDE R4, R12, 0x2, R18 ;  /* 0x000000020c047825 */ /* 0x000fc800078e0212 */
[----:B------:R-:W-:-:S04]  /*62230*/  IMAD.WIDE R8, R0, 0x2, R16 ;  /* 0x0000000200087825 */ /* 0x000fc800078e0210 */
[C---:B------:R-:W-:Y:S01]  /*62240*/  IMAD.WIDE R12, R0.reuse, 0x2, R18 ;  /* 0x00000002000c7825 */ /* 0x040fe200078e0212 */
[----:B------:R-:W-:Y:S03]  /*62250*/  @P0 STG.E.U16 [R4.64], R2 ;  /* 0x0000000204000986 */ /* 0x000fe6000c101506 */
[----:B------:R0:W-:Y:S01]  /*62260*/  @P5 STG.E.U16 [R8.64], R24 ;  /* 0x0000001808005986 */ /* 0x0001e2000c101506 */
[----:B--2---:R1:W-:Y:S01]  /*62270*/  @P6 STG.E.U16 [R12.64], R27 ;  /* 0x0000001b0c006986 */ /* 0x0043e2000c101506 */
[----:B------:R-:W-:Y:S02]  /*62280*/  PRMT R22, R27, 0x7632, R22 ;  /* 0x000076321b167816 */ /* 0x000fe40000000016 */
[----:B0-----:R-:W-:Y:S01]  /*62290*/  IADD3 R8, R0, c[0x0][0x198], RZ ;  /* 0x0000660000087a10 */ /* 0x001fe20007ffe0ff */
[----:B------:R-:W-:Y:S02]  /*622a0*/  PRMT R0, R24, 0x7632, R0 ;  /* 0x0000763218007816 */ /* 0x000fe40000000000 */
[----:B------:R-:W2:Y:S04]  /*622b0*/  LDL.LU R24, [R1+0x6a8] ;  /* 0x0006a80001187983 */ /* 0x000ea80000300800 */
[----:B-1----:R-:W2:Y:S01]  /*622c0*/  LDL.LU R27, [R1+0x18] ;  /* 0x00001800011b7983 */ /* 0x002ea20000300800 */
[C---:B------:R-:W-:Y:S01]  /*622d0*/  ISETP.LT.AND P5, PT, R28.reuse, c[0x0][0x178], !P4 ;  /* 0x00005e001c007a0c */ /* 0x040fe200067a1270 */
[C---:B------:R-:W-:Y:S01]  /*622e0*/  ISETP.LT.AND P4, PT, R29.reuse, c[0x0][0x178], !P4 ;  /* 0x00005e001d007a0c */ /* 0x040fe20006781270 */
[----:B------:R-:W-:Y:S01]  /*622f0*/  ISETP.LT.AND P6, PT, R28, c[0x0][0x178], !P2 ;  /* 0x00005e001c007a0c */ /* 0x000fe200057c1270 */
[----:B------:R-:W-:Y:S01]  /*62300*/  ISETP.LT.AND P2, PT, R29, c[0x0][0x178], !P2 ;  /* 0x00005e001d007a0c */ /* 0x000fe20005741270 */
[C---:B------:R-:W-:Y:S01]  /*62310*/  IADD3 R2, R8.reuse, c[0x0][0x198], RZ ;  /* 0x0000660008027a10 */ /* 0x040fe20007ffe0ff */
[----:B------:R-:W-:Y:S01]  /*62320*/  IMAD.WIDE R4, R8, 0x2, R16 ;  /* 0x0000000208047825 */ /* 0x000fe200078e0210 */
[----:B------:R-:W-:-:S02]  /*62330*/  IADD3 R20, R3, 0x1d6, RZ ;  /* 0x000001d603147810 */ /* 0x000fc40007ffe0ff */
[----:B------:R-:W-:Y:S01]  /*62340*/  IADD3 R21, R3, 0x1d7, RZ ;  /* 0x000001d703157810 */ /* 0x000fe20007ffe0ff */
[----:B------:R-:W-:-:S04]  /*62350*/  IMAD.WIDE R8, R8, 0x2, R18 ;  /* 0x0000000208087825 */ /* 0x000fc800078e0212 */
[----:B------:R-:W-:Y:S01]  /*62360*/  IMAD.WIDE R12, R2, 0x2, R16 ;  /* 0x00000002020c7825 */ /* 0x000fe200078e0210 */
[----:B------:R-:W-:Y:S02]  /*62370*/  ISETP.GE.AND P3, PT, R20, c[0x0][0x17c], PT ;  /* 0x00005f0014007a0c */ /* 0x000fe40003f66270 */
[----:B------:R-:W-:Y:S01]  /*62380*/  ISETP.GE.AND P0, PT, R21, c[0x0][0x17c], PT ;  /* 0x00005f0015007a0c */ /* 0x000fe20003f06270 */
[----:B------:R-:W-:Y:S01]  /*62390*/  IMAD.WIDE R20, R2, 0x2, R18 ;  /* 0x0000000202147825 */ /* 0x000fe200078e0212 */
[----:B------:R0:W-:Y:S03]  /*623a0*/  @P5 STG.E.U16 [R4.64], R0 ;  /* 0x0000000004005986 */ /* 0x0001e6000c101506 */
[----:B------:R1:W-:Y:S01]  /*623b0*/  @P4 STG.E.U16 [R8.64], R22 ;  /* 0x0000001608004986 */ /* 0x0003e2000c101506 */
[----:B------:R-:W-:Y:S01]  /*623c0*/  ISETP.LT.AND P4, PT, R28, c[0x0][0x178], !P1 ;  /* 0x00005e001c007a0c */ /* 0x000fe20004f81270 */
[----:B----4-:R4:W-:Y:S01]  /*623d0*/  @P6 STG.E.U16 [R12.64], R25 ;  /* 0x000000190c006986 */ /* 0x0109e2000c101506 */
[----:B------:R-:W-:-:S02]  /*623e0*/  ISETP.LT.AND P1, PT, R29, c[0x0][0x178], !P1 ;  /* 0x00005e001d007a0c */ /* 0x000fc40004f21270 */
[----:B------:R-:W-:Y:S01]  /*623f0*/  ISETP.LT.AND P6, PT, R28, c[0x0][0x178], !P3 ;  /* 0x00005e001c007a0c */ /* 0x000fe20005fc1270 */
[----:B------:R-:W-:Y:S01]  /*62400*/  ISETP.LT.AND P3, PT, R29, c[0x0][0x178], !P3 ;  /* 0x00005e001d007a0c */ /* 0x000fe20005f61270 */
[----:B0-----:R-:W-:Y:S02]  /*62410*/  PRMT R0, R25, 0x7632, R0 ;  /* 0x0000763219007816 */ /* 0x001fe40000000000 */
[----:B-1----:R-:W-:Y:S01]  /*62420*/  IADD3 R8, R2, c[0x0][0x198], RZ ;  /* 0x0000660002087a10 */ /* 0x002fe20007ffe0ff */
[----:B----4-:R-:W4:Y:S01]  /*62430*/  LDL.LU R25, [R1+0x6d8] ;  /* 0x0006d80001197983 */ /* 0x010f220000300800 */
[----:B------:R-:W-:Y:S02]  /*62440*/  IADD3 R12, R3, 0x1d9, RZ ;  /* 0x000001d9030c7810 */ /* 0x000fe40007ffe0ff */
[C---:B------:R-:W-:Y:S01]  /*62450*/  IADD3 R2, R8.reuse, c[0x0][0x198], RZ ;  /* 0x0000660008027a10 */ /* 0x040fe20007ffe0ff */
[----:B------:R-:W-:-:S04]  /*62460*/  IMAD.WIDE R4, R8, 0x2, R16 ;  /* 0x0000000208047825 */ /* 0x000fc800078e0210 */
[----:B------:R-:W-:Y:S01]  /*62470*/  IMAD.WIDE R8, R8, 0x2, R18 ;  /* 0x0000000208087825 */ /* 0x000fe200078e0212 */
[----:B---3--:R0:W-:Y:S01]  /*62480*/  @P2 STG.E.U16 [R20.64], R26 ;  /* 0x0000001a14002986 */ /* 0x0081e2000c101506 */
[----:B------:R-:W-:Y:S02]  /*62490*/  ISETP.GE.AND P2, PT, R12, c[0x0][0x17c], PT ;  /* 0x00005f000c007a0c */ /* 0x000fe40003f46270 */
[----:B------:R-:W-:-:S04]  /*624a0*/  IMAD.WIDE R12, R2, 0x2, R16 ;  /* 0x00000002020c7825 */ /* 0x000fc800078e0210 */
[----:B------:R1:W-:Y:S01]  /*624b0*/  @P4 STG.E.U16 [R4.64], R0 ;  /* 0x0000000004004986 */ /* 0x0003e2000c101506 */
[----:B0-----:R-:W-:Y:S02]  /*624c0*/  PRMT R20, R26, 0x7632, R20 ;  /* 0x000076321a147816 */ /* 0x001fe40000000014 */
[----:B------:R-:W3:Y:S01]  /*624d0*/  LDL.LU R26, [R1+0x8] ;  /* 0x00000800011a7983 */ /* 0x000ee20000300800 */
[----:B-1----:R-:W-:-:S03]  /*624e0*/  IMAD.WIDE R4, R2, 0x2, R18 ;  /* 0x0000000202047825 */ /* 0x002fc600078e0212 */
[----:B------:R-:W-:Y:S04]  /*624f0*/  @P1 STG.E.U16 [R8.64], R20 ;  /* 0x0000001408001986 */ /* 0x000fe8000c101506 */
[----:B--2---:R0:W-:Y:S01]  /*62500*/  @P6 STG.E.U16 [R12.64], R24 ;  /* 0x000000180c006986 */ /* 0x0041e2000c101506 */
[----:B------:R1:W-:Y:S01]  /*62510*/  @P3 STG.E.U16 [R4.64], R27 ;  /* 0x0000001b04003986 */ /* 0x0003e2000c101506 */
[----:B0-----:R-:W-:Y:S02]  /*62520*/  PRMT R12, R27, 0x7632, R12 ;  /* 0x000076321b0c7816 */ /* 0x001fe4000000000c */
[----:B-1----:R-:W2:Y:S01]  /*62530*/  LDL.LU R27, [R1+0x6c8] ;  /* 0x0006c800011b7983 */ /* 0x002ea20000300800 */
[C---:B------:R-:W-:Y:S02]  /*62540*/  IADD3 R23, R3.reuse, 0x1d8, RZ ;  /* 0x000001d803177810 */ /* 0x040fe40007ffe0ff */
[----:B------:R-:W-:-:S02]  /*62550*/  IADD3 R0, R3, 0x1db, RZ ;  /* 0x000001db03007810 */ /* 0x000fc40007ffe0ff */
[----:B------:R-:W-:Y:S01]  /*62560*/  ISETP.LT.AND P6, PT, R28, c[0x0][0x178], !P0 ;  /* 0x00005e001c007a0c */ /* 0x000fe200047c1270 */
[----:B------:R-:W-:Y:S01]  /*62570*/  ISETP.LT.AND P0, PT, R29, c[0x0][0x178], !P0 ;  /* 0x00005e001d007a0c */ /* 0x000fe20004701270 */
[----:B------:R-:W-:Y:S02]  /*62580*/  ISETP.GE.AND P5, PT, R23, c[0x0][0x17c], PT ;  /* 0x00005f0017007a0c */ /* 0x000fe40003fa6270 */
[----:B------:R-:W-:Y:S01]  /*62590*/  ISETP.GE.AND P1, PT, R0, c[0x0][0x17c], PT ;  /* 0x00005f0000007a0c */ /* 0x000fe20003f26270 */
[----:B------:R-:W-:Y:S01]  /*625a0*/  IADD3 R0, R2, c[0x0][0x198], RZ ;  /* 0x0000660002007a10 */ /* 0x000fe20007ffe0ff */
[----:B------:R-:W-:Y:S01]  /*625b0*/  ISETP.LT.AND P3, PT, R28, c[0x0][0x178], !P5 ;  /* 0x00005e001c007a0c */ /* 0x000fe20006f61270 */
[----:B------:R-:W-:Y:S01]  /*625c0*/  ISETP.LT.AND P5, PT, R29, c[0x0][0x178], !P5 ;  /* 0x00005e001d007a0c */ /* 0x000fe20006fa1270 */
[----:B------:R-:W-:Y:S02]  /*625d0*/  PRMT R2, R24, 0x7632, R2 ;  /* 0x0000763218027816 */ /* 0x000fe40000000002 */
[----:B------:R-:W-:-:S04]  /*625e0*/  IMAD.WIDE R4, R0, 0x2, R16 ;  /* 0x0000000200047825 */ /* 0x000fc800078e0210 */
[C---:B------:R-:W-:Y:S01]  /*625f0*/  IMAD.WIDE R8, R0.reuse, 0x2, R18 ;  /* 0x0000000200087825 */ /* 0x040fe200078e0212 */
[----:B------:R-:W-:Y:S02]  /*62600*/  IADD3 R0, R0, c[0x0][0x198], RZ ;  /* 0x0000660000007a10 */ /* 0x000fe40007ffe0ff */
[----:B------:R-:W-:Y:S01]  /*62610*/  IADD3 R21, R3, 0x1da, RZ ;  /* 0x000001da03157810 */ /* 0x000fe20007ffe0ff */
[----:B------:R0:W-:Y:S01]  /*62620*/  @P6 STG.E.U16 [R4.64], R2 ;  /* 0x0000000204006986 */ /* 0x0001e2000c101506 */
[----:B------:R1:W-:Y:S01]  /*62630*/  @P0 STG.E.U16 [R8.64], R12 ;  /* 0x0000000c08000986 */ /* 0x0003e2000c101506 */
[----:B------:R-:W-:Y:S02]  /*62640*/  ISETP.LT.AND P0, PT, R28, c[0x0][0x178], !P2 ;  /* 0x00005e001c007a0c */ /* 0x000fe40005701270 */
[----:B------:R-:W-:Y:S01]  /*62650*/  ISETP.GE.AND P4, PT, R21, c[0x0][0x17c], PT ;  /* 0x00005f0015007a0c */ /* 0x000fe20003f86270 */
[----:B------:R-:W-:Y:S02]  /*62660*/  ISETP.LT.AND P2, PT, R29, c[0x0][0x178], !P2 ;  /* 0x00005e001d007a0c */ /* 0x000fe40005741270 */
[----:B0-----:R-:W-:-:S04]  /*62670*/  IMAD.WIDE R4, R0, 0x2, R16 ;  /* 0x0000000200047825 */ /* 0x001fc800078e0210 */
[C---:B-1----:R-:W-:Y:S01]  /*62680*/  IMAD.WIDE R8, R0.reuse, 0x2, R18 ;  /* 0x0000000200087825 */ /* 0x042fe200078e0212 */
[----:B------:R-:W-:Y:S02]  /*62690*/  IADD3 R2, R3, 0x1dd, RZ ;  /* 0x000001dd03027810 */ /* 0x000fe40007ffe0ff */
[----:B------:R-:W-:Y:S01]  /*626a0*/  IADD3 R0, R0, c[0x0][0x198], RZ ;  /* 0x0000660000007a10 */ /* 0x000fe20007ffe0ff */
[----:B----4-:R0:W-:Y:S01]  /*626b0*/  @P3 STG.E.U16 [R4.64], R25 ;  /* 0x0000001904003986 */ /* 0x0101e2000c101506 */
[----:B------:R-:W-:Y:S01]  /*626c0*/  ISETP.GE.AND P3, PT, R2, c[0x0][0x17c], PT ;  /* 0x00005f0002007a0c */ /* 0x000fe20003f66270 */
[----:B------:R-:W-:Y:S02]  /*626d0*/  PRMT R2, R25, 0x7632, R2 ;  /* 0x0000763219027816 */ /* 0x000fe40000000002 */
[----:B0-----:R-:W-:Y:S01]  /*626e0*/  IMAD.WIDE R4, R0, 0x2, R16 ;  /* 0x0000000200047825 */ /* 0x001fe200078e0210 */
[----:B---3--:R0:W-:Y:S01]  /*626f0*/  @P5 STG.E.U16 [R8.64], R26 ;  /* 0x0000001a08005986 */ /* 0x0081e2000c101506 */
[----:B------:R-:W-:-:S02]  /*62700*/  PRMT R12, R26, 0x7632, R12 ;  /* 0x000076321a0c7816 */ /* 0x000fc4000000000c */
[----:B------:R-:W-:Y:S01]  /*62710*/  ISETP.LT.AND P5, PT, R28, c[0x0][0x178], !P4 ;  /* 0x00005e001c007a0c */ /* 0x000fe200067a1270 */
[----:B------:R1:W-:Y:S01]  /*62720*/  @P0 STG.E.U16 [R4.64], R2 ;  /* 0x0000000204000986 */ /* 0x0003e2000c101506 */
[----:B0-----:R-:W3:Y:S01]  /*62730*/  LDL.LU R26, [R1+0x6b8] ;  /* 0x0006b800011a7983 */ /* 0x001ee20000300800 */
[C---:B------:R-:W-:Y:S01]  /*62740*/  IMAD.WIDE R8, R0.reuse, 0x2, R18 ;  /* 0x0000000200087825 */ /* 0x040fe200078e0212 */
[----:B------:R-:W-:Y:S02]  /*62750*/  IADD3 R0, R0, c[0x0][0x198], RZ ;  /* 0x0000660000007a10 */ /* 0x000fe40007ffe0ff */
[----:B-1----:R-:W-:-:S03]  /*62760*/  IADD3 R2, R3, 0x1de, RZ ;  /* 0x000001de03027810 */ /* 0x002fc60007ffe0ff */
[----:B------:R-:W-:Y:S01]  /*62770*/  IMAD.WIDE R4, R0, 0x2, R16 ;  /* 0x0000000200047825 */ /* 0x000fe200078e0210 */
[----:B------:R-:W-:Y:S01]  /*62780*/  @P2 STG.E.U16 [R8.64], R12 ;  /* 0x0000000c08002986 */ /* 0x000fe2000c101506 */
[----:B------:R-:W-:Y:S02]  /*62790*/  ISETP.GE.AND P0, PT, R2, c[0x0][0x17c], PT ;  /* 0x00005f0002007a0c */ /* 0x000fe40003f06270 */
[C---:B------:R-:W-:Y:S01]  /*627a0*/  IADD3 R2, R0.reuse, c[0x0][0x198], RZ ;  /* 0x0000660000027a10 */ /* 0x040fe20007ffe0ff */
[----:B--2---:R0:W-:Y:S02]  /*627b0*/  @P5 STG.E.U16 [R4.64], R27 ;  /* 0x0000001b04005986 */ /* 0x0041e4000c101506 */
[----:B0-----:R-:W-:Y:S01]  /*627c0*/  IMAD.WIDE R4, R0, 0x2, R18 ;  /* 0x0000000200047825 */ /* 0x001fe200078e0212 */
[----:B------:R-:W-:Y:S02]  /*627d0*/  PRMT R0, R27, 0x7632, R0 ;  /* 0x000076321b007816 */ /* 0x000fe40000000000 */
[----:B------:R-:W2:Y:S01]  /*627e0*/  LDL.LU R27, [R1+0x678] ;  /* 0x00067800011b7983 */ /* 0x000ea20000300800 */
[----:B------:R-:W-:-:S02]  /*627f0*/  ISETP.LT.AND P4, PT, R29, c[0x0][0x178], !P4 ;  /* 0x00005e001d007a0c */ /* 0x000fc40006781270 */
[----:B------:R-:W-:Y:S02]  /*62800*/  ISETP.LT.AND P2, PT, R28, c[0x0][0x178], !P1 ;  /* 0x00005e001c007a0c */ /* 0x000fe40004f41270 */
[C---:B------:R-:W-:Y:S02]  /*62810*/  IADD3 R13, R3.reuse, 0x1dc, RZ ;  /* 0x000001dc030d7810 */ /* 0x040fe40007ffe0ff */
[----:B------:R-:W-:Y:S01]  /*62820*/  IADD3 R8, R3, 0x1df, RZ ;  /* 0x000001df03087810 */ /* 0x000fe20007ffe0ff */
[----:B------:R-:W-:Y:S01]  /*62830*/  ISETP.LT.AND P1, PT, R29, c[0x0][0x178], !P1 ;  /* 0x00005e001d007a0c */ /* 0x000fe20004f21270 */
[----:B------:R-:W-:Y:S02]  /*62840*/  PRMT R20, R6, 0x7632, R20 ;  /* 0x0000763206147816 */ /* 0x000fe40000000014 */
[----:B------:R-:W-:Y:S02]  /*62850*/  ISETP.GE.AND P6, PT, R13, c[0x0][0x17c], PT ;  /* 0x00005f000d007a0c */ /* 0x000fe40003fc6270 */
[----:B------:R-:W-:Y:S01]  /*62860*/  ISETP.GE.AND P5, PT, R8, c[0x0][0x17c], PT ;  /* 0x00005f0008007a0c */ /* 0x000fe20003fa6270 */
[----:B------:R-:W-:Y:S01]  /*62870*/  IMAD.WIDE R8, R2, 0x2, R16 ;  /* 0x0000000202087825 */ /* 0x000fe200078e0210 */
[----:B------:R-:W4:Y:S04]  /*62880*/  LDL.LU R25, [R1+0x5ec] ;  /* 0x0005ec0001197983 */ /* 0x000f280000300800 */
[----:B------:R0:W-:Y:S01]  /*62890*/  @P4 STG.E.U16 [R4.64], R6 ;  /* 0x0000000604004986 */ /* 0x0001e2000c101506 */
[----:B------:R-:W-:Y:S01]  /*628a0*/  ISETP.LT.AND P4, PT, R28, c[0x0][0x178], !P6 ;  /* 0x00005e001c007a0c */ /* 0x000fe20007781270 */
[----:B------:R-:W-:-:S02]  /*628b0*/  ISETP.LT.AND P6, PT, R29, c[0x0][0x178], !P6 ;  /* 0x00005e001d007a0c */ /* 0x000fc400077c1270 */
[----:B------:R1:W-:Y:S02]  /*628c0*/  @P2 STG.E.U16 [R8.64], R0 ;  /* 0x0000000008002986 */ /* 0x0003e4000c101506 */
[C---:B0-----:R-:W-:Y:S01]  /*628d0*/  IMAD.WIDE R4, R2.reuse, 0x2, R18 ;  /* 0x0000000202047825 */ /* 0x041fe200078e0212 */
[----:B-1----:R-:W-:-:S03]  /*628e0*/  IADD3 R0, R2, c[0x0][0x198], RZ ;  /* 0x0000660002007a10 */ /* 0x002fc60007ffe0ff */
[----:B------:R-:W-:Y:S01]  /*628f0*/  IADD3 R2, R3, 0x1e1, RZ ;  /* 0x000001e103027810 */ /* 0x000fe20007ffe0ff */
[----:B------:R-:W-:Y:S01]  /*62900*/  @P1 STG.E.U16 [R4.64], R20 ;  /* 0x0000001404001986 */ /* 0x000fe2000c101506 */
[----:B------:R-:W-:-:S04]  /*62910*/  IMAD.WIDE R8, R0, 0x2, R16 ;  /* 0x0000000200087825 */ /* 0x000fc800078e0210 */
[----:B------:R-:W-:Y:S01]  /*62920*/  IMAD.WIDE R12, R0, 0x2, R18 ;  /* 0x00000002000c7825 */ /* 0x000fe200078e0212 */
[----:B------:R-:W-:Y:S02]  /*62930*/  ISETP.GE.AND P1, PT, R2, c[0x0][0x17c], PT ;  /* 0x00005f0002007a0c */ /* 0x000fe40003f26270 */
[----:B------:R-:W-:-:S04]  /*62940*/  IADD3 R6, R3, 0x1e0, RZ ;  /* 0x000001e003067810 */ /* 0x000fc80007ffe0ff */
[----:B------:R-:W-:Y:S01]  /*62950*/  ISETP.GE.AND P2, PT, R6, c[0x0][0x17c], PT ;  /* 0x00005f0006007a0c */ /* 0x000fe20003f46270 */
[----:B------:R-:W-:Y:S01]  /*62960*/  IADD3 R6, R3, 0x1e2, RZ ;  /* 0x000001e203067810 */ /* 0x000fe20007ffe0ff */
[----:B---3--:R0:W-:Y:S01]  /*62970*/  @P4 STG.E.U16 [R8.64], R26 ;  /* 0x0000001a08004986 */ /* 0x0081e2000c101506 */
[----:B------:R-:W-:Y:S02]  /*62980*/  PRMT R2, R26, 0x7632, R2 ;  /* 0x000076321a027816 */ /* 0x000fe40000000002 */
[C---:B------:R-:W-:Y:S01]  /*62990*/  ISETP.LT.AND P4, PT, R28.reuse, c[0x0][0x178], !P3 ;  /* 0x00005e001c007a0c */ /* 0x040fe20005f81270 */
[----:B------:R1:W-:Y:S01]  /*629a0*/  @P6 STG.E.U16 [R12.64], R10 ;  /* 0x0000000a0c006986 */ /* 0x0003e2000c101506 */
[----:B------:R-:W-:Y:S02]  /*629b0*/  ISETP.LT.AND P3, PT, R29, c[0x0][0x178], !P3 ;  /* 0x00005e001d007a0c */ /* 0x000fe40005f61270 */
[----:B------:R-:W-:Y:S01]  /*629c0*/  ISETP.LT.AND P6, PT, R28, c[0x0][0x178], !P0 ;  /* 0x00005e001c007a0c */ /* 0x000fe200047c1270 */
[----:B0-----:R-:W3:Y:S01]  /*629d0*/  LDL.LU R26, [R1+0x3c] ;  /* 0x00003c00011a7983 */ /* 0x001ee20000300800 */
[----:B------:R-:W-:Y:S01]  /*629e0*/  IADD3 R8, R0, c[0x0][0x198], RZ ;  /* 0x0000660000087a10 */ /* 0x000fe20007ffe0ff */
[----:B------:R-:W3:Y:S03]  /*629f0*/  LDL.LU R24, [R1+0x5fc] ;  /* 0x0005fc0001187983 */ /* 0x000ee60000300800 */
[C---:B------:R-:W-:Y:S01]  /*62a00*/  IADD3 R0, R8.reuse, c[0x0][0x198], RZ ;  /* 0x0000660008007a10 */ /* 0x040fe20007ffe0ff */
[----:B------:R-:W-:Y:S01]  /*62a10*/  IMAD.WIDE R4, R8, 0x2, R16 ;  /* 0x0000000208047825 */ /* 0x000fe200078e0210 */
[----:B-1----:R-:W-:-:S03]  /*62a20*/  PRMT R10, R10, 0x7632, R10 ;  /* 0x000076320a0a7816 */ /* 0x002fc6000000000a */
[----:B------:R-:W-:-:S04]  /*62a30*/  IMAD.WIDE R8, R8, 0x2, R18 ;  /* 0x0000000208087825 */ /* 0x000fc800078e0212 */
[----:B------:R-:W-:Y:S01]  /*62a40*/  IMAD.WIDE R12, R0, 0x2, R16 ;  /* 0x00000002000c7825 */ /* 0x000fe200078e0210 */
[----:B------:R-:W-:Y:S01]  /*62a50*/  @P4 STG.E.U16 [R4.64], R2 ;  /* 0x0000000204004986 */ /* 0x000fe2000c101506 */
[----:B------:R-:W-:Y:S02]  /*62a60*/  ISETP.GE.AND P4, PT, R6, c[0x0][0x17c], PT ;  /* 0x00005f0006007a0c */ /* 0x000fe40003f86270 */
[----:B------:R-:W-:Y:S01]  /*62a70*/  @P3 STG.E.U16 [R8.64], R10 ;  /* 0x0000000a08003986 */ /* 0x000fe2000c101506 */
[----:B--2---:R0:W-:Y:S01]  /*62a80*/  @P6 STG.E.U16 [R12.64], R27 ;  /* 0x0000001b0c006986 */ /* 0x0041e2000c101506 */
[----:B------:R-:W-:-:S03]  /*62a90*/  PRMT R6, R27, 0x7632, R6 ;  /* 0x000076321b067816 */ /* 0x000fc60000000006 */
[----:B0-----:R-:W2:Y:S01]  /*62aa0*/  LDL.LU R27, [R1+0x4c] ;  /* 0x00004c00011b7983 */ /* 0x001ea20000300800 */
[----:B------:R-:W-:Y:S01]  /*62ab0*/  ISETP.LT.AND P0, PT, R29, c[0x0][0x178], !P0 ;  /* 0x00005e001d007a0c */ /* 0x000fe20004701270 */
[C---:B------:R-:W-:Y:S01]  /*62ac0*/  IMAD.WIDE R20, R0.reuse, 0x2, R18 ;  /* 0x0000000200147825 */ /* 0x040fe200078e0212 */
[----:B------:R-:W-:Y:S02]  /*62ad0*/  IADD3 R4, R0, c[0x0][0x198], RZ ;  /* 0x0000660000047a10 */ /* 0x000fe40007ffe0ff */
[----:B------:R-:W-:-:S09]  /*62ae0*/  ISETP.LT.AND P3, PT, R28, c[0x0][0x178], !P2 ;  /* 0x00005e001c007a0c */ /* 0x000fd20005761270 */
[----:B------:R0:W-:Y:S01]  /*62af0*/  @P0 STG.E.U16 [R20.64], R14 ;  /* 0x0000000e14000986 */ /* 0x0001e2000c101506 */
[----:B------:R-:W-:Y:S01]  /*62b00*/  ISETP.LT.AND P0, PT, R28, c[0x0][0x178], !P5 ;  /* 0x00005e001c007a0c */ /* 0x000fe20006f01270 */
[C---:B------:R-:W-:Y:S02]  /*62b10*/  ISETP.LT.AND P5, PT, R29.reuse, c[0x0][0x178], !P5 ;  /* 0x00005e001d007a0c */ /* 0x040fe40006fa1270 */
[C---:B------:R-:W-:Y:S01]  /*62b20*/  IMAD.WIDE R8, R4.reuse, 0x2, R16 ;  /* 0x0000000204087825 */ /* 0x040fe200078e0210 */
[C---:B------:R-:W-:Y:S02]  /*62b30*/  IADD3 R2, R4.reuse, c[0x0][0x198], RZ ;  /* 0x0000660004027a10 */ /* 0x040fe40007ffe0ff */
[----:B------:R-:W-:Y:S01]  /*62b40*/  ISETP.LT.AND P2, PT, R29, c[0x0][0x178], !P2 ;  /* 0x00005e001d007a0c */ /* 0x000fe20005741270 */
[----:B------:R-:W-:Y:S01]  /*62b50*/  IMAD.WIDE R4, R4, 0x2, R18 ;  /* 0x0000000204047825 */ /* 0x000fe200078e0212 */
[----:B------:R-:W-:Y:S02]  /*62b60*/  IADD3 R0, R3, 0x1e4, RZ ;  /* 0x000001e403007810 */ /* 0x000fe40007ffe0ff */
[----:B0-----:R-:W-:-:S03]  /*62b70*/  PRMT R14, R14, 0x7632, R14 ;  /* 0x000076320e0e7816 */ /* 0x001fc6000000000e */
[----:B------:R0:W-:Y:S02]  /*62b80*/  @P0 STG.E.U16 [R8.64], R6 ;  /* 0x0000000608000986 */ /* 0x0001e4000c101506 */
[----:B------:R1:W-:Y:S01]  /*62b90*/  @P5 STG.E.U16 [R4.64], R14 ;  /* 0x0000000e04005986 */ /* 0x0003e2000c101506 */
[----:B------:R-:W-:Y:S01]  /*62ba0*/  ISETP.GE.AND P0, PT, R0, c[0x0][0x17c], PT ;  /* 0x00005f0000007a0c */ /* 0x000fe20003f06270 */
[----:B----4-:R-:W-:Y:S02]  /*62bb0*/  PRMT R0, R25, 0x7632, R0 ;  /* 0x0000763219007816 */ /* 0x010fe40000000000 */
[----:B0-----:R-:W-:-:S04]  /*62bc0*/  IMAD.WIDE R8, R2, 0x2, R16 ;  /* 0x0000000202087825 */ /* 0x001fc800078e0210 */
[----:B-1----:R-:W-:Y:S01]  /*62bd0*/  IMAD.WIDE R4, R2, 0x2, R18 ;  /* 0x0000000202047825 */ /* 0x002fe200078e0212 */
[----:B------:R0:W-:Y:S01]  /*62be0*/  @P3 STG.E.U16 [R8.64], R25 ;  /* 0x0000001908003986 */ /* 0x0001e2000c101506 */
[----:B------:R-:W-:Y:S02]  /*62bf0*/  ISETP.LT.AND P3, PT, R28, c[0x0][0x178], !P1 ;  /* 0x00005e001c007a0c */ /* 0x000fe40004f61270 */
[----:B------:R-:W-:Y:S01]  /*62c00*/  ISETP.LT.AND P1, PT, R29, c[0x0][0x178], !P1 ;  /* 0x00005e001d007a0c */ /* 0x000fe20004f21270 */
[----:B------:R-:W-:Y:S01]  /*62c10*/  IADD3 R12, R3, 0x1e5, RZ ;  /* 0x000001e5030c7810 */ /* 0x000fe20007ffe0ff */
[----:B0-----:R-:W4:Y:S01]  /*62c20*/  LDL.LU R25, [R1+0x60c] ;  /* 0x00060c0001197983 */ /* 0x001f220000300800 */
[----:B------:R-:W-:-:S04]  /*62c30*/  IADD3 R8, R2, c[0x0][0x198], RZ ;  /* 0x0000660002087a10 */ /* 0x000fc80007ffe0ff */
[----:B------:R-:W-:Y:S02]  /*62c40*/  IADD3 R2, R8, c[0x0][0x198], RZ ;  /* 0x0000660008027a10 */ /* 0x000fe40007ffe0ff */
[----:B------:R-:W-:-:S03]  /*62c50*/  ISETP.GE.AND P5, PT, R12, c[0x0][0x17c], PT ;  /* 0x00005f000c007a0c */ /* 0x000fc60003fa6270 */
[----:B------:R-:W-:Y:S01]  /*62c60*/  IMAD.WIDE R12, R2, 0x2, R16 ;  /* 0x00000002020c7825 */ /* 0x000fe200078e0210 */
[----:B---3--:R-:W-:Y:S01]  /*62c70*/  PRMT R6, R26, 0x7632, R6 ;  /* 0x000076321a067816 */ /* 0x008fe20000000006 */
[----:B------:R0:W-:Y:S01]  /*62c80*/  @P2 STG.E.U16 [R4.64], R26 ;  /* 0x0000001a04002986 */ /* 0x0001e2000c101506 */
[----:B------:R-:W-:Y:S01]  /*62c90*/  ISETP.LT.AND P2, PT, R28, c[0x0][0x178], !P4 ;  /* 0x00005e001c007a0c */ /* 0x000fe20006741270 */
[----:B------:R-:W-:Y:S02]  /*62ca0*/  ISETP.LT.AND P4, PT, R29, c[0x0][0x178], !P4 ;  /* 0x00005e001d007a0c */ /* 0x000fe40006781270 */
[----:B0-----:R-:W3:Y:S01]  /*62cb0*/  LDL.LU R26, [R1+0x6c] ;  /* 0x00006c00011a7983 */ /* 0x001ee20000300800 */
[----:B------:R-:W-:-:S04]  /*62cc0*/  IMAD.WIDE R4, R8, 0x2, R16 ;  /* 0x0000000208047825 */ /* 0x000fc800078e0210 */
[--C-:B------:R-:W-:Y:S01]  /*62cd0*/  IMAD.WIDE R8, R8, 0x2, R18.reuse ;  /* 0x0000000208087825 */ /* 0x100fe200078e0212 */
[----:B------:R0:W-:Y:S04]  /*62ce0*/  @P3 STG.E.U16 [R4.64], R0 ;  /* 0x0000000004003986 */ /* 0x0001e8000c101506 */
[----:B------:R1:W-:Y:S02]  /*62cf0*/  @P1 STG.E.U16 [R8.64], R6 ;  /* 0x0000000608001986 */ /* 0x0003e4000c101506 */
[----:B------:R1:W-:Y:S02]  /*62d00*/  @P2 STG.E.U16 [R12.64], R24 ;  /* 0x000000180c002986 */ /* 0x0003e4000c101506 */
[----:B0-----:R-:W-:Y:S01]  /*62d10*/  IMAD.WIDE R4, R2, 0x2, R18 ;  /* 0x0000000202047825 */ /* 0x001fe200078e0212 */
[----:B-1----:R-:W-:-:S02]  /*62d20*/  PRMT R6, R24, 0x7632, R6 ;  /* 0x0000763218067816 */ /* 0x002fc40000000006 */
[----:B------:R-:W3:Y:S01]  /*62d30*/  LDL.LU R24, [R1+0x61c] ;  /* 0x00061c0001187983 */ /* 0x000ee20000300800 */
[----:B--2---:R-:W-:-:S03]  /*62d40*/  PRMT R0, R27, 0x7632, R0 ;  /* 0x000076321b007816 */ /* 0x004fc60000000000 */
[----:B------:R0:W-:Y:S04]  /*62d50*/  @P4 STG.E.U16 [R4.64], R27 ;  /* 0x0000001b04004986 */ /* 0x0001e8000c101506 */
[----:B0-----:R-:W2:Y:S01]  /*62d60*/  LDL.LU R27, [R1+0xcc] ;  /* 0x0000cc00011b7983 */ /* 0x001ea20000300800 */
[----:B------:R-:W-:-:S04]  /*62d70*/  IADD3 R10, R3, 0x1e3, RZ ;  /* 0x000001e3030a7810 */ /* 0x000fc80007ffe0ff */
[----:B------:R-:W-:Y:S02]  /*62d80*/  ISETP.GE.AND P6, PT, R10, c[0x0][0x17c], PT ;  /* 0x00005f000a007a0c */ /* 0x000fe40003fc6270 */
[----:B------:R-:W-:Y:S02]  /*62d90*/  IADD3 R12, R2, c[0x0][0x198], RZ ;  /* 0x00006600020c7a10 */ /* 0x000fe40007ffe0ff */
[C---:B------:R-:W-:Y:S01]  /*62da0*/  ISETP.LT.AND P1, PT, R28.reuse, c[0x0][0x178], !P6 ;  /* 0x00005e001c007a0c */ /* 0x040fe20007721270 */
[C---:B------:R-:W-:Y:S01]  /*62db0*/  ISETP.LT.AND P6, PT, R29.reuse, c[0x0][0x178], !P6 ;  /* 0x00005e001d007a0c */ /* 0x040fe200077c1270 */
[----:B------:R-:W-:Y:S01]  /*62dc0*/  ISETP.LT.AND P2, PT, R28, c[0x0][0x178], !P0 ;  /* 0x00005e001c007a0c */ /* 0x000fe20004741270 */
[C---:B------:R-:W-:Y:S01]  /*62dd0*/  IMAD.WIDE R8, R12.reuse, 0x2, R16 ;  /* 0x000000020c087825 */ /* 0x040fe200078e0210 */
[C---:B------:R-:W-:Y:S02]  /*62de0*/  IADD3 R2, R12.reuse, c[0x0][0x198], RZ ;  /* 0x000066000c027a10 */ /* 0x040fe40007ffe0ff */
[----:B------:R-:W-:Y:S01]  /*62df0*/  ISETP.LT.AND P0, PT, R29, c[0x0][0x178], !P0 ;  /* 0x00005e001d007a0c */ /* 0x000fe20004701270 */
[----:B------:R-:W-:Y:S01]  /*62e00*/  IMAD.WIDE R4, R12, 0x2, R18 ;  /* 0x000000020c047825 */ /* 0x000fe200078e0212 */
[----:B------:R-:W-:-:S05]  /*62e10*/  IADD3 R10, R3, 0x1e6, RZ ;  /* 0x000001e6030a7810 */ /* 0x000fca0007ffe0ff */
[----:B------:R0:W-:Y:S01]  /*62e20*/  @P1 STG.E.U16 [R8.64], R6 ;  /* 0x0000000608001986 */ /* 0x0001e2000c101506 */
[----:B------:R1:W-:Y:S01]  /*62e30*/  @P6 STG.E.U16 [R4.64], R0 ;  /* 0x0000000004006986 */ /* 0x0003e2000c101506 */
[----:B------:R-:W-:Y:S01]  /*62e40*/  ISETP.GE.AND P3, PT, R10, c[0x0][0x17c], PT ;  /* 0x00005f000a007a0c */ /* 0x000fe20003f66270 */
[----:B0-----:R-:W-:-:S04]  /*62e50*/  IMAD.WIDE R8, R2, 0x2, R16 ;  /* 0x0000000202087825 */ /* 0x001fc800078e0210 */
[----:B-1----:R-:W-:Y:S01]  /*62e60*/  IMAD.WIDE R4, R2, 0x2, R18 ;  /* 0x0000000202047825 */ /* 0x002fe200078e0212 */
[----:B----4-:R-:W-:Y:S01]  /*62e70*/  PRMT R0, R25, 0x7632, R0 ;  /* 0x0000763219007816 */ /* 0x010fe20000000000 */
[----:B------:R0:W-:Y:S01]  /*62e80*/  @P2 STG.E.U16 [R8.64], R25 ;  /* 0x0000001908002986 */ /* 0x0001e2000c101506 */
[----:B------:R-:W-:Y:S01]  /*62e90*/  ISETP.LT.AND P2, PT, R28, c[0x0][0x178], !P5 ;  /* 0x00005e001c007a0c */ /* 0x000fe20006f41270 */
[----:B------:R-:W-:Y:S01]  /*62ea0*/  ISETP.LT.AND P5, PT, R29, c[0x0][0x178], !P5 ;  /* 0x00005e001d007a0c */ /* 0x000fe20006fa1270 */
[C---:B------:R-:W-:Y:S02]  /*62eb0*/  IADD3 R13, R3.reuse, 0x1e7, RZ ;  /* 0x000001e7030d7810 */ /* 0x040fe40007ffe0ff */
[----:B------:R-:W-:Y:S01]  /*62ec0*/  IADD3 R12, R3, 0x1e9, RZ ;  /* 0x000001e9030c7810 */ /* 0x000fe20007ffe0ff */
[----:B0-----:R-:W4:Y:S01]  /*62ed0*/  LDL.LU R25, [R1+0x62c] ;  /* 0x00062c0001197983 */ /* 0x001f220000300800 */
[----:B------:R-:W-:-:S04]  /*62ee0*/  IADD3 R8, R2, c[0x0][0x198], RZ ;  /* 0x0000660002087a10 */ /* 0x000fc80007ffe0ff */
[----:B------:R-:W-:Y:S02]  /*62ef0*/  IADD3 R2, R8, c[0x0][0x198], RZ ;  /* 0x0000660008027a10 */ /* 0x000fe40007ffe0ff */
[----:B------:R-:W-:Y:S02]  /*62f00*/  ISETP.GE.AND P4, PT, R13, c[0x0][0x17c], PT ;  /* 0x00005f000d007a0c */ /* 0x000fe40003f86270 */
[----:B------:R-:W-:Y:S01]  /*62f10*/  ISETP.GE.AND P6, PT, R12, c[0x0][0x17c], PT ;  /* 0x00005f000c007a0c */ /* 0x000fe20003fc6270 */
        /* <DEDUP_REMOVED lines=9> */
[----:B------:R-:W-:Y:S02]  /*62fb0*/  @P5 STG.E.U16 [R8.64], R6 ;  /* 0x0000000608005986 */ /* 0x000fe4000c101506 */
[----:B------:R1:W-:Y:S02]  /*62fc0*/  @P0 STG.E.U16 [R12.64], R24 ;  /* 0x000000180c000986 */ /* 0x0003e4000c101506 */
[----:B0-----:R-:W-:Y:S01]  /*62fd0*/  IMAD.WIDE R4, R2, 0x2, R18 ;  /* 0x0000000202047825 */ /* 0x001fe200078e0212 */
[----:B------:R-:W-:-:S02]  /*62fe0*/  PRMT R0, R24, 0x7632, R0 ;  /* 0x0000763218007816 */ /* 0x000fc40000000000 */
[----:B-1----:R-:W3:Y:S01]  /*62ff0*/  LDL.LU R24, [R1+0x63c] ;  /* 0x00063c0001187983 */ /* 0x002ee20000300800 */
[----:B--2---:R-:W-:-:S03]  /*63000*/  PRMT R6, R27, 0x7632, R6 ;  /* 0x000076321b067816 */ /* 0x004fc60000000006 */
[----:B------:R0:W-:Y:S04]  /*63010*/  @P3 STG.E.U16 [R4.64], R27 ;  /* 0x0000001b04003986 */ /* 0x0001e8000c101506 */
[----:B0-----:R-:W2:Y:S01]  /*63020*/  LDL.LU R27, [R1+0xac] ;  /* 0x0000ac00011b7983 */ /* 0x001ea20000300800 */
[----:B------:R-:W-:Y:S02]  /*63030*/  IADD3 R10, R3, 0x1e8, RZ ;  /* 0x000001e8030a7810 */ /* 0x000fe40007ffe0ff */
[----:B------:R-:W-:Y:S02]  /*63040*/  ISETP.LT.AND P0, PT, R28, c[0x0][0x178], !P4 ;  /* 0x00005e001c007a0c */ /* 0x000fe40006701270 */
[----:B------:R-:W-:Y:S02]  /*63050*/  IADD3 R12, R2, c[0x0][0x198], RZ ;  /* 0x00006600020c7a10 */ /* 0x000fe40007ffe0ff */
[----:B------:R-:W-:Y:S01]  /*63060*/  ISETP.GE.AND P1, PT, R10, c[0x0][0x17c], PT ;  /* 0x00005f000a007a0c */ /* 0x000fe20003f26270 */
[----:B------:R-:W-:-:S03]  /*63070*/  ISETP.LT.AND P4, PT, R29, c[0x0][0x178], !P4 ;  /* 0x00005e001d007a0c */ /* 0x000fc60006781270 */
[----:B------:R-:W-:Y:S01]  /*63080*/  ISETP.LT.AND P3, PT, R28, c[0x0][0x178], !P1 ;  /* 0x00005e001c007a0c */ /* 0x000fe20004f61270 */
[C---:B------:R-:W-:Y:S01]  /*63090*/  IMAD.WIDE R8, R12.reuse, 0x2, R16 ;  /* 0x000000020c087825 */ /* 0x040fe200078e0210 */
[C---:B------:R-:W-:Y:S02]  /*630a0*/  IADD3 R2, R12.reuse, c[0x0][0x198], RZ ;  /* 0x000066000c027a10 */ /* 0x040fe40007ffe0ff */
[----:B------:R-:W-:Y:S01]  /*630b0*/  ISETP.LT.AND P1, PT, R29, c[0x0][0x178], !P1 ;  /* 0x00005e001d007a0c */ /* 0x000fe20004f21270 */
[----:B------:R-:W-:Y:S01]  /*630c0*/  IMAD.WIDE R4, R12, 0x2, R18 ;  /* 0x000000020c047825 */ /* 0x000fe200078e0212 */
[----:B------:R0:W-:Y:S01]  /*630d0*/  @P0 STG.E.U16 [R8.64], R0 ;  /* 0x0000000008000986 */ /* 0x0001e2000c101506 */
[----:B------:R-:W-:-:S03]  /*630e0*/  IADD3 R10, R3, 0x1ea, RZ ;  /* 0x000001ea030a7810 */ /* 0x000fc60007ffe0ff */
[----:B------:R1:W-:Y:S01]  /*630f0*/  @P4 STG.E.U16 [R4.64], R6 ;  /* 0x0000000604004986 */ /* 0x0003e2000c101506 */
[----:B------:R-:W-:Y:S01]  /*63100*/  ISETP.GE.AND P2, PT, R10, c[0x0][0x17c], PT ;  /* 0x00005f000a007a0c */ /* 0x000fe20003f46270 */
[----:B0-----:R-:W-:-:S04]  /*63110*/  IMAD.WIDE R8, R2, 0x2, R16 ;  /* 0x0000000202087825 */ /* 0x001fc800078e0210 */
[----:B-1----:R-:W-:Y:S01]  /*63120*/  IMAD.WIDE R4, R2, 0x2, R18 ;  /* 0x0000000202047825 */ /* 0x002fe200078e0212 */
[C---:B------:R-:W-:Y:S02]  /*63130*/  IADD3 R13, R3.reuse, 0x1eb, RZ ;  /* 0x000001eb030d7810 */ /* 0x040fe40007ffe0ff */
[----:B------:R-:W-:Y:S02]  /*63140*/  IADD3 R12, R3, 0x1ed, RZ ;  /* 0x000001ed030c7810 */ /* 0x000fe40007ffe0ff */
[----:B----4-:R-:W-:Y:S01]  /*63150*/  PRMT R0, R25, 0x7632, R0 ;  /* 0x0000763219007816 */ /* 0x010fe20000000000 */
[----:B------:R0:W-:Y:S01]  /*63160*/  @P3 STG.E.U16 [R8.64], R25 ;  /* 0x0000001908003986 */ /* 0x0001e2000c101506 */
[----:B------:R-:W-:Y:S01]  /*63170*/  ISETP.LT.AND P3, PT, R28, c[0x0][0x178], !P6 ;  /* 0x00005e001c007a0c */ /* 0x000fe20007761270 */
[----:B------:R-:W-:Y:S02]  /*63180*/  ISETP.LT.AND P6, PT, R29, c[0x0][0x178], !P6 ;  /* 0x00005e001d007a0c */ /* 0x000fe400077c1270 */
        /* <DEDUP_REMOVED lines=77> */
[C---:B------:R-:W-:Y:S02]  /*63660*/  IADD3 R10, R3.reuse, 0x1f2, RZ ;  /* 0x000001f2030a7810 */ /* 0x040fe40007ffe0ff */
[----:B------:R-:W-:Y:S01]  /*63670*/  IADD3 R13, R3, 0x1f3, RZ ;  /* 0x000001f3030d7810 */ /* 0x000fe20007ffe0ff */
[----:B------:R1:W-:Y:S01]  /*63680*/  @P6 STG.E.U16 [R4.64], R6 ;  /* 0x0000000604006986 */ /* 0x0003e2000c101506 */
[----:B------:R-:W-:Y:S01]  /*63690*/  ISETP.GE.AND P2, PT, R10, c[0x0][0x17c], PT ;  /* 0x00005f000a007a0c */ /* 0x000fe20003f46270 */
[----:B0-----:R-:W-:-:S04]  /*636a0*/  IMAD.WIDE R8, R2, 0x2, R16 ;  /* 0x0000000202087825 */ /* 0x001fc800078e0210 */
[----:B-1----:R-:W-:Y:S01]  /*636b0*/  IMAD.WIDE R4, R2, 0x2, R18 ;  /* 0x0000000202047825 */ /* 0x002fe200078e0212 */
[----:B------:R-:W-:-:S03]  /*636c0*/  ISETP.GE.AND P4, PT, R13, c[0x0][0x17c], PT ;  /* 0x00005f000d007a0c */ /* 0x000fc60003f86270 */
[----:B------:R-:W-:Y:S01]  /*636d0*/  IADD3 R13, R2, c[0x0][0x198], RZ ;  /* 0x00006600020d7a10 */ /* 0x000fe20007ffe0ff */
[----:B------:R-:W-:Y:S01]  /*636e0*/  IADD3 R12, R3, 0x1f5, RZ ;  /* 0x000001f5030c7810 */ /* 0x000fe20007ffe0ff */
[----:B----4-:R0:W-:Y:S01]  /*636f0*/  @P3 STG.E.U16 [R8.64], R25 ;  /* 0x0000001908003986 */ /* 0x0101e2000c101506 */
[----:B------:R-:W-:Y:S02]  /*63700*/  ISETP.LT.AND P3, PT, R28, c[0x0][0x178], !P5 ;  /* 0x00005e001c007a0c */ /* 0x000fe40006f61270 */
[----:B------:R-:W-:Y:S01]  /*63710*/  PRMT R0, R25, 0x7632, R0 ;  /* 0x0000763219007816 */ /* 0x000fe20000000000 */
[----:B------:R-:W-:Y:S01]  /*63720*/  ISETP.LT.AND P5, PT, R29, c[0x0][0x178], !P5 ;  /* 0x00005e001d007a0c */ /* 0x000fe20006fa1270 */
[C---:B------:R-:W-:Y:S01]  /*63730*/  IADD3 R2, R13.reuse, c[0x0][0x198], RZ ;  /* 0x000066000d027a10 */ /* 0x040fe20007ffe0ff */
[----:B0-----:R-:W4:Y:S01]  /*63740*/  LDL.LU R25, [R1+0x69c] ;  /* 0x00069c0001197983 */ /* 0x001f220000300800 */
[----:B------:R-:W-:Y:S01]  /*63750*/  IMAD.WIDE R8, R13, 0x2, R18 ;  /* 0x000000020d087825 */ /* 0x000fe200078e0212 */
[----:B------:R-:W-:-:S02]  /*63760*/  ISETP.GE.AND P6, PT, R12, c[0x0][0x17c], PT ;  /* 0x00005f000c007a0c */ /* 0x000fc40003fc6270 */
[----:B---3--:R-:W-:Y:S01]  /*63770*/  PRMT R6, R26, 0x7632, R6 ;  /* 0x000076321a067816 */ /* 0x008fe20000000006 */
[----:B------:R0:W-:Y:S01]  /*63780*/  @P1 STG.E.U16 [R4.64], R26 ;  /* 0x0000001a04001986 */ /* 0x0001e2000c101506 */
[----:B------:R-:W-:Y:S01]  /*63790*/  ISETP.LT.AND P1, PT, R28, c[0x0][0x178], !P2 ;  /* 0x00005e001c007a0c */ /* 0x000fe20005721270 */
[----:B------:R-:W-:Y:S02]  /*637a0*/  ISETP.LT.AND P2, PT, R29, c[0x0][0x178], !P2 ;  /* 0x00005e001d007a0c */ /* 0x000fe40005741270 */
[----:B0-----:R-:W3:Y:S01]  /*637b0*/  LDL.LU R26, [R1+0x2c] ;  /* 0x00002c00011a7983 */ /* 0x001ee20000300800 */
[----:B------:R-:W-:-:S04]  /*637c0*/  IMAD.WIDE R4, R13, 0x2, R16 ;  /* 0x000000020d047825 */ /* 0x000fc800078e0210 */
[C---:B------:R-:W-:Y:S01]  /*637d0*/  IMAD.WIDE R12, R2.reuse, 0x2, R16 ;  /* 0x00000002020c7825 */ /* 0x040fe200078e0210 */
[----:B------:R0:W-:Y:S03]  /*637e0*/  @P3 STG.E.U16 [R4.64], R0 ;  /* 0x0000000004003986 */ /* 0x0001e6000c101506 */
[----:B------:R2:W-:Y:S02]  /*637f0*/  @P5 STG.E.U16 [R8.64], R6 ;  /* 0x0000000608005986 */ /* 0x0005e4000c101506 */
[----:B------:R-:W-:Y:S02]  /*63800*/  @P1 STG.E.U16 [R12.64], R24 ;  /* 0x000000180c001986 */ /* 0x000fe4000c101506 */
[----:B0-----:R-:W-:Y:S01]  /*63810*/  IMAD.WIDE R4, R2, 0x2, R18 ;  /* 0x0000000202047825 */ /* 0x001fe200078e0212 */
[----:B--2---:R-:W-:-:S04]  /*63820*/  PRMT R6, R27, 0x7632, R6 ;  /* 0x000076321b067816 */ /* 0x004fc80000000006 */
[----:B------:R0:W-:Y:S04]  /*63830*/  @P2 STG.E.U16 [R4.64], R27 ;  /* 0x0000001b04002986 */ /* 0x0001e8000c101506 */
[----:B0-----:R-:W2:Y:S01]  /*63840*/  LDL.LU R27, [R1+0x6ac] ;  /* 0x0006ac00011b7983 */ /* 0x001ea20000300800 */
[----:B------:R-:W-:Y:S02]  /*63850*/  IADD3 R10, R3, 0x1f4, RZ ;  /* 0x000001f4030a7810 */ /* 0x000fe40007ffe0ff */
[----:B------:R-:W-:Y:S01]  /*63860*/  ISETP.LT.AND P1, PT, R28, c[0x0][0x178], !P4 ;  /* 0x00005e001c007a0c */ /* 0x000fe20006721270 */
[----:B------:R-:W-:Y:S01]  /*63870*/  ISETP.LT.AND P4, PT, R29, c[0x0][0x178], !P4 ;  /* 0x00005e001d007a0c */ /* 0x000fe20006781270 */
[----:B------:R-:W-:Y:S02]  /*63880*/  IADD3 R21, R2, c[0x0][0x198], RZ ;  /* 0x0000660002157a10 */ /* 0x000fe40007ffe0ff */
[----:B------:R-:W-:-:S02]  /*63890*/  ISETP.GE.AND P0, PT, R10, c[0x0][0x17c], PT ;  /* 0x00005f000a007a0c */ /* 0x000fc40003f06270 */
[----:B------:R-:W-:Y:S02]  /*638a0*/  PRMT R0, R24, 0x7632, R0 ;  /* 0x0000763218007816 */ /* 0x000fe40000000000 */
[----:B------:R-:W2:Y:S01]  /*638b0*/  LDL.LU R24, [R1+0x1c] ;  /* 0x00001c0001187983 */ /* 0x000ea20000300800 */
[----:B------:R-:W-:Y:S01]  /*638c0*/  ISETP.LT.AND P2, PT, R28, c[0x0][0x178], !P0 ;  /* 0x00005e001c007a0c */ /* 0x000fe20004741270 */
[----:B------:R-:W-:Y:S02]  /*638d0*/  ISETP.LT.AND P0, PT, R29, c[0x0][0x178], !P0 ;  /* 0x00005e001d007a0c */ /* 0x000fe40004701270 */
[C---:B------:R-:W-:Y:S01]  /*638e0*/  IMAD.WIDE R8, R21.reuse, 0x2, R16 ;  /* 0x0000000215087825 */ /* 0x040fe200078e0210 */
[----:B------:R-:W-:-:S03]  /*638f0*/  IADD3 R2, R21, c[0x0][0x198], RZ ;  /* 0x0000660015027a10 */ /* 0x000fc60007ffe0ff */
[----:B------:R-:W-:Y:S01]  /*63900*/  IMAD.WIDE R4, R21, 0x2, R18 ;  /* 0x0000000215047825 */ /* 0x000fe200078e0212 */
[----:B------:R-:W-:Y:S01]  /*63910*/  IADD3 R10, R3, 0x1f6, RZ ;  /* 0x000001f6030a7810 */ /* 0x000fe20007ffe0ff */
[----:B------:R0:W-:Y:S03]  /*63920*/  @P1 STG.E.U16 [R8.64], R0 ;  /* 0x0000000008001986 */ /* 0x0001e6000c101506 */
[----:B------:R1:W-:Y:S01]  /*63930*/  @P4 STG.E.U16 [R4.64], R6 ;  /* 0x0000000604004986 */ /* 0x0003e2000c101506 */
[----:B------:R-:W-:Y:S02]  /*63940*/  ISETP.LT.AND P4, PT, R28, c[0x0][0x178], !P6 ;  /* 0x00005e001c007a0c */ /* 0x000fe40007781270 */
[----:B------:R-:W-:Y:S02]  /*63950*/  ISETP.GE.AND P3, PT, R10, c[0x0][0x17c], PT ;  /* 0x00005f000a007a0c */ /* 0x000fe40003f66270 */
[C---:B------:R-:W-:Y:S01]  /*63960*/  IADD3 R13, R2.reuse, c[0x0][0x198], RZ ;  /* 0x00006600020d7a10 */ /* 0x040fe20007ffe0ff */
[----:B0-----:R-:W-:-:S04]  /*63970*/  IMAD.WIDE R8, R2, 0x2, R16 ;  /* 0x0000000202087825 */ /* 0x001fc800078e0210 */
[----:B-1----:R-:W-:Y:S01]  /*63980*/  IMAD.WIDE R4, R2, 0x2, R18 ;  /* 0x0000000202047825 */ /* 0x002fe200078e0212 */
[----:B------:R-:W-:Y:S02]  /*63990*/  ISETP.LT.AND P6, PT, R29, c[0x0][0x178], !P6 ;  /* 0x00005e001d007a0c */ /* 0x000fe400077c1270 */
[----:B------:R-:W-:Y:S01]  /*639a0*/  IADD3 R21, R13, c[0x0][0x198], RZ ;  /* 0x000066000d157a10 */ /* 0x000fe20007ffe0ff */
[----:B----4-:R0:W-:Y:S01]  /*639b0*/  @P2 STG.E.U16 [R8.64], R25 ;  /* 0x0000001908002986 */ /* 0x0101e2000c101506 */
[----:B------:R-:W-:Y:S02]  /*639c0*/  IADD3 R6, R3, 0x1fa, RZ ;  /* 0x000001fa03067810 */ /* 0x000fe40007ffe0ff */
[----:B0-----:R-:W-:Y:S01]  /*639d0*/  PRMT R9, R25, 0x7632, R9 ;  /* 0x0000763219097816 */ /* 0x001fe20000000009 */
[----:B---3--:R0:W-:Y:S01]  /*639e0*/  @P0 STG.E.U16 [R4.64], R26 ;  /* 0x0000001a04000986 */ /* 0x0081e2000c101506 */
[----:B------:R-:W-:Y:S02]  /*639f0*/  PRMT R2, R26, 0x7632, R2 ;  /* 0x000076321a027816 */ /* 0x000fe40000000002 */
[----:B------:R-:W-:Y:S01]  /*63a00*/  ISETP.LT.AND P0, PT, R28, c[0x0][0x178], !P3 ;  /* 0x00005e001c007a0c */ /* 0x000fe20005f01270 */
[----:B0-----:R-:W3:Y:S01]  /*63a10*/  LDL.LU R26, [R1+0x6dc] ;  /* 0x0006dc00011a7983 */ /* 0x001ee20000300800 */
[----:B------:R-:W-:-:S04]  /*63a20*/  IMAD.WIDE R4, R13, 0x2, R16 ;  /* 0x000000020d047825 */ /* 0x000fc800078e0210 */
[----:B------:R-:W4:Y:S01]  /*63a30*/  LDL.LU R25, [R1+0xc] ;  /* 0x00000c0001197983 */ /* 0x000f220000300800 */
[----:B------:R0:W-:Y:S01]  /*63a40*/  @P4 STG.E.U16 [R4.64], R9 ;  /* 0x0000000904004986 */ /* 0x0001e2000c101506 */
[----:B------:R-:W-:Y:S01]  /*63a50*/  ISETP.GE.AND P4, PT, R6, c[0x0][0x17c], PT ;  /* 0x00005f0006007a0c */ /* 0x000fe20003f86270 */
[----:B0-----:R-:W-:-:S04]  /*63a60*/  IMAD.WIDE R4, R13, 0x2, R18 ;  /* 0x000000020d047825 */ /* 0x001fc800078e0212 */
[----:B------:R-:W-:Y:S01]  /*63a70*/  IMAD.WIDE R8, R21, 0x2, R16 ;  /* 0x0000000215087825 */ /* 0x000fe200078e0210 */
[----:B------:R-:W-:Y:S04]  /*63a80*/  @P6 STG.E.U16 [R4.64], R2 ;  /* 0x0000000204006986 */ /* 0x000fe8000c101506 */
[----:B--2---:R0:W-:Y:S01]  /*63a90*/  @P0 STG.E.U16 [R8.64], R27 ;  /* 0x0000001b08000986 */ /* 0x0041e2000c101506 */
[----:B------:R-:W-:-:S03]  /*63aa0*/  PRMT R6, R27, 0x7632, R6 ;  /* 0x000076321b067816 */ /* 0x000fc60000000006 */
[----:B0-----:R-:W2:Y:S01]  /*63ab0*/  LDL.LU R27, [R1+0x6cc] ;  /* 0x0006cc00011b7983 */ /* 0x001ea20000300800 */
[----:B------:R-:W-:Y:S02]  /*63ac0*/  ISETP.LT.AND P3, PT, R29, c[0x0][0x178], !P3 ;  /* 0x00005e001d007a0c */ /* 0x000fe40005f61270 */
[C---:B------:R-:W-:Y:S02]  /*63ad0*/  IADD3 R14, R3.reuse, 0x1f7, RZ ;  /* 0x000001f7030e7810 */ /* 0x040fe40007ffe0ff */
[----:B------:R-:W-:Y:S01]  /*63ae0*/  IADD3 R10, R3, 0x1f8, RZ ;  /* 0x000001f8030a7810 */ /* 0x000fe20007ffe0ff */
[C---:B------:R-:W-:Y:S01]  /*63af0*/  IMAD.WIDE R12, R21.reuse, 0x2, R18 ;  /* 0x00000002150c7825 */ /* 0x040fe200078e0212 */
[----:B------:R-:W-:Y:S02]  /*63b00*/  ISETP.GE.AND P5, PT, R14, c[0x0][0x17c], PT ;  /* 0x00005f000e007a0c */ /* 0x000fe40003fa6270 */
[----:B------:R-:W-:Y:S02]  /*63b10*/  ISETP.GE.AND P1, PT, R10, c[0x0][0x17c], PT ;  /* 0x00005f000a007a0c */ /* 0x000fe40003f26270 */
[----:B------:R-:W-:-:S02]  /*63b20*/  IADD3 R21, R21, c[0x0][0x198], RZ ;  /* 0x0000660015157a10 */ /* 0x000fc40007ffe0ff */
[C---:B------:R-:W-:Y:S01]  /*63b30*/  ISETP.LT.AND P0, PT, R28.reuse, c[0x0][0x178], !P5 ;  /* 0x00005e001c007a0c */ /* 0x040fe20006f01270 */
[----:B------:R-:W-:Y:S01]  /*63b40*/  ISETP.LT.AND P5, PT, R29, c[0x0][0x178], !P5 ;  /* 0x00005e001d007a0c */ /* 0x000fe20006fa1270 */
[----:B------:R0:W-:Y:S01]  /*63b50*/  @P3 STG.E.U16 [R12.64], R24 ;  /* 0x000000180c003986 */ /* 0x0001e2000c101506 */
[----:B------:R-:W-:Y:S02]  /*63b60*/  ISETP.LT.AND P3, PT, R28, c[0x0][0x178], !P1 ;  /* 0x00005e001c007a0c */ /* 0x000fe40004f61270 */
[----:B------:R-:W-:Y:S02]  /*63b70*/  IADD3 R10, R3, 0x1f9, RZ ;  /* 0x000001f9030a7810 */ /* 0x000fe40007ffe0ff */
[----:B------:R-:W-:Y:S01]  /*63b80*/  IADD3 R23, R21, c[0x0][0x198], RZ ;  /* 0x0000660015177a10 */ /* 0x000fe20007ffe0ff */
[----:B------:R-:W-:Y:S02]  /*63b90*/  ISETP.LT.AND P1, PT, R29, c[0x0][0x178], !P1 ;  /* 0x00005e001d007a0c */ /* 0x000fe40004f21270 */
[----:B------:R-:W-:Y:S01]  /*63ba0*/  IMAD.WIDE R4, R21, 0x2, R16 ;  /* 0x0000000215047825 */ /* 0x000fe200078e0210 */
[----:B------:R-:W-:-:S03]  /*63bb0*/  ISETP.GE.AND P2, PT, R10, c[0x0][0x17c], PT ;  /* 0x00005f000a007a0c */ /* 0x000fc60003f46270 */
[----:B------:R-:W-:Y:S02]  /*63bc0*/  PRMT R10, R24, 0x7632, R10 ;  /* 0x00007632180a7816 */ /* 0x000fe4000000000a */
[----:B------:R-:W-:-:S04]  /*63bd0*/  IMAD.WIDE R8, R21, 0x2, R18 ;  /* 0x0000000215087825 */ /* 0x000fc800078e0212 */
[C---:B0-----:R-:W-:Y:S01]  /*63be0*/  IMAD.WIDE R12, R23.reuse, 0x2, R16 ;  /* 0x00000002170c7825 */ /* 0x041fe200078e0210 */
[----:B------:R0:W-:Y:S03]  /*63bf0*/  @P0 STG.E.U16 [R4.64], R6 ;  /* 0x0000000604000986 */ /* 0x0001e6000c101506 */
[----:B------:R1:W-:Y:S02]  /*63c00*/  @P5 STG.E.U16 [R8.64], R10 ;  /* 0x0000000a08005986 */ /* 0x0003e4000c101506 */
[C---:B------:R-:W-:Y:S01]  /*63c10*/  IMAD.WIDE R20, R23.reuse, 0x2, R18 ;  /* 0x0000000217147825 */ /* 0x040fe200078e0212 */
[----:B------:R-:W-:Y:S02]  /*63c20*/  IADD3 R23, R23, c[0x0][0x198], RZ ;  /* 0x0000660017177a10 */ /* 0x000fe40007ffe0ff */
[----:B------:R-:W-:-:S03]  /*63c30*/  ISETP.LT.AND P5, PT, R28, c[0x0][0x178], !P4 ;  /* 0x00005e001c007a0c */ /* 0x000fc600067a1270 */
[----:B0-----:R-:W-:-:S04]  /*63c40*/  IMAD.WIDE R4, R23, 0x2, R16 ;  /* 0x0000000217047825 */ /* 0x001fc800078e0210 */
[----:B-1----:R-:W-:Y:S01]  /*63c50*/  IMAD.WIDE R8, R23, 0x2, R18 ;  /* 0x0000000217087825 */ /* 0x002fe200078e0212 */
[----:B------:R-:W-:Y:S01]  /*63c60*/  IADD3 R6, R3, 0x1fd, RZ ;  /* 0x000001fd03067810 */ /* 0x000fe20007ffe0ff */
[----:B---3--:R0:W-:Y:S01]  /*63c70*/  @P3 STG.E.U16 [R12.64], R26 ;  /* 0x0000001a0c003986 */ /* 0x0081e2000c101506 */
[----:B------:R-:W-:Y:S01]  /*63c80*/  ISETP.LT.AND P3, PT, R28, c[0x0][0x178], !P2 ;  /* 0x00005e001c007a0c */ /* 0x000fe20005761270 */
[----:B------:R-:W-:Y:S01]  /*63c90*/  ISETP.LT.AND P2, PT, R29, c[0x0][0x178], !P2 ;  /* 0x00005e001d007a0c */ /* 0x000fe20005741270 */
[----:B------:R-:W-:Y:S02]  /*63ca0*/  PRMT R2, R26, 0x7632, R2 ;  /* 0x000076321a027816 */ /* 0x000fe40000000002 */
[----:B----4-:R-:W-:Y:S01]  /*63cb0*/  PRMT R14, R25, 0x7632, R14 ;  /* 0x00007632190e7816 */ /* 0x010fe2000000000e */
[----:B------:R1:W-:Y:S04]  /*63cc0*/  @P1 STG.E.U16 [R20.64], R25 ;  /* 0x0000001914001986 */ /* 0x0003e8000c101506 */
[----:B0-----:R-:W3:Y:S01]  /*63cd0*/  LDL.LU R26, [R1+0x6bc] ;  /* 0x0006bc00011a7983 */ /* 0x001ee20000300800 */
[----:B-1----:R-:W-:-:S03]  /*63ce0*/  IADD3 R25, R23, c[0x0][0x198], RZ ;  /* 0x0000660017197a10 */ /* 0x002fc60007ffe0ff */
[----:B------:R-:W-:Y:S02]  /*63cf0*/  @P3 STG.E.U16 [R4.64], R2 ;  /* 0x0000000204003986 */ /* 0x000fe4000c101506 */
[----:B------:R-:W-:Y:S01]  /*63d00*/  IMAD.WIDE R12, R25, 0x2, R16 ;  /* 0x00000002190c7825 */ /* 0x000fe200078e0210 */
[----:B------:R-:W-:Y:S01]  /*63d10*/  ISETP.GE.AND P1, PT, R6, c[0x0][0x17c], PT ;  /* 0x00005f0006007a0c */ /* 0x000fe20003f26270 */
[----:B------:R-:W-:Y:S04]  /*63d20*/  @P2 STG.E.U16 [R8.64], R14 ;  /* 0x0000000e08002986 */ /* 0x000fe8000c101506 */
[----:B--2---:R0:W-:Y:S01]  /*63d30*/  @P5 STG.E.U16 [R12.64], R27 ;  /* 0x0000001b0c005986 */ /* 0x0041e2000c101506 */
[----:B------:R-:W-:-:S03]  /*63d40*/  PRMT R6, R27, 0x7632, R6 ;  /* 0x000076321b067816 */ /* 0x000fc60000000006 */
[----:B0-----:R-:W2:Y:S01]  /*63d50*/  LDL.LU R27, [R1+0x67c] ;  /* 0x00067c00011b7983 */ /* 0x001ea20000300800 */
[----:B------:R-:W-:-:S04]  /*63d60*/  IADD3 R0, R3, 0x1fb, RZ ;  /* 0x000001fb03007810 */ /* 0x000fc80007ffe0ff */
[----:B------:R-:W-:Y:S01]  /*63d70*/  ISETP.GE.AND P6, PT, R0, c[0x0][0x17c], PT ;  /* 0x00005f0000007a0c */ /* 0x000fe20003fc6270 */
[----:B------:R-:W-:Y:S01]  /*63d80*/  IADD3 R0, R3, 0x1fc, RZ ;  /* 0x000001fc03007810 */ /* 0x000fe20007ffe0ff */
[----:B------:R-:W-:-:S03]  /*63d90*/  ISETP.LT.AND P4, PT, R29, c[0x0][0x178], !P4 ;  /* 0x00005e001d007a0c */ /* 0x000fc60006781270 */
[----:B------:R-:W-:Y:S02]  /*63da0*/  ISETP.GE.AND P0, PT, R0, c[0x0][0x17c], PT ;  /* 0x00005f0000007a0c */ /* 0x000fe40003f06270 */
[C---:B------:R-:W-:Y:S01]  /*63db0*/  ISETP.LT.AND P2, PT, R28.reuse, c[0x0][0x178], !P6 ;  /* 0x00005e001c007a0c */ /* 0x040fe20007741270 */
[----:B------:R-:W-:Y:S01]  /*63dc0*/  IADD3 R0, R3, 0x1fe, RZ ;  /* 0x000001fe03007810 */ /* 0x000fe20007ffe0ff */
[----:B------:R-:W-:Y:S02]  /*63dd0*/  ISETP.LT.AND P6, PT, R29, c[0x0][0x178], !P6 ;  /* 0x00005e001d007a0c */ /* 0x000fe400077c1270 */
[----:B------:R-:W-:Y:S02]  /*63de0*/  IADD3 R21, R25, c[0x0][0x198], RZ ;  /* 0x0000660019157a10 */ /* 0x000fe40007ffe0ff */
[----:B------:R-:W-:Y:S02]  /*63df0*/  ISETP.LT.AND P5, PT, R28, c[0x0][0x178], !P0 ;  /* 0x00005e001c007a0c */ /* 0x000fe400047a1270 */
[----:B------:R-:W-:Y:S01]  /*63e00*/  ISETP.GE.AND P3, PT, R0, c[0x0][0x17c], PT ;  /* 0x00005f0000007a0c */ /* 0x000fe20003f66270 */
[----:B------:R-:W-:Y:S01]  /*63e10*/  IADD3 R0, R3, 0x1ff, RZ ;  /* 0x000001ff03007810 */ /* 0x000fe20007ffe0ff */
[----:B------:R-:W-:Y:S01]  /*63e20*/  IADD3 R23, R21, c[0x0][0x198], RZ ;  /* 0x0000660015177a10 */ /* 0x000fe20007ffe0ff */
[----:B------:R-:W-:-:S04]  /*63e30*/  IMAD.WIDE R2, R25, 0x2, R18 ;  /* 0x0000000219027825 */ /* 0x000fc800078e0212 */
[----:B------:R-:W-:Y:S01]  /*63e40*/  IMAD.WIDE R4, R21, 0x2, R16 ;  /* 0x0000000215047825 */ /* 0x000fe200078e0210 */
[----:B------:R-:W-:-:S03]  /*63e50*/  PRMT R10, R7, 0x7632, R10 ;  /* 0x00007632070a7816 */ /* 0x000fc6000000000a */
[----:B------:R-:W-:-:S04]  /*63e60*/  IMAD.WIDE R8, R21, 0x2, R18 ;  /* 0x0000000215087825 */ /* 0x000fc800078e0212 */
[----:B------:R-:W-:Y:S01]  /*63e70*/  IMAD.WIDE R12, R23, 0x2, R16 ;  /* 0x00000002170c7825 */ /* 0x000fe200078e0210 */
[----:B------:R0:W-:Y:S03]  /*63e80*/  @P4 STG.E.U16 [R2.64], R7 ;  /* 0x0000000702004986 */ /* 0x0001e6000c101506 */
[----:B------:R1:W-:Y:S02]  /*63e90*/  @P2 STG.E.U16 [R4.64], R6 ;  /* 0x0000000604002986 */ /* 0x0003e4000c101506 */
[----:B------:R4:W-:Y:S01]  /*63ea0*/  @P6 STG.E.U16 [R8.64], R10 ;  /* 0x0000000a08006986 */ /* 0x0009e2000c101506 */
[----:B------:R-:W-:Y:S02]  /*63eb0*/  ISETP.LT.AND P0, PT, R29, c[0x0][0x178], !P0 ;  /* 0x00005e001d007a0c */ /* 0x000fe40004701270 */
[----:B------:R-:W-:Y:S02]  /*63ec0*/  IADD3 R21, R23, c[0x0][0x198], RZ ;  /* 0x0000660017157a10 */ /* 0x000fe40007ffe0ff */
[----:B------:R-:W-:-:S02]  /*63ed0*/  ISETP.GE.AND P4, PT, R0, c[0x0][0x17c], PT ;  /* 0x00005f0000007a0c */ /* 0x000fc40003f86270 */
[C---:B------:R-:W-:Y:S01]  /*63ee0*/  ISETP.LT.AND P6, PT, R28.reuse, c[0x0][0x178], !P3 ;  /* 0x00005e001c007a0c */ /* 0x040fe20005fc1270 */
[----:B------:R-:W-:Y:S01]  /*63ef0*/  ISETP.LT.AND P3, PT, R29, c[0x0][0x178], !P3 ;  /* 0x00005e001d007a0c */ /* 0x000fe20005f61270 */
[----:B------:R-:W-:Y:S02]  /*63f00*/  IADD3 R25, R21, c[0x0][0x198], RZ ;  /* 0x0000660015197a10 */ /* 0x000fe40007ffe0ff */
[----:B------:R-:W-:Y:S01]  /*63f10*/  ISETP.LT.AND P2, PT, R28, c[0x0][0x178], !P4 ;  /* 0x00005e001c007a0c */ /* 0x000fe20006741270 */
[----:B------:R-:W-:Y:S02]  /*63f20*/  ISETP.LT.AND P4, PT, R29, c[0x0][0x178], !P4 ;  /* 0x00005e001d007a0c */ /* 0x000fe40006781270 */
[----:B0-----:R-:W-:Y:S01]  /*63f30*/  IMAD.WIDE R2, R23, 0x2, R18 ;  /* 0x0000000217027825 */ /* 0x001fe200078e0212 */
[----:B------:R-:W-:-:S03]  /*63f40*/  IADD3 R23, R25, c[0x0][0x198], RZ ;  /* 0x0000660019177a10 */ /* 0x000fc60007ffe0ff */
[----:B-1----:R-:W-:Y:S01]  /*63f50*/  IMAD.WIDE R4, R21, 0x2, R16 ;  /* 0x0000000215047825 */ /* 0x002fe200078e0210 */
[----:B----4-:R-:W-:-:S03]  /*63f60*/  PRMT R10, R11, 0x7632, R10 ;  /* 0x000076320b0a7816 */ /* 0x010fc6000000000a */
[----:B------:R-:W-:-:S04]  /*63f70*/  IMAD.WIDE R6, R21, 0x2, R18 ;  /* 0x0000000215067825 */ /* 0x000fc800078e0212 */
[----:B------:R-:W-:-:S04]  /*63f80*/  IMAD.WIDE R8, R25, 0x2, R16 ;  /* 0x0000000219087825 */ /* 0x000fc800078e0210 */
[----:B------:R-:W-:Y:S01]  /*63f90*/  IMAD.WIDE R16, R23, 0x2, R16 ;  /* 0x0000000217107825 */ /* 0x000fe200078e0210 */
[----:B---3--:R0:W-:Y:S01]  /*63fa0*/  @P5 STG.E.U16 [R12.64], R26 ;  /* 0x0000001a0c005986 */ /* 0x0081e2000c101506 */
[----:B------:R-:W-:Y:S02]  /*63fb0*/  ISETP.LT.AND P5, PT, R28, c[0x0][0x178], !P1 ;  /* 0x00005e001c007a0c */ /* 0x000fe40004fa1270 */
[----:B------:R-:W-:Y:S01]  /*63fc0*/  ISETP.LT.AND P1, PT, R29, c[0x0][0x178], !P1 ;  /* 0x00005e001d007a0c */ /* 0x000fe20004f21270 */
[----:B------:R-:W-:Y:S01]  /*63fd0*/  PRMT R0, R26, 0x7632, R0 ;  /* 0x000076321a007816 */ /* 0x000fe20000000000 */
[----:B------:R2:W-:Y:S01]  /*63fe0*/  @P0 STG.E.U16 [R2.64], R11 ;  /* 0x0000000b02000986 */ /* 0x0005e2000c101506 */
[----:B0-----:R-:W-:-:S08]  /*63ff0*/  IMAD.WIDE R12, R25, 0x2, R18 ;  /* 0x00000002190c7825 */ /* 0x001fd000078e0212 */
[----:B------:R0:W-:Y:S02]  /*64000*/  @P5 STG.E.U16 [R4.64], R0 ;  /* 0x0000000004005986 */ /* 0x0001e4000c101506 */
[----:B------:R0:W-:Y:S02]  /*64010*/  @P1 STG.E.U16 [R6.64], R10 ;  /* 0x0000000a06001986 */ /* 0x0001e4000c101506 */
[----:B------:R-:W-:Y:S01]  /*64020*/  IMAD.WIDE R18, R23, 0x2, R18 ;  /* 0x0000000217127825 */ /* 0x000fe200078e0212 */
[----:B--2---:R-:W-:Y:S01]  /*64030*/  PRMT R3, R27, 0x7632, R3 ;  /* 0x000076321b037816 */ /* 0x004fe20000000003 */
[----:B------:R0:W-:Y:S02]  /*64040*/  @P6 STG.E.U16 [R8.64], R27 ;  /* 0x0000001b08006986 */ /* 0x0001e4000c101506 */
[----:B------:R0:W-:Y:S02]  /*64050*/  @P3 STG.E.U16 [R12.64], R15 ;  /* 0x0000000f0c003986 */ /* 0x0001e4000c101506 */
[----:B------:R0:W-:Y:S01]  /*64060*/  @P2 STG.E.U16 [R16.64], R3 ;  /* 0x0000000310002986 */ /* 0x0001e2000c101506 */
[----:B------:R-:W-:Y:S05]  /*64070*/  @!P4 EXIT ;  /* 0x000000000000c94d */ /* 0x000fea0003800000 */
[----:B0-----:R-:W-:-:S05]  /*64080*/  PRMT R9, R15, 0x7632, R9 ;  /* 0x000076320f097816 */ /* 0x001fca0000000009 */
[----:B------:R-:W-:Y:S01]  /*64090*/  STG.E.U16 [R18.64], R9 ;  /* 0x0000000912007986 */ /* 0x000fe2000c101506 */
[----:B------:R-:W-:Y:S05]  /*640a0*/  EXIT ;  /* 0x000000000000794d */ /* 0x000fea0003800000 */
.L_x_3:
[----:B------:R-:W-:-:S00]  /*640b0*/  BRA `(.L_x_3) ;  /* 0xfffffff000007947 */ /* 0x000fc0000383ffff */
[----:B------:R-:W-:-:S00]  /*640c0*/  NOP ;  /* 0x0000000000007918 */ /* 0x000fc00000000000 */
        /* <DEDUP_REMOVED lines=11> */
.L_x_4:


//--------------------- .nv.shared.matmul_kernel  --------------------------
	.section	.nv.shared.matmul_kernel,"aw",@nobits
	.sectionflags	@""
	.align	16
